def matmul_kernel(
    a_ptr,
    b_ptr,
    c_ptr,
    M,
    N,
    K,
    stride_am,
    stride_ak,
    stride_bk,
    stride_bn,
    stride_cm,
    stride_cn,
    BLOCK_M: tl.constexpr,
    BLOCK_N: tl.constexpr,
    BLOCK_K: tl.constexpr,
    GROUP_M: tl.constexpr,
):
    pid = tl.program_id(axis=0)
    num_pid_m = tl.cdiv(M, BLOCK_M)
    num_pid_n = tl.cdiv(N, BLOCK_N)
    num_pid_in_group = GROUP_M * num_pid_n
    group_id = pid // num_pid_in_group
    first_pid_m = group_id * GROUP_M
    group_size_m = min(num_pid_m - first_pid_m, GROUP_M)
    pid_m = first_pid_m + ((pid % num_pid_in_group) % group_size_m)
    pid_n = (pid % num_pid_in_group) // group_size_m

    offs_am = (pid_m * BLOCK_M + tl.arange(0, BLOCK_M)) % M
    offs_bn = (pid_n * BLOCK_N + tl.arange(0, BLOCK_N)) % N
    offs_k = tl.arange(0, BLOCK_K)
    a_ptrs = a_ptr + offs_am[:, None] * stride_am + offs_k[None, :] * stride_ak
    b_ptrs = b_ptr + offs_k[:, None] * stride_bk + offs_bn[None, :] * stride_bn

    acc = tl.zeros((BLOCK_M, BLOCK_N), dtype=tl.float32)
    for kk in range(0, tl.cdiv(K, BLOCK_K)):
        a = tl.load(a_ptrs, mask=offs_k[None, :] < K - kk * BLOCK_K, other=0.0)
        b = tl.load(b_ptrs, mask=offs_k[:, None] < K - kk * BLOCK_K, other=0.0)
        acc = tl.dot(a, b, acc)
        a_ptrs += BLOCK_K * stride_ak
        b_ptrs += BLOCK_K * stride_bk

    c = acc.to(c_ptr.dtype.element_ty)
    offs_cm = pid_m * BLOCK_M + tl.arange(0, BLOCK_M)
    offs_cn = pid_n * BLOCK_N + tl.arange(0, BLOCK_N)
    c_ptrs = c_ptr + offs_cm[:, None] * stride_cm + offs_cn[None, :] * stride_cn
    mask = (offs_cm[:, None] < M) & (offs_cn[None, :] < N)
    tl.store(c_ptrs, c, mask=mask)

# config = {"BLOCK_K": 128, "BLOCK_M": 128, "BLOCK_N": 256, "GROUP_M": 8, "arch": "sm_100", "dtype": "bf16", "num_ctas": 1, "num_stages": 3, "num_warps": 4}
# arch = sm_100


// ===== COMPILED SASS (sm_100a) =====

	.target	sm_100a

	.elftype	@"ET_EXEC"


//--------------------- .note.nv.tkinfo           --------------------------
	.section	.note.nv.tkinfo,"",@"SHT_NOTE"
	.sectionflags	@"SHF_NOTE_NV_TKINFO"
	.tkinfo
        /*0018*/ 	.word	0x00000081
        /*0030*/ 	.string	""
        /*0030*/ 	.string	"ptxas-blackwell"
        /*0030*/ 	.string	"Cuda compilation tools, release 12.9, V12.9.86"
        /*0030*/ 	.string	"Build cuda_12.9.r12.9/compiler.36037853_0"
        /*0030*/ 	.string	"-v  -suppress-debug-info  -lineinfo  -arch sm_100a "



//--------------------- .note.nv.cuver            --------------------------
	.section	.note.nv.cuver,"",@"SHT_NOTE"
	.sectionflags	@"SHF_NOTE_NV_CUVER"
        /*0018*/ 	.short	0x0001
        /*001a*/ 	.short	0x0064
        /*001c*/ 	.short	0x0001
        /*001e*/ 	.short	0x0000
        /*0020*/ 	.short	0x0001
        /*0022*/ 	.short	0x0000


//--------------------- .nv.info                  --------------------------
	.section	.nv.info,"",@"SHT_CUDA_INFO"
	.align	4


	//----- nvinfo : EIATTR_REGCOUNT
	.align		4
        /*0000*/ 	.byte	0x04, 0x2f
        /*0002*/ 	.short	(.L_4 - .L_3)
	.align		4
.L_3:
        /*0004*/ 	.word	index@(matmul_kernel)
        /*0008*/ 	.word	0x00000060


	//----- nvinfo : EIATTR_FRAME_SIZE
	.align		4
.L_4:
        /*000c*/ 	.byte	0x04, 0x11
        /*000e*/ 	.short	(.L_6 - .L_5)
	.align		4
.L_5:
        /*0010*/ 	.word	index@($__internal_2_$__cuda_sm10x_tcgen05_guardrail_trap_unallocated_columns_being_dealloced)
        /*0014*/ 	.word	0x00001598


	//----- nvinfo : EIATTR_FRAME_SIZE
	.align		4
.L_6:
        /*0018*/ 	.byte	0x04, 0x11
        /*001a*/ 	.short	(.L_8 - .L_7)
	.align		4
.L_7:
        /*001c*/ 	.word	index@($__internal_1_$__cuda_sm10x_tcgen05_guardrail_trap_phase_invalid_during_alloc)
        /*0020*/ 	.word	0x00001598


	//----- nvinfo : EIATTR_FRAME_SIZE
	.align		4
.L_8:
        /*0024*/ 	.byte	0x04, 0x11
        /*0026*/ 	.short	(.L_10 - .L_9)
	.align		4
.L_9:
        /*0028*/ 	.word	index@($__internal_0_$__cuda_sm10x_tcgen05_guardrail_trap_col_being_dealloced_not_returned_by_alloc)
        /*002c*/ 	.word	0x00001598


	//----- nvinfo : EIATTR_FRAME_SIZE
	.align		4
.L_10:
        /*0030*/ 	.byte	0x04, 0x11
        /*0032*/ 	.short	(.L_12 - .L_11)
	.align		4
.L_11:
        /*0034*/ 	.word	index@(matmul_kernel)
        /*0038*/ 	.word	0x00001598


	//----- nvinfo : EIATTR_MIN_STACK_SIZE
	.align		4
.L_12:
        /*003c*/ 	.byte	0x04, 0x12
        /*003e*/ 	.short	(.L_14 - .L_13)
	.align		4
.L_13:
        /*0040*/ 	.word	index@(matmul_kernel)
        /*0044*/ 	.word	0x00001598
.L_14:


//--------------------- .nv.info.matmul_kernel    --------------------------
	.section	.nv.info.matmul_kernel,"",@"SHT_CUDA_INFO"
	.sectionflags	@""
	.align	4


	//----- nvinfo : EIATTR_CUDA_API_VERSION
	.align		4
        /*0000*/ 	.byte	0x04, 0x37
        /*0002*/ 	.short	(.L_16 - .L_15)
.L_15:
        /*0004*/ 	.word	0x00000081


	//----- nvinfo : EIATTR_KPARAM_INFO
	.align		4
.L_16:
        /*0008*/ 	.byte	0x04, 0x17
        /*000a*/ 	.short	(.L_18 - .L_17)
.L_17:
        /*000c*/ 	.word	0x00000000
        /*0010*/ 	.short	0x000d
        /*0012*/ 	.short	0x0048
        /*0014*/ 	.byte	0x00, 0xf4, 0x21, 0x00


	//----- nvinfo : EIATTR_KPARAM_INFO
	.align		4
.L_18:
        /*0018*/ 	.byte	0x04, 0x17
        /*001a*/ 	.short	(.L_20 - .L_19)
.L_19:
        /*001c*/ 	.word	0x00000000
        /*0020*/ 	.short	0x000c
        /*0022*/ 	.short	0x0040
        /*0024*/ 	.byte	0x00, 0xf4, 0x21, 0x00


	//----- nvinfo : EIATTR_KPARAM_INFO
	.align		4
.L_20:
        /*0028*/ 	.byte	0x04, 0x17
        /*002a*/ 	.short	(.L_22 - .L_21)
.L_21:
        /*002c*/ 	.word	0x00000000
        /*0030*/ 	.short	0x000b
        /*0032*/ 	.short	0x0038
        /*0034*/ 	.byte	0x00, 0xf0, 0x11, 0x00


	//----- nvinfo : EIATTR_KPARAM_INFO
	.align		4
.L_22:
        /*0038*/ 	.byte	0x04, 0x17
        /*003a*/ 	.short	(.L_24 - .L_23)
.L_23:
        /*003c*/ 	.word	0x00000000
        /*0040*/ 	.short	0x000a
        /*0042*/ 	.short	0x0034
        /*0044*/ 	.byte	0x00, 0xf0, 0x11, 0x00


	//----- nvinfo : EIATTR_KPARAM_INFO
	.align		4
.L_24:
        /*0048*/ 	.byte	0x04, 0x17
        /*004a*/ 	.short	(.L_26 - .L_25)
.L_25:
        /*004c*/ 	.word	0x00000000
        /*0050*/ 	.short	0x0009
        /*0052*/ 	.short	0x0030
        /*0054*/ 	.byte	0x00, 0xf0, 0x11, 0x00


	//----- nvinfo : EIATTR_KPARAM_INFO
	.align		4
.L_26:
        /*0058*/ 	.byte	0x04, 0x17
        /*005a*/ 	.short	(.L_28 - .L_27)
.L_27:
        /*005c*/ 	.word	0x00000000
        /*0060*/ 	.short	0x0008
        /*0062*/ 	.short	0x002c
        /*0064*/ 	.byte	0x00, 0xf0, 0x11, 0x00


	//----- nvinfo : EIATTR_KPARAM_INFO
	.align		4
.L_28:
        /*0068*/ 	.byte	0x04, 0x17
        /*006a*/ 	.short	(.L_30 - .L_29)
.L_29:
        /*006c*/ 	.word	0x00000000
        /*0070*/ 	.short	0x0007
        /*0072*/ 	.short	0x0028
        /*0074*/ 	.byte	0x00, 0xf0, 0x11, 0x00


	//----- nvinfo : EIATTR_KPARAM_INFO
	.align		4
.L_30:
        /*0078*/ 	.byte	0x04, 0x17
        /*007a*/ 	.short	(.L_32 - .L_31)
.L_31:
        /*007c*/ 	.word	0x00000000
        /*0080*/ 	.short	0x0006
        /*0082*/ 	.short	0x0024
        /*0084*/ 	.byte	0x00, 0xf0, 0x11, 0x00


	//----- nvinfo : EIATTR_KPARAM_INFO
	.align		4
.L_32:
        /*0088*/ 	.byte	0x04, 0x17
        /*008a*/ 	.short	(.L_34 - .L_33)
.L_33:
        /*008c*/ 	.word	0x00000000
        /*0090*/ 	.short	0x0005
        /*0092*/ 	.short	0x0020
        /*0094*/ 	.byte	0x00, 0xf0, 0x11, 0x00


	//----- nvinfo : EIATTR_KPARAM_INFO
	.align		4
.L_34:
        /*0098*/ 	.byte	0x04, 0x17
        /*009a*/ 	.short	(.L_36 - .L_35)
.L_35:
        /*009c*/ 	.word	0x00000000
        /*00a0*/ 	.short	0x0004
        /*00a2*/ 	.short	0x001c
        /*00a4*/ 	.byte	0x00, 0xf0, 0x11, 0x00


	//----- nvinfo : EIATTR_KPARAM_INFO
	.align		4
.L_36:
        /*00a8*/ 	.byte	0x04, 0x17
        /*00aa*/ 	.short	(.L_38 - .L_37)
.L_37:
        /*00ac*/ 	.word	0x00000000
        /*00b0*/ 	.short	0x0003
        /*00b2*/ 	.short	0x0018
        /*00b4*/ 	.byte	0x00, 0xf0, 0x11, 0x00


	//----- nvinfo : EIATTR_KPARAM_INFO
	.align		4
.L_38:
        /*00b8*/ 	.byte	0x04, 0x17
        /*00ba*/ 	.short	(.L_40 - .L_39)
.L_39:
        /*00bc*/ 	.word	0x00000000
        /*00c0*/ 	.short	0x0002
        /*00c2*/ 	.short	0x0010
        /*00c4*/ 	.byte	0x00, 0xf4, 0x21, 0x00


	//----- nvinfo : EIATTR_KPARAM_INFO
	.align		4
.L_40:
        /*00c8*/ 	.byte	0x04, 0x17
        /*00ca*/ 	.short	(.L_42 - .L_41)
.L_41:
        /*00cc*/ 	.word	0x00000000
        /*00d0*/ 	.short	0x0001
        /*00d2*/ 	.short	0x0008
        /*00d4*/ 	.byte	0x00, 0xf4, 0x21, 0x00


	//----- nvinfo : EIATTR_KPARAM_INFO
	.align		4
.L_42:
        /*00d8*/ 	.byte	0x04, 0x17
        /*00da*/ 	.short	(.L_44 - .L_43)
.L_43:
        /*00dc*/ 	.word	0x00000000
        /*00e0*/ 	.short	0x0000
        /*00e2*/ 	.short	0x0000
        /*00e4*/ 	.byte	0x00, 0xf4, 0x21, 0x00


	//----- nvinfo : EIATTR_AT_ENTRY_FRAGMENTS
	.align		4
.L_44:
        /*00e8*/ 	.byte	0x04, 0x4f
        /*00ea*/ 	.short	(.L_46 - .L_45)


	//   ....[0]....
.L_45:
        /*00ec*/ 	.word	0x00000004


	//----- nvinfo : EIATTR_RESERVED_SMEM_USED
	.align		4
.L_46:
        /*00f0*/ 	.byte	0x01, 0x41
	.zero		2


	//----- nvinfo : EIATTR_SPARSE_MMA_MASK
	.align		4
        /*00f4*/ 	.byte	0x03, 0x50
        /*00f6*/ 	.short	0x0000


	//----- nvinfo : EIATTR_TCGEN05_1CTA_USED
	.align		4
        /*00f8*/ 	.byte	0x01, 0x51
	.zero		2


	//----- nvinfo : EIATTR_MAXREG_COUNT
	.align		4
        /*00fc*/ 	.byte	0x03, 0x1b
        /*00fe*/ 	.short	0x00ff


	//----- nvinfo : EIATTR_NUM_BARRIERS
	.align		4
        /*0100*/ 	.byte	0x02, 0x4c
        /*0102*/ 	.byte	0x01
	.zero		1


	//----- nvinfo : EIATTR_ANNOTATIONS
	.align		4
        /*0104*/ 	.byte	0x04, 0x55
        /*0106*/ 	.short	(.L_48 - .L_47)


	//   ....[0]....
.L_47:
        /*0108*/ 	.word	0x00000001
        /*010c*/ 	.byte	0xc0, 0x09, 0x00, 0x00, 0x01, 0x00, 0x00, 0x00, 0x40, 0x0a, 0x00, 0x00, 0x01, 0x00, 0x00, 0x00
        /* <DEDUP_REMOVED lines=2914> */
        /*b73c*/ 	.byte	0xf0, 0x68, 0x04, 0x00, 0x01, 0x00, 0x00, 0x00, 0x00, 0x69, 0x04, 0x00


	//----- nvinfo : EIATTR_INT_WARP_WIDE_INSTR_OFFSETS
	.align		4
.L_48:
        /*b748*/ 	.byte	0x04, 0x31
        /*b74a*/ 	.short	(.L_50 - .L_49)


	//   ....[0]....
.L_49:
        /*b74c*/ 	.word	0x00006ae0


	//   ....[1]....
        /*b750*/ 	.word	0x00006b10


	//   ....[2]....
        /*b754*/ 	.word	0x0000d2b0


	//   ....[3]....
        /*b758*/ 	.word	0x00046e20


	//   ....[4]....
        /*b75c*/ 	.word	0x00046e70


	//----- nvinfo : EIATTR_COOP_GROUP_MASK_REGIDS
	.align		4
.L_50:
        /*b760*/ 	.byte	0x04, 0x29
        /*b762*/ 	.short	(.L_52 - .L_51)


	//   ....[0]....
.L_51:
        /*b764*/ 	.word	0xffffffff


	//   ....[1]....
        /*b768*/ 	.word	0xffffffff


	//   ....[2]....
        /*b76c*/ 	.word	0xffffffff


	//   ....[3]....
        /*b770*/ 	.word	0xffffffff


	//----- nvinfo : EIATTR_COOP_GROUP_INSTR_OFFSETS
	.align		4
.L_52:
        /*b774*/ 	.byte	0x04, 0x28
        /*b776*/ 	.short	(.L_54 - .L_53)


	//   ....[0]....
.L_53:
        /*b778*/ 	.word	0x00000070


	//   ....[1]....
        /*b77c*/ 	.word	0x00000330


	//   ....[2]....
        /*b780*/ 	.word	0x00046cb0


	//   ....[3]....
        /*b784*/ 	.word	0x00046f20


	//----- nvinfo : EIATTR_VRC_CTA_INIT_COUNT
	.align		4
.L_54:
        /*b788*/ 	.byte	0x02, 0x4a
        /*b78a*/ 	.byte	0x80
	.zero		1


	//----- nvinfo : EIATTR_MBARRIER_INSTR_OFFSETS
	.align		4
        /*b78c*/ 	.byte	0x04, 0x39
        /*b78e*/ 	.short	(.L_56 - .L_55)


	//   ....[0]....
.L_55:
        /*b790*/ 	.word	0x00006c80
        /*b794*/ 	.word	0x000000ff
        /*b798*/ 	.word	0x00000000
        /*b79c*/ 	.short	0x0100
        /*b79e*/ 	.byte	0x06
	.zero		1


	//   ....[1]....
        /*b7a0*/ 	.word	0x0000d2e0
        /*b7a4*/ 	.word	0x000000ff
        /*b7a8*/ 	.word	0x00020008
        /*b7ac*/ 	.short	0x0100
        /*b7ae*/ 	.byte	0x09
	.zero		1


	//   ....[2]....
        /*b7b0*/ 	.word	0x0002cee0
        /*b7b4*/ 	.word	0x000000ff
        /*b7b8*/ 	.word	0x00000000
        /*b7bc*/ 	.short	0x010a
        /*b7be*/ 	.byte	0x06
	.zero		1


	//   ....[3]....
        /*b7c0*/ 	.word	0x0003c2d0
        /*b7c4*/ 	.word	0x000000ff
        /*b7c8*/ 	.word	0x00000000
        /*b7cc*/ 	.short	0x010a
        /*b7ce*/ 	.byte	0x06
	.zero		1


	//   ....[4]....
        /*b7d0*/ 	.word	0x0003c460
        /*b7d4*/ 	.word	0x000000ff
        /*b7d8*/ 	.word	0x00020000
        /*b7dc*/ 	.short	0x0108
        /*b7de*/ 	.byte	0x09
	.zero		1


	//   ....[5]....
        /*b7e0*/ 	.word	0x0003c540
        /*b7e4*/ 	.word	0x000000ff
        /*b7e8*/ 	.word	0x00020008
        /*b7ec*/ 	.short	0x0108
        /*b7ee*/ 	.byte	0x09
	.zero		1


	//   ....[6]....
        /*b7f0*/ 	.word	0x00046f40
        /*b7f4*/ 	.word	0x000000ff
        /*b7f8*/ 	.word	0x00000000
        /*b7fc*/ 	.short	0x010a
        /*b7fe*/ 	.byte	0x06
	.zero		1


	//   ....[7]....
        /*b800*/ 	.word	0x00046f70
        /*b804*/ 	.word	0x000000ff
        /*b808*/ 	.word	0x00000000
        /*b80c*/ 	.short	0x010a
        /*b80e*/ 	.byte	0x06
	.zero		1


	//----- nvinfo : EIATTR_NUM_MBARRIERS
	.align		4
.L_56:
        /*b810*/ 	.byte	0x03, 0x38
        /*b812*/ 	.short	0x0002


	//----- nvinfo : EIATTR_EXIT_INSTR_OFFSETS
	.align		4
        /*b814*/ 	.byte	0x04, 0x1c
        /*b816*/ 	.short	(.L_58 - .L_57)


	//   ....[0]....
.L_57:
        /*b818*/ 	.word	0x00046f30


	//----- nvinfo : EIATTR_REQNTID
	.align		4
.L_58:
        /*b81c*/ 	.byte	0x04, 0x10
        /*b81e*/ 	.short	(.L_60 - .L_59)
.L_59:
        /*b820*/ 	.word	0x00000080
        /*b824*/ 	.word	0x00000001
        /*b828*/ 	.word	0x00000001


	//----- nvinfo : EIATTR_CRS_STACK_SIZE
	.align		4
.L_60:
        /*b82c*/ 	.byte	0x04, 0x1e
        /*b82e*/ 	.short	(.L_62 - .L_61)
.L_61:
        /*b830*/ 	.word	0x00000000


	//----- nvinfo : EIATTR_CBANK_PARAM_SIZE
	.align		4
.L_62:
        /*b834*/ 	.byte	0x03, 0x19
        /*b836*/ 	.short	0x0050


	//----- nvinfo : EIATTR_PARAM_CBANK
	.align		4
        /*b838*/ 	.byte	0x04, 0x0a
        /*b83a*/ 	.short	(.L_64 - .L_63)
	.align		4
.L_63:
        /*b83c*/ 	.word	index@(.nv.constant0.matmul_kernel)
        /*b840*/ 	.short	0x0380
        /*b842*/ 	.short	0x0050


	//----- nvinfo : EIATTR_SW_WAR
	.align		4
.L_64:
        /*b844*/ 	.byte	0x04, 0x36
        /*b846*/ 	.short	(.L_66 - .L_65)
.L_65:
        /*b848*/ 	.word	0x00000008
.L_66:


//--------------------- .nv.compat                --------------------------
	.section	.nv.compat,"",@"SHT_CUDA_COMPAT_INFO"
	.align	4
        /*0000*/ 	.byte	0x02, 0x02, 0x02, 0x00, 0x02, 0x05, 0x05, 0x00, 0x02, 0x03, 0x00, 0x00, 0x02, 0x06, 0x01, 0x00


//--------------------- .nv.callgraph             --------------------------
	.section	.nv.callgraph,"",@"SHT_CUDA_CALLGRAPH"
	.align	4
	.sectionentsize	8
	.align		4
        /*0000*/ 	.word	0x00000000
	.align		4
        /*0004*/ 	.word	0xffffffff
	.align		4
        /*0008*/ 	.word	0x00000000
	.align		4
        /*000c*/ 	.word	0xfffffffe
	.align		4
        /*0010*/ 	.word	0x00000000
	.align		4
        /*0014*/ 	.word	0xfffffffd
	.align		4
        /*0018*/ 	.word	0x00000000
	.align		4
        /*001c*/ 	.word	0xfffffffc


//--------------------- .text.matmul_kernel       --------------------------
	.section	.text.matmul_kernel,"ax",@progbits
	.align	128
        .global         matmul_kernel
        .type           matmul_kernel,@function
        .size           matmul_kernel,(.L_x_21 - matmul_kernel)
        .other          matmul_kernel,@"STO_CUDA_ENTRY STV_DEFAULT"
matmul_kernel:
.text.matmul_kernel:
[----:B------:R-:W0:Y:S01]  /*0000*/  LDC R1, c[0x0][0x37c] ;  /* 0x0000df00ff017b82 */ /* 0x000e220000000800 */
[----:B------:R-:W1:Y:S01]  /*0010*/  S2R R0, SR_TID.X ;  /* 0x0000000000007919 */ /* 0x000e620000002100 */
[----:B0-----:R-:W-:Y:S01]  /*0020*/  VIADD R1, R1, 0xffffea68 ;  /* 0xffffea6801017836 */ /* 0x001fe20000000000 */
[----:B-1----:R-:W-:-:S13]  /*0030*/  ISETP.GE.U32.AND P0, PT, R0, 0x20, PT ;  /* 0x000000200000780c */ /* 0x002fda0003f06070 */
[----:B------:R-:W-:Y:S02]  /*0040*/  VOTEU.ANY UP0, P0 ;  /* 0x0000000000ff7886 */ /* 0x000fe40000000100 */
[----:B------:R-:W-:Y:S05]  /*0050*/  BRA.U UP0, `(.L_x_0) ;  /* 0x0000000100b87547 */ /* 0x000fea000b800000 */
[----:B------:R-:W0:Y:S01]  /*0060*/  S2UR UR6, SR_CgaCtaId ;  /* 0x00000000000679c3 */ /* 0x000e220000008800 */
[----:B------:R-:W-:Y:S01]  /*0070*/  NOP ;  /* 0x0000000000007918 */ /* 0x000fe20000000000 */
[----:B------:R-:W-:Y:S02]  /*0080*/  UMOV UR4, 0x40 ;  /* 0x0000004000047882 */ /* 0x000fe40000000000 */
[----:B0-----:R-:W-:-:S09]  /*0090*/  ULEA UR4, UR6, UR4, 0x18 ;  /* 0x0000000406047291 */ /* 0x001fd2000f8ec0ff */
[----:B------:R-:W0:Y:S01]  /*00a0*/  LDS.U8 R0, [UR4] ;  /* 0x00000004ff007984 */ /* 0x000e220008000000 */
[----:B------:R-:W-:Y:S02]  /*00b0*/  UMOV UR4, 0x400 ;  /* 0x0000040000047882 */ /* 0x000fe40000000000 */
[----:B------:R-:W-:Y:S01]  /*00c0*/  ULEA UR4, UR6, UR4, 0x18 ;  /* 0x0000000406047291 */ /* 0x000fe2000f8ec0ff */
[----:B0-----:R-:W-:-:S13]  /*00d0*/  ISETP.NE.AND P0, PT, R0, RZ, PT ;  /* 0x000000ff0000720c */ /* 0x001fda0003f05270 */
[----:B------:R-:W-:Y:S05]  /*00e0*/  @P0 BRA `(.L_x_1) ;  /* 0x00000000007c0947 */ /* 0x000fea0003800000 */
[----:B------:R-:W-:-:S13]  /*00f0*/  ELECT P0, URZ, PT ;  /* 0x0000000000ff782f */ /* 0x000fda0003800000 */
[----:B------:R-:W-:Y:S05]  /*0100*/  @!P0 BRA `(.L_x_2) ;  /* 0x0000000000848947 */ /* 0x000fea0003800000 */
[----:B------:R-:W-:Y:S01]  /*0110*/  UMOV UR5, 0x10 ;  /* 0x0000001000057882 */ /* 0x000fe20000000000 */
[----:B------:R-:W-:Y:S02]  /*0120*/  IMAD.MOV.U32 R4, RZ, RZ, 0x1 ;  /* 0x00000001ff047424 */ /* 0x000fe400078e00ff */
[----:B------:R-:W-:Y:S02]  /*0130*/  IMAD.MOV.U32 R5, RZ, RZ, 0xffff ;  /* 0x0000ffffff057424 */ /* 0x000fe400078e00ff */
[----:B------:R-:W-:Y:S04]  /*0140*/  DEPBAR.LE SB0, 0x36 ;  /* 0x00008d800000791a */ /* 0x000fe80000000000 */
[----:B------:R-:W0:Y:S02]  /*0150*/  UTCATOMSWS.FIND_AND_SET.ALIGN UP1, UR5, UR5 ;  /* 0x00000005000575e3 */ /* 0x000e240008020800 */
[----:B0-----:R-:W-:-:S04]  /*0160*/  PLOP3.LUT P0, PT, PT, PT, UP1, 0x80, 0x8 ;  /* 0x000000000008781c */ /* 0x001fc80003f0f018 */
[----:B------:R-:W-:-:S04]  /*0170*/  SEL R0, RZ, 0xffffffff, !P0 ;  /* 0xffffffffff007807 */ /* 0x000fc80004000000 */
[----:B------:R-:W-:Y:S01]  /*0180*/  ISETP.NE.AND P0, PT, R0, RZ, PT ;  /* 0x000000ff0000720c */ /* 0x000fe20003f05270 */
[----:B------:R-:W-:-:S12]  /*0190*/  IMAD.U32 R0, RZ, RZ, UR5 ;  /* 0x00000005ff007e24 */ /* 0x000fd8000f8e00ff */
[----:B------:R-:W-:Y:S05]  /*01a0*/  @P0 BRA `(.L_x_3) ;  /* 0x0000000000240947 */ /* 0x000fea0003800000 */
.L_x_4:
[----:B------:R-:W-:Y:S05]  /*01b0*/  NANOSLEEP 0x64 ;  /* 0x000000640000795d */ /* 0x000fea0003800000 */
[----:B------:R-:W-:-:S05]  /*01c0*/  UMOV UR5, 0x10 ;  /* 0x0000001000057882 */ /* 0x000fca0000000000 */
[----:B------:R-:W-:Y:S04]  /*01d0*/  DEPBAR.LE SB0, 0x36 ;  /* 0x00008d800000791a */ /* 0x000fe80000000000 */
[----:B------:R-:W0:Y:S02]  /*01e0*/  UTCATOMSWS.FIND_AND_SET.ALIGN UP1, UR5, UR5 ;  /* 0x00000005000575e3 */ /* 0x000e240008020800 */
[----:B0-----:R-:W-:-:S04]  /*01f0*/  PLOP3.LUT P0, PT, PT, PT, UP1, 0x80, 0x8 ;  /* 0x000000000008781c */ /* 0x001fc80003f0f018 */
[----:B------:R-:W-:-:S04]  /*0200*/  SEL R0, RZ, 0xffffffff, !P0 ;  /* 0xffffffffff007807 */ /* 0x000fc80004000000 */
[----:B------:R-:W-:Y:S01]  /*0210*/  ISETP.NE.AND P0, PT, R0, RZ, PT ;  /* 0x000000ff0000720c */ /* 0x000fe20003f05270 */
[----:B------:R-:W-:-:S12]  /*0220*/  IMAD.U32 R0, RZ, RZ, UR5 ;  /* 0x00000005ff007e24 */ /* 0x000fd8000f8e00ff */
[----:B------:R-:W-:Y:S05]  /*0230*/  @!P0 BRA `(.L_x_4) ;  /* 0xfffffffc00dc8947 */ /* 0x000fea000383ffff */
.L_x_3:
[C---:B------:R-:W-:Y:S01]  /*0240*/  VIADD R3, R0.reuse, 0x10 ;  /* 0x0000001000037836 */ /* 0x040fe20000000000 */
[----:B------:R-:W-:Y:S01]  /*0250*/  UMOV UR5, 0x50 ;  /* 0x0000005000057882 */ /* 0x000fe20000000000 */
[----:B------:R-:W-:Y:S01]  /*0260*/  SHF.L.U32 R2, R5, R0, RZ ;  /* 0x0000000005027219 */ /* 0x000fe200000006ff */
[----:B------:R-:W-:Y:S01]  /*0270*/  ULEA UR5, UR6, UR5, 0x18 ;  /* 0x0000000506057291 */ /* 0x000fe2000f8ec0ff */
[----:B------:R-:W-:Y:S01]  /*0280*/  IMAD.SHL.U32 R0, R0, 0x20, RZ ;  /* 0x0000002000007824 */ /* 0x000fe200078e00ff */
[----:B------:R-:W-:-:S04]  /*0290*/  SHF.L.U32 R3, R4, R3, RZ ;  /* 0x0000000304037219 */ /* 0x000fc800000006ff */
[----:B------:R-:W-:-:S05]  /*02a0*/  LOP3.LUT R2, R3, R2, RZ, 0xfc, !PT ;  /* 0x0000000203027212 */ /* 0x000fca00078efcff */
[----:B------:R0:W-:Y:S04]  /*02b0*/  ATOMS.OR RZ, [UR5], R2 ;  /* 0x00000002ffff798c */ /* 0x0001e8000b000005 */
[----:B------:R0:W-:Y:S01]  /*02c0*/  STS [UR4], R0 ;  /* 0x00000000ff007988 */ /* 0x0001e20008000804 */
[----:B------:R-:W-:Y:S05]  /*02d0*/  BRA `(.L_x_2) ;  /* 0x0000000000107947 */ /* 0x000fea0003800000 */
.L_x_1:
[----:B------:R-:W-:Y:S01]  /*02e0*/  IMAD.MOV.U32 R0, RZ, RZ, -0x1 ;  /* 0xffffffffff007424 */ /* 0x000fe200078e00ff */
[----:B------:R-:W-:-:S04]  /*02f0*/  MOV R2, 0x320 ;  /* 0x0000032000027802 */ /* 0x000fc80000000f00 */
[----:B------:R0:W-:Y:S03]  /*0300*/  STS [UR4], R0 ;  /* 0x00000000ff007988 */ /* 0x0001e60008000804 */
[----:B0-----:R-:W-:Y:S05]  /*0310*/  CALL.REL.NOINC `($__internal_1_$__cuda_sm10x_tcgen05_guardrail_trap_phase_invalid_during_alloc) ;  /* 0x0000046c002c7944 */ /* 0x001fea0003c00000 */
.L_x_2:
[----:B------:R-:W-:Y:S05]  /*0320*/  WARPSYNC.ALL ;  /* 0x0000000000007948 */ /* 0x000fea0003800000 */
[----:B------:R-:W-:Y:S01]  /*0330*/  NOP ;  /* 0x0000000000007918 */ /* 0x000fe20000000000 */
.L_x_0:
[----:B------:R-:W1:Y:S01]  /*0340*/  LDC.64 R72, c[0x0][0x398] ;  /* 0x0000e600ff487b82 */ /* 0x000e620000000a00 */
[----:B------:R-:W2:Y:S01]  /*0350*/  S2R R5, SR_CTAID.X ;  /* 0x0000000000057919 */ /* 0x000ea20000002500 */
[----:B------:R-:W-:Y:S01]  /*0360*/  UMOV UR9, 0x400 ;  /* 0x0000040000097882 */ /* 0x000fe20000000000 */
[----:B------:R-:W3:Y:S01]  /*0370*/  LDCU UR5, c[0x0][0x3a4] ;  /* 0x00007480ff0577ac */ /* 0x000ee20008000800 */
[----:B------:R-:W4:Y:S01]  /*0380*/  S2R R14, SR_TID.X ;  /* 0x00000000000e7919 */ /* 0x000f220000002100 */
[----:B------:R-:W5:Y:S03]  /*0390*/  LDCU.128 UR12, c[0x0][0x380] ;  /* 0x00007000ff0c77ac */ /* 0x000f660008000c00 */
[----:B------:R-:W0:Y:S01]  /*03a0*/  S2UR UR4, SR_CgaCtaId ;  /* 0x00000000000479c3 */ /* 0x000e220000008800 */
[----:B------:R-:W0:Y:S01]  /*03b0*/  LDCU.64 UR20, c[0x0][0x358] ;  /* 0x00006b00ff1477ac */ /* 0x000e220008000a00 */
[----:B------:R-:W-:-:S06]  /*03c0*/  UMOV UR7, 0x1 ;  /* 0x0000000100077882 */ /* 0x000fcc0000000000 */
[----:B------:R-:W3:Y:S01]  /*03d0*/  LDC.64 R70, c[0x0][0x3a8] ;  /* 0x0000ea00ff467b82 */ /* 0x000ee20000000a00 */
[----:B01----:R-:W-:Y:S01]  /*03e0*/  VIADD R0, R73, 0xff ;  /* 0x000000ff49007836 */ /* 0x003fe20000000000 */
[----:B------:R-:W-:-:S04]  /*03f0*/  IABS R68, R73 ;  /* 0x0000004900447213 */ /* 0x000fc80000000000 */
[----:B------:R-:W-:Y:S01]  /*0400*/  SHF.R.S32.HI R3, RZ, 0x1f, R0 ;  /* 0x0000001fff037819 */ /* 0x000fe20000011400 */
[----:B------:R-:W-:-:S03]  /*0410*/  ULEA UR9, UR4, UR9, 0x18 ;  /* 0x0000000904097291 */ /* 0x000fc6000f8ec0ff */
[----:B------:R-:W-:Y:S02]  /*0420*/  LEA.HI R3, R3, R0, RZ, 0x8 ;  /* 0x0000000003037211 */ /* 0x000fe400078f40ff */
[----:B--2---:R-:W-:Y:S02]  /*0430*/  IABS R8, R5 ;  /* 0x0000000500087213 */ /* 0x004fe40000000000 */
[----:B------:R-:W-:Y:S02]  /*0440*/  SHF.R.S32.HI R3, RZ, 0x8, R3 ;  /* 0x00000008ff037819 */ /* 0x000fe40000011403 */
[----:B----4-:R-:W-:Y:S02]  /*0450*/  SHF.R.U32.HI R11, RZ, 0x5, R14 ;  /* 0x00000005ff0b7819 */ /* 0x010fe4000001160e */
[----:B------:R-:W-:Y:S01]  /*0460*/  LOP3.LUT R14, R14, 0x7f, RZ, 0xc0, !PT ;  /* 0x0000007f0e0e7812 */ /* 0x000fe200078ec0ff */
[----:B------:R-:W-:-:S04]  /*0470*/  IMAD.SHL.U32 R4, R3, 0x8, RZ ;  /* 0x0000000803047824 */ /* 0x000fc800078e00ff */
[----:B---3--:R-:W-:Y:S01]  /*0480*/  IMAD R69, R14, R71, RZ ;  /* 0x000000470e457224 */ /* 0x008fe200078e02ff */
[-C--:B------:R-:W-:Y:S02]  /*0490*/  IABS R7, R4.reuse ;  /* 0x0000000400077213 */ /* 0x080fe40000000000 */
[----:B------:R-:W-:Y:S02]  /*04a0*/  IABS R10, R4 ;  /* 0x00000004000a7213 */ /* 0x000fe40000000000 */
[----:B------:R-:W0:Y:S08]  /*04b0*/  I2F.RP R0, R7 ;  /* 0x0000000700007306 */ /* 0x000e300000209400 */
[----:B0-----:R-:W0:Y:S02]  /*04c0*/  MUFU.RCP R0, R0 ;  /* 0x0000000000007308 */ /* 0x001e240000001000 */
[----:B0-----:R-:W-:-:S02]  /*04d0*/  VIADD R2, R0, 0xffffffe ;  /* 0x0ffffffe00027836 */ /* 0x001fc40000000000 */
[----:B------:R-:W-:-:S04]  /*04e0*/  IMAD.MOV R0, RZ, RZ, -R10 ;  /* 0x000000ffff007224 */ /* 0x000fc800078e0a0a */
[----:B------:R0:W1:Y:S02]  /*04f0*/  F2I.FTZ.U32.TRUNC.NTZ R3, R2 ;  /* 0x0000000200037305 */ /* 0x000064000021f000 */
[----:B0-----:R-:W-:Y:S02]  /*0500*/  IMAD.MOV.U32 R2, RZ, RZ, RZ ;  /* 0x000000ffff027224 */ /* 0x001fe400078e00ff */
[----:B-1----:R-:W-:-:S04]  /*0510*/  IMAD.MOV R6, RZ, RZ, -R3 ;  /* 0x000000ffff067224 */ /* 0x002fc800078e0a03 */
[----:B------:R-:W-:Y:S02]  /*0520*/  IMAD R9, R6, R7, RZ ;  /* 0x0000000706097224 */ /* 0x000fe400078e02ff */
[----:B------:R-:W-:Y:S02]  /*0530*/  IMAD.MOV.U32 R6, RZ, RZ, R8 ;  /* 0x000000ffff067224 */ /* 0x000fe400078e0008 */
[----:B------:R-:W-:-:S06]  /*0540*/  IMAD.HI.U32 R3, R3, R9, R2 ;  /* 0x0000000903037227 */ /* 0x000fcc00078e0002 */
[----:B------:R-:W-:-:S04]  /*0550*/  IMAD.HI.U32 R3, R3, R6, RZ ;  /* 0x0000000603037227 */ /* 0x000fc800078e00ff */
[----:B------:R-:W-:Y:S01]  /*0560*/  IMAD R0, R3, R0, R6 ;  /* 0x0000000003007224 */ /* 0x000fe200078e0206 */
[----:B------:R-:W-:Y:S04]  /*0570*/  BAR.SYNC.DEFER_BLOCKING 0x0 ;  /* 0x0000000000007b1d */ /* 0x000fe80000010000 */
[----:B------:R-:W-:-:S13]  /*0580*/  ISETP.GT.U32.AND P1, PT, R7, R0, PT ;  /* 0x000000000700720c */ /* 0x000fda0003f24070 */
[----:B------:R-:W-:Y:S02]  /*0590*/  @!P1 IMAD.IADD R0, R0, 0x1, -R7 ;  /* 0x0000000100009824 */ /* 0x000fe400078e0a07 */
[----:B------:R-:W-:Y:S01]  /*05a0*/  @!P1 VIADD R3, R3, 0x1 ;  /* 0x0000000103039836 */ /* 0x000fe20000000000 */
[----:B------:R-:W-:Y:S02]  /*05b0*/  ISETP.NE.AND P1, PT, R4, RZ, PT ;  /* 0x000000ff0400720c */ /* 0x000fe40003f25270 */
[----:B------:R-:W-:Y:S02]  /*05c0*/  ISETP.GE.U32.AND P0, PT, R0, R7, PT ;  /* 0x000000070000720c */ /* 0x000fe40003f06070 */
[----:B------:R-:W-:-:S04]  /*05d0*/  LOP3.LUT R0, R5, R4, RZ, 0x3c, !PT ;  /* 0x0000000405007212 */ /* 0x000fc800078e3cff */
[----:B------:R-:W-:Y:S01]  /*05e0*/  ISETP.GE.AND P2, PT, R0, RZ, PT ;  /* 0x000000ff0000720c */ /* 0x000fe20003f46270 */
[----:B------:R-:W-:-:S06]  /*05f0*/  VIADD R0, R72, 0x7f ;  /* 0x0000007f48007836 */ /* 0x000fcc0000000000 */
[----:B------:R-:W-:-:S04]  /*0600*/  @P0 VIADD R3, R3, 0x1 ;  /* 0x0000000103030836 */ /* 0x000fc80000000000 */
[----:B------:R-:W-:Y:S01]  /*0610*/  IMAD.MOV.U32 R2, RZ, RZ, R3 ;  /* 0x000000ffff027224 */ /* 0x000fe200078e0003 */
[----:B------:R-:W-:-:S03]  /*0620*/  SHF.R.S32.HI R3, RZ, 0x1f, R0 ;  /* 0x0000001fff037819 */ /* 0x000fc60000011400 */
[----:B------:R-:W-:Y:S01]  /*0630*/  @!P2 IMAD.MOV R2, RZ, RZ, -R2 ;  /* 0x000000ffff02a224 */ /* 0x000fe200078e0a02 */
[----:B------:R-:W-:Y:S02]  /*0640*/  @!P1 LOP3.LUT R2, RZ, R4, RZ, 0x33, !PT ;  /* 0x00000004ff029212 */ /* 0x000fe400078e33ff */
[----:B------:R-:W-:-:S03]  /*0650*/  LEA.HI R3, R3, R0, RZ, 0x7 ;  /* 0x0000000003037211 */ /* 0x000fc600078f38ff */
[----:B------:R-:W-:Y:S02]  /*0660*/  IMAD.SHL.U32 R6, R2, 0x8, RZ ;  /* 0x0000000802067824 */ /* 0x000fe400078e00ff */
[----:B------:R-:W-:-:S03]  /*0670*/  IMAD.MOV R2, RZ, RZ, -R2 ;  /* 0x000000ffff027224 */ /* 0x000fc600078e0a02 */
[----:B------:R-:W-:Y:S01]  /*0680*/  LEA.HI.SX32 R3, R3, -R6, 0x19 ;  /* 0x8000000603037211 */ /* 0x000fe200078fcaff */
[----:B------:R-:W-:Y:S02]  /*0690*/  IMAD R10, R4, R2, R5 ;  /* 0x00000002040a7224 */ /* 0x000fe400078e0205 */
[----:B------:R-:W-:Y:S01]  /*06a0*/  IMAD.MOV.U32 R2, RZ, RZ, RZ ;  /* 0x000000ffff027224 */ /* 0x000fe200078e00ff */
[----:B------:R-:W-:Y:S01]  /*06b0*/  VIMNMX R9, PT, PT, R3, 0x8, PT ;  /* 0x0000000803097848 */ /* 0x000fe20003fe0100 */
[----:B------:R-:W0:Y:S03]  /*06c0*/  I2F.RP R4, R68 ;  /* 0x0000004400047306 */ /* 0x000e260000209400 */
[----:B------:R-:W-:-:S05]  /*06d0*/  IABS R7, R9 ;  /* 0x0000000900077213 */ /* 0x000fca0000000000 */
[----:B------:R-:W1:Y:S08]  /*06e0*/  I2F.RP R0, R7 ;  /* 0x0000000700007306 */ /* 0x000e700000209400 */
[----:B0-----:R-:W0:Y:S08]  /*06f0*/  MUFU.RCP R4, R4 ;  /* 0x0000000400047308 */ /* 0x001e300000001000 */
[----:B-1----:R-:W1:Y:S01]  /*0700*/  MUFU.RCP R0, R0 ;  /* 0x0000000000007308 */ /* 0x002e620000001000 */
[----:B0-----:R-:W-:-:S07]  /*0710*/  VIADD R74, R4, 0xffffffe ;  /* 0x0ffffffe044a7836 */ /* 0x001fce0000000000 */
[----:B------:R0:W-:Y:S01]  /*0720*/  F2I.FTZ.U32.TRUNC.NTZ R75, R74 ;  /* 0x0000004a004b7305 */ /* 0x0001e2000021f000 */
[----:B-1----:R-:W-:Y:S01]  /*0730*/  VIADD R3, R0, 0xffffffe ;  /* 0x0ffffffe00037836 */ /* 0x002fe20000000000 */
[----:B------:R-:W-:Y:S01]  /*0740*/  IABS R0, R9 ;  /* 0x0000000900007213 */ /* 0x000fe20000000000 */
[----:B0-----:R-:W-:-:S05]  /*0750*/  IMAD.MOV.U32 R74, RZ, RZ, RZ ;  /* 0x000000ffff4a7224 */ /* 0x001fca00078e00ff */
[----:B------:R-:W0:Y:S01]  /*0760*/  F2I.FTZ.U32.TRUNC.NTZ R3, R3 ;  /* 0x0000000300037305 */ /* 0x000e22000021f000 */
[----:B------:R-:W-:Y:S02]  /*0770*/  IMAD.MOV R0, RZ, RZ, -R0 ;  /* 0x000000ffff007224 */ /* 0x000fe400078e0a00 */
[----:B0-----:R-:W-:-:S04]  /*0780*/  IMAD.MOV R8, RZ, RZ, -R3 ;  /* 0x000000ffff087224 */ /* 0x001fc800078e0a03 */
[----:B------:R-:W-:Y:S01]  /*0790*/  IMAD R5, R8, R7, RZ ;  /* 0x0000000708057224 */ /* 0x000fe200078e02ff */
[----:B------:R-:W-:-:S03]  /*07a0*/  IABS R8, R72 ;  /* 0x0000004800087213 */ /* 0x000fc60000000000 */
[----:B------:R-:W-:Y:S01]  /*07b0*/  IMAD.HI.U32 R2, R3, R5, R2 ;  /* 0x0000000503027227 */ /* 0x000fe200078e0002 */
[----:B------:R-:W-:Y:S01]  /*07c0*/  IABS R5, R10 ;  /* 0x0000000a00057213 */ /* 0x000fe20000000000 */
[----:B------:R-:W0:Y:S04]  /*07d0*/  I2F.RP R3, R8 ;  /* 0x0000000800037306 */ /* 0x000e280000209400 */
[----:B------:R-:W-:-:S04]  /*07e0*/  IMAD.HI.U32 R2, R2, R5, RZ ;  /* 0x0000000502027227 */ /* 0x000fc800078e00ff */
[----:B------:R-:W-:Y:S02]  /*07f0*/  IMAD R0, R2, R0, R5 ;  /* 0x0000000002007224 */ /* 0x000fe400078e0205 */
[----:B------:R-:W1:Y:S01]  /*0800*/  LDS R5, [UR9] ;  /* 0x00000009ff057984 */ /* 0x000e620008000800 */
[----:B------:R-:W-:Y:S02]  /*0810*/  BAR.SYNC.DEFER_BLOCKING 0x0 ;  /* 0x0000000000007b1d */ /* 0x000fe40000010000 */
[----:B------:R-:W-:-:S04]  /*0820*/  ISETP.GT.U32.AND P1, PT, R7, R0, PT ;  /* 0x000000000700720c */ /* 0x000fc80003f24070 */
[----:B0-----:R-:W0:Y:S09]  /*0830*/  MUFU.RCP R3, R3 ;  /* 0x0000000300037308 */ /* 0x001e320000001000 */
[----:B------:R-:W-:Y:S02]  /*0840*/  @!P1 IMAD.IADD R0, R0, 0x1, -R7 ;  /* 0x0000000100009824 */ /* 0x000fe400078e0a07 */
[----:B------:R-:W-:Y:S01]  /*0850*/  @!P1 VIADD R2, R2, 0x1 ;  /* 0x0000000102029836 */ /* 0x000fe20000000000 */
[----:B------:R-:W-:-:S02]  /*0860*/  ISETP.NE.AND P1, PT, R9, RZ, PT ;  /* 0x000000ff0900720c */ /* 0x000fc40003f25270 */
[----:B------:R-:W-:Y:S01]  /*0870*/  ISETP.GE.U32.AND P0, PT, R0, R7, PT ;  /* 0x000000070000720c */ /* 0x000fe20003f06070 */
[----:B------:R-:W-:Y:S01]  /*0880*/  IMAD.MOV R7, RZ, RZ, -R75 ;  /* 0x000000ffff077224 */ /* 0x000fe200078e0a4b */
[----:B------:R-:W-:Y:S01]  /*0890*/  LOP3.LUT R0, R10, R9, RZ, 0x3c, !PT ;  /* 0x000000090a007212 */ /* 0x000fe200078e3cff */
[----:B0-----:R-:W-:-:S03]  /*08a0*/  VIADD R4, R3, 0xffffffe ;  /* 0x0ffffffe03047836 */ /* 0x001fc60000000000 */
[----:B------:R-:W-:Y:S01]  /*08b0*/  ISETP.GE.AND P2, PT, R0, RZ, PT ;  /* 0x000000ff0000720c */ /* 0x000fe20003f46270 */
[----:B------:R-:W-:Y:S01]  /*08c0*/  IMAD.SHL.U32 R0, R11, 0x200000, RZ ;  /* 0x002000000b007824 */ /* 0x000fe200078e00ff */
[----:B------:R-:W0:Y:S04]  /*08d0*/  F2I.FTZ.U32.TRUNC.NTZ R3, R4 ;  /* 0x0000000400037305 */ /* 0x000e28000021f000 */
[----:B------:R-:W-:Y:S01]  /*08e0*/  LOP3.LUT R0, R0, 0x600000, RZ, 0xc0, !PT ;  /* 0x0060000000007812 */ /* 0x000fe200078ec0ff */
[----:B------:R-:W-:-:S03]  /*08f0*/  @P0 VIADD R2, R2, 0x1 ;  /* 0x0000000102020836 */ /* 0x000fc60000000000 */
[----:B------:R-:W-:Y:S02]  /*0900*/  R2UR UR10, R0 ;  /* 0x00000000000a72ca */ /* 0x000fe400000e0000 */
[----:B-1----:R-:W-:Y:S01]  /*0910*/  R2UR UR8, R5 ;  /* 0x00000000050872ca */ /* 0x002fe200000e0000 */
[----:B------:R-:W-:Y:S01]  /*0920*/  @!P2 IMAD.MOV R2, RZ, RZ, -R2 ;  /* 0x000000ffff02a224 */ /* 0x000fe200078e0a02 */
[----:B------:R-:W-:Y:S01]  /*0930*/  @!P1 LOP3.LUT R2, RZ, R9, RZ, 0x33, !PT ;  /* 0x00000009ff029212 */ /* 0x000fe200078e33ff */
[----:B------:R-:W-:Y:S01]  /*0940*/  IMAD R5, R7, R68, RZ ;  /* 0x0000004407057224 */ /* 0x000fe200078e02ff */
[----:B------:R-:W-:Y:S01]  /*0950*/  ISETP.NE.U32.AND P2, PT, R14, RZ, PT ;  /* 0x000000ff0e00720c */ /* 0x000fe20003f45070 */
[----:B0-----:R-:W-:Y:S02]  /*0960*/  IMAD.MOV R13, RZ, RZ, -R3 ;  /* 0x000000ffff0d7224 */ /* 0x001fe400078e0a03 */
[----:B------:R-:W-:Y:S02]  /*0970*/  IMAD.SHL.U32 R0, R2, 0x100, RZ ;  /* 0x0000010002007824 */ /* 0x000fe400078e00ff */
[----:B------:R-:W-:-:S02]  /*0980*/  IMAD.MOV R12, RZ, RZ, -R2 ;  /* 0x000000ffff0c7224 */ /* 0x000fc400078e0a02 */
[----:B------:R-:W-:Y:S01]  /*0990*/  VIADD R15, R0, 0xff ;  /* 0x000000ff000f7836 */ /* 0x000fe20000000000 */
[----:B------:R-:W-:Y:S01]  /*09a0*/  IABS R2, R0 ;  /* 0x0000000000027213 */ /* 0x000fe20000000000 */
[----:B------:R-:W-:-:S03]  /*09b0*/  IMAD.HI.U32 R74, R75, R5, R74 ;  /* 0x000000054b4a7227 */ /* 0x000fc600078e004a */
[----:B------:R0:W-:Y:S01]  /*09c0*/  STL [R1+0xf74], R15 ;  /* 0x000f740f01007387 */ /* 0x0001e20000100800 */
[----:B------:R-:W-:Y:S02]  /*09d0*/  VIADD R11, R0, 0x1 ;  /* 0x00000001000b7836 */ /* 0x000fe40000000000 */
[----:B------:R-:W-:Y:S02]  /*09e0*/  IMAD.MOV.U32 R5, RZ, RZ, R2 ;  /* 0x000000ffff057224 */ /* 0x000fe400078e0002 */
[----:B------:R-:W-:Y:S01]  /*09f0*/  IMAD R12, R9, R12, R10 ;  /* 0x0000000c090c7224 */ /* 0x000fe200078e020a */
[----:B------:R-:W-:Y:S01]  /*0a00*/  IABS R9, R15 ;  /* 0x0000000f00097213 */ /* 0x000fe20000000000 */
[----:B------:R-:W-:Y:S01]  /*0a10*/  IMAD.MOV.U32 R2, RZ, RZ, RZ ;  /* 0x000000ffff027224 */ /* 0x000fe200078e00ff */
[----:B------:R-:W-:Y:S01]  /*0a20*/  IABS R7, R11 ;  /* 0x0000000b00077213 */ /* 0x000fe20000000000 */
[----:B------:R-:W-:Y:S01]  /*0a30*/  IMAD R13, R13, R8, RZ ;  /* 0x000000080d0d7224 */ /* 0x000fe200078e02ff */
[----:B------:R1:W-:Y:S01]  /*0a40*/  STL [R1+0xf78], R11 ;  /* 0x000f780b01007387 */ /* 0x0003e20000100800 */
[----:B------:R-:W-:-:S04]  /*0a50*/  IMAD.HI.U32 R4, R74, R5, RZ ;  /* 0x000000054a047227 */ /* 0x000fc800078e00ff */
[----:B------:R-:W-:-:S04]  /*0a60*/  IMAD.HI.U32 R13, R3, R13, R2 ;  /* 0x0000000d030d7227 */ /* 0x000fc800078e0002 */
[----:B------:R-:W-:-:S04]  /*0a70*/  IMAD.HI.U32 R3, R74, R9, RZ ;  /* 0x000000094a037227 */ /* 0x000fc800078e00ff */
[----:B------:R-:W-:Y:S02]  /*0a80*/  IMAD.MOV R4, RZ, RZ, -R4 ;  /* 0x000000ffff047224 */ /* 0x000fe400078e0a04 */
[----:B0-----:R-:W-:Y:S02]  /*0a90*/  VIADD R15, R0, 0x2 ;  /* 0x00000002000f7836 */ /* 0x001fe40000000000 */
[----:B------:R-:W-:-:S03]  /*0aa0*/  IMAD.HI.U32 R2, R74, R7, RZ ;  /* 0x000000074a027227 */ /* 0x000fc600078e00ff */
[----:B------:R-:W-:Y:S01]  /*0ab0*/  STL [R1+0xf90], R15 ;  /* 0x000f900f01007387 */ /* 0x000fe20000100800 */
[----:B------:R-:W-:Y:S02]  /*0ac0*/  IMAD.MOV R3, RZ, RZ, -R3 ;  /* 0x000000ffff037224 */ /* 0x000fe400078e0a03 */
[----:B------:R-:W-:Y:S01]  /*0ad0*/  IMAD R4, R68, R4, R5 ;  /* 0x0000000444047224 */ /* 0x000fe200078e0205 */
[----:B------:R-:W-:Y:S01]  /*0ae0*/  IABS R5, R15 ;  /* 0x0000000f00057213 */ /* 0x000fe20000000000 */
[C---:B-1----:R-:W-:Y:S02]  /*0af0*/  VIADD R11, R0.reuse, 0x3 ;  /* 0x00000003000b7836 */ /* 0x042fe40000000000 */
[----:B------:R-:W-:Y:S02]  /*0b00*/  VIADD R10, R0, 0x4 ;  /* 0x00000004000a7836 */ /* 0x000fe40000000000 */
[----:B------:R-:W-:Y:S01]  /*0b10*/  IMAD.MOV R2, RZ, RZ, -R2 ;  /* 0x000000ffff027224 */ /* 0x000fe200078e0a02 */
[----:B------:R0:W-:Y:S01]  /*0b20*/  STL [R1+0xf8c], R11 ;  /* 0x000f8c0b01007387 */ /* 0x0001e20000100800 */
[----:B------:R-:W-:-:S02]  /*0b30*/  IMAD.IADD R12, R6, 0x1, R12 ;  /* 0x00000001060c7824 */ /* 0x000fc400078e020c */
[C---:B------:R-:W-:Y:S01]  /*0b40*/  IMAD R6, R68.reuse, R3, R9 ;  /* 0x0000000344067224 */ /* 0x040fe200078e0209 */
[----:B------:R-:W-:Y:S01]  /*0b50*/  IABS R3, R10 ;  /* 0x0000000a00037213 */ /* 0x000fe20000000000 */
[----:B------:R-:W-:Y:S01]  /*0b60*/  IMAD R2, R68, R2, R7 ;  /* 0x0000000244027224 */ /* 0x000fe200078e0207 */
[----:B------:R-:W-:Y:S01]  /*0b70*/  STL [R1+0xf80], R10 ;  /* 0x000f800a01007387 */ /* 0x000fe20000100800 */
[----:B------:R-:W-:Y:S02]  /*0b80*/  IMAD.MOV.U32 R9, RZ, RZ, R5 ;  /* 0x000000ffff097224 */ /* 0x000fe400078e0005 */
[----:B------:R-:W-:Y:S01]  /*0b90*/  IMAD.MOV.U32 R7, RZ, RZ, R3 ;  /* 0x000000ffff077224 */ /* 0x000fe200078e0003 */
[----:B0-----:R-:W-:Y:S01]  /*0ba0*/  IABS R11, R11 ;  /* 0x0000000b000b7213 */ /* 0x001fe20000000000 */
[----:B------:R0:W-:Y:S01]  /*0bb0*/  STL [R1+0x3d8], R6 ;  /* 0x0003d80601007387 */ /* 0x0001e20000100800 */
[C---:B------:R-:W-:Y:S02]  /*0bc0*/  VIADD R5, R0.reuse, 0x5 ;  /* 0x0000000500057836 */ /* 0x040fe40000000000 */
[----:B------:R-:W-:Y:S01]  /*0bd0*/  VIADD R36, R0, 0x8 ;  /* 0x0000000800247836 */ /* 0x000fe20000000000 */
[----:B------:R1:W-:Y:S01]  /*0be0*/  STL [R1+0x34], R2 ;  /* 0x0000340201007387 */ /* 0x0003e20000100800 */
[----:B------:R-:W-:Y:S01]  /*0bf0*/  IMAD.HI.U32 R3, R74, R11, RZ ;  /* 0x0000000b4a037227 */ /* 0x000fe200078e00ff */
[----:B------:R-:W-:-:S02]  /*0c00*/  IABS R15, R5 ;  /* 0x00000005000f7213 */ /* 0x000fc40000000000 */
[----:B------:R2:W-:Y:S01]  /*0c10*/  STL [R1+0xf94], R5 ;  /* 0x000f940501007387 */ /* 0x0005e20000100800 */
[----:B------:R-:W-:Y:S01]  /*0c20*/  IMAD.MOV R3, RZ, RZ, -R3 ;  /* 0x000000ffff037224 */ /* 0x000fe200078e0a03 */
[----:B------:R-:W-:Y:S01]  /*0c30*/  IABS R75, R36 ;  /* 0x00000024004b7213 */ /* 0x000fe20000000000 */
[----:B0-----:R-:W-:Y:S02]  /*0c40*/  VIADD R6, R0, 0x6 ;  /* 0x0000000600067836 */ /* 0x001fe40000000000 */
[----:B------:R-:W-:Y:S02]  /*0c50*/  IMAD R3, R68, R3, R11 ;  /* 0x0000000344037224 */ /* 0x000fe400078e020b */
[----:B-1----:R-:W-:Y:S01]  /*0c60*/  IMAD.HI.U32 R2, R74, R9, RZ ;  /* 0x000000094a027227 */ /* 0x002fe200078e00ff */
[----:B------:R0:W-:Y:S03]  /*0c70*/  STL [R1+0xf98], R6 ;  /* 0x000f980601007387 */ /* 0x0001e60000100800 */
[----:B------:R-:W-:-:S02]  /*0c80*/  IMAD.MOV R2, RZ, RZ, -R2 ;  /* 0x000000ffff027224 */ /* 0x000fc400078e0a02 */
[----:B--2---:R-:W-:-:S04]  /*0c90*/  IMAD.HI.U32 R5, R74, R7, RZ ;  /* 0x000000074a057227 */ /* 0x004fc800078e00ff */
[----:B------:R-:W-:Y:S01]  /*0ca0*/  IMAD R2, R68, R2, R9 ;  /* 0x0000000244027224 */ /* 0x000fe200078e0209 */
[----:B0-----:R-:W-:Y:S01]  /*0cb0*/  IABS R6, R6 ;  /* 0x0000000600067213 */ /* 0x001fe20000000000 */
[----:B------:R-:W-:Y:S02]  /*0cc0*/  IMAD.MOV R5, RZ, RZ, -R5 ;  /* 0x000000ffff057224 */ /* 0x000fe400078e0a05 */
[C---:B------:R-:W-:Y:S01]  /*0cd0*/  VIADD R10, R0.reuse, 0x7 ;  /* 0x00000007000a7836 */ /* 0x040fe20000000000 */
[----:B------:R0:W-:Y:S01]  /*0ce0*/  STL [R1+0xb0], R2 ;  /* 0x0000b00201007387 */ /* 0x0001e20000100800 */
[----:B------:R-:W-:Y:S02]  /*0cf0*/  IMAD.MOV.U32 R9, RZ, RZ, R6 ;  /* 0x000000ffff097224 */ /* 0x000fe400078e0006 */
[C---:B------:R-:W-:Y:S01]  /*0d00*/  VIADD R6, R0.reuse, 0x9 ;  /* 0x0000000900067836 */ /* 0x040fe20000000000 */
[----:B------:R1:W-:Y:S01]  /*0d10*/  STL [R1+0x140], R3 ;  /* 0x0001400301007387 */ /* 0x0003e20000100800 */
[----:B------:R-:W-:-:S02]  /*0d20*/  VIADD R16, R0, 0x1b ;  /* 0x0000001b00107836 */ /* 0x000fc40000000000 */
[----:B0-----:R-:W-:-:S04]  /*0d30*/  IMAD.HI.U32 R2, R74, R15, RZ ;  /* 0x0000000f4a027227 */ /* 0x001fc800078e00ff */
[----:B-1----:R-:W-:Y:S01]  /*0d40*/  IMAD R3, R68, R5, R7 ;  /* 0x0000000544037224 */ /* 0x002fe200078e0207 */
[----:B------:R-:W-:Y:S01]  /*0d50*/  IABS R7, R10 ;  /* 0x0000000a00077213 */ /* 0x000fe20000000000 */
[----:B------:R-:W-:-:S03]  /*0d60*/  IMAD.MOV R2, RZ, RZ, -R2 ;  /* 0x000000ffff027224 */ /* 0x000fc600078e0a02 */
[----:B------:R0:W-:Y:S01]  /*0d70*/  STL [R1+0x238], R3 ;  /* 0x0002380301007387 */ /* 0x0001e20000100800 */
[----:B------:R-:W-:Y:S01]  /*0d80*/  IMAD R5, R68, R2, R15 ;  /* 0x0000000244057224 */ /* 0x000fe200078e020f */
[----:B------:R-:W-:Y:S01]  /*0d90*/  IABS R2, R6 ;  /* 0x0000000600027213 */ /* 0x000fe20000000000 */
[----:B------:R-:W-:Y:S01]  /*0da0*/  VIADD R15, R0, 0xc ;  /* 0x0000000c000f7836 */ /* 0x000fe20000000000 */
[----:B------:R1:W-:Y:S04]  /*0db0*/  STL [R1+0xf9c], R10 ;  /* 0x000f9c0a01007387 */ /* 0x0003e80000100800 */
[----:B------:R-:W-:Y:S01]  /*0dc0*/  STL [R1+0x1178], R36 ;  /* 0x0011782401007387 */ /* 0x000fe20000100800 */
[----:B0-----:R-:W-:-:S03]  /*0dd0*/  IMAD.HI.U32 R3, R74, R9, RZ ;  /* 0x000000094a037227 */ /* 0x001fc600078e00ff */
[----:B------:R-:W-:Y:S01]  /*0de0*/  STL [R1+0xfa0], R6 ;  /* 0x000fa00601007387 */ /* 0x000fe20000100800 */
[----:B------:R-:W-:-:S03]  /*0df0*/  IMAD.MOV R3, RZ, RZ, -R3 ;  /* 0x000000ffff037224 */ /* 0x000fc600078e0a03 */
[----:B------:R0:W-:Y:S01]  /*0e00*/  STL [R1+0x390], R5 ;  /* 0x0003900501007387 */ /* 0x0001e20000100800 */
[----:B-1----:R-:W-:Y:S02]  /*0e10*/  VIADD R10, R0, 0xd ;  /* 0x0000000d000a7836 */ /* 0x002fe40000000000 */
[----:B------:R-:W-:Y:S02]  /*0e20*/  IMAD R3, R68, R3, R9 ;  /* 0x0000000344037224 */ /* 0x000fe400078e0209 */
[----:B------:R-:W-:Y:S02]  /*0e30*/  IMAD.MOV.U32 R9, RZ, RZ, R2 ;  /* 0x000000ffff097224 */ /* 0x000fe400078e0002 */
[----:B------:R-:W-:Y:S01]  /*0e40*/  IMAD.HI.U32 R2, R74, R7, RZ ;  /* 0x000000074a027227 */ /* 0x000fe200078e00ff */
[----:B------:R1:W-:Y:S03]  /*0e50*/  STL [R1+0x3dc], R3 ;  /* 0x0003dc0301007387 */ /* 0x0003e60000100800 */
[----:B0-----:R-:W-:-:S02]  /*0e60*/  VIADD R5, R0, 0xa ;  /* 0x0000000a00057836 */ /* 0x001fc40000000000 */
[----:B------:R-:W-:Y:S02]  /*0e70*/  VIADD R6, R0, 0xb ;  /* 0x0000000b00067836 */ /* 0x000fe40000000000 */
[----:B------:R-:W-:Y:S01]  /*0e80*/  IMAD.MOV R2, RZ, RZ, -R2 ;  /* 0x000000ffff027224 */ /* 0x000fe200078e0a02 */
[----:B------:R0:W-:Y:S01]  /*0e90*/  STL [R1+0xfa4], R5 ;  /* 0x000fa40501007387 */ /* 0x0001e20000100800 */
[----:B------:R-:W-:Y:S01]  /*0ea0*/  IABS R11, R5 ;  /* 0x00000005000b7213 */ /* 0x000fe20000000000 */
[----:B-1----:R-:W-:Y:S02]  /*0eb0*/  IMAD.HI.U32 R3, R74, R75, RZ ;  /* 0x0000004b4a037227 */ /* 0x002fe400078e00ff */
[----:B------:R1:W-:Y:S02]  /*0ec0*/  STL [R1+0xfa8], R6 ;  /* 0x000fa80601007387 */ /* 0x0003e40000100800 */
[----:B------:R-:W-:Y:S02]  /*0ed0*/  IMAD.MOV R3, RZ, RZ, -R3 ;  /* 0x000000ffff037224 */ /* 0x000fe400078e0a03 */
[----:B------:R-:W-:-:S02]  /*0ee0*/  IMAD R2, R68, R2, R7 ;  /* 0x0000000244027224 */ /* 0x000fc400078e0207 */
[----:B0-----:R-:W-:-:S03]  /*0ef0*/  IMAD.HI.U32 R5, R74, R9, RZ ;  /* 0x000000094a057227 */ /* 0x001fc600078e00ff */
[----:B------:R0:W-:Y:S01]  /*0f00*/  STL [R1+0x3e0], R2 ;  /* 0x0003e00201007387 */ /* 0x0001e20000100800 */
[----:B------:R-:W-:Y:S01]  /*0f10*/  IMAD.MOV R5, RZ, RZ, -R5 ;  /* 0x000000ffff057224 */ /* 0x000fe200078e0a05 */
[----:B-1----:R-:W-:Y:S01]  /*0f20*/  IABS R6, R6 ;  /* 0x0000000600067213 */ /* 0x002fe20000000000 */
[C---:B------:R-:W-:Y:S02]  /*0f30*/  IMAD R75, R68.reuse, R3, R75 ;  /* 0x00000003444b7224 */ /* 0x040fe400078e024b */
[----:B------:R-:W-:Y:S01]  /*0f40*/  IMAD R3, R68, R5, R9 ;  /* 0x0000000544037224 */ /* 0x000fe200078e0209 */
[----:B------:R-:W-:Y:S01]  /*0f50*/  IABS R5, R10 ;  /* 0x0000000a00057213 */ /* 0x000fe20000000000 */
[----:B------:R-:W-:Y:S01]  /*0f60*/  IMAD.MOV.U32 R7, RZ, RZ, R6 ;  /* 0x000000ffff077224 */ /* 0x000fe200078e0006 */
[----:B------:R-:W-:Y:S01]  /*0f70*/  IABS R9, R15 ;  /* 0x0000000f00097213 */ /* 0x000fe20000000000 */
[----:B------:R-:W-:Y:S01]  /*0f80*/  VIADD R6, R0, 0xe ;  /* 0x0000000e00067836 */ /* 0x000fe20000000000 */
[----:B------:R1:W-:Y:S01]  /*0f90*/  STL [R1+0x30], R3 ;  /* 0x0000300301007387 */ /* 0x0003e20000100800 */
[----:B0-----:R-:W-:-:S03]  /*0fa0*/  IMAD.HI.U32 R2, R74, R11, RZ ;  /* 0x0000000b4a027227 */ /* 0x001fc600078e00ff */
[----:B------:R-:W-:Y:S01]  /*0fb0*/  STL [R1+0xfac], R15 ;  /* 0x000fac0f01007387 */ /* 0x000fe20000100800 */
[----:B------:R-:W-:-:S03]  /*0fc0*/  IMAD.MOV R2, RZ, RZ, -R2 ;  /* 0x000000ffff027224 */ /* 0x000fc600078e0a02 */
[----:B------:R0:W-:Y:S01]  /*0fd0*/  STL [R1+0xfb0], R10 ;  /* 0x000fb00a01007387 */ /* 0x0001e20000100800 */
[----:B-1----:R-:W-:-:S03]  /*0fe0*/  IMAD.HI.U32 R3, R74, R7, RZ ;  /* 0x000000074a037227 */ /* 0x002fc600078e00ff */
[----:B------:R1:W-:Y:S01]  /*0ff0*/  STL [R1+0xfb4], R6 ;  /* 0x000fb40601007387 */ /* 0x0003e20000100800 */
[----:B------:R-:W-:Y:S02]  /*1000*/  IMAD.MOV R3, RZ, RZ, -R3 ;  /* 0x000000ffff037224 */ /* 0x000fe400078e0a03 */
[C---:B0-----:R-:W-:Y:S01]  /*1010*/  IMAD R10, R68.reuse, R2, R11 ;  /* 0x00000002440a7224 */ /* 0x041fe200078e020b */
[----:B------:R-:W-:Y:S01]  /*1020*/  IABS R2, R6 ;  /* 0x0000000600027213 */ /* 0x000fe20000000000 */
[----:B------:R-:W-:Y:S02]  /*1030*/  IMAD R3, R68, R3, R7 ;  /* 0x0000000344037224 */ /* 0x000fe400078e0207 */
[----:B------:R-:W-:Y:S01]  /*1040*/  IMAD.MOV.U32 R11, RZ, RZ, R5 ;  /* 0x000000ffff0b7224 */ /* 0x000fe200078e0005 */
[----:B------:R-:W-:Y:S01]  /*1050*/  STL [R1+0xb4], R10 ;  /* 0x0000b40a01007387 */ /* 0x000fe20000100800 */
[----:B------:R-:W-:Y:S02]  /*1060*/  IMAD.MOV.U32 R7, RZ, RZ, R2 ;  /* 0x000000ffff077224 */ /* 0x000fe400078e0002 */
[----:B------:R-:W-:Y:S01]  /*1070*/  IMAD.HI.U32 R2, R74, R9, RZ ;  /* 0x000000094a027227 */ /* 0x000fe200078e00ff */
[----:B------:R0:W-:Y:S03]  /*1080*/  STL [R1+0x148], R3 ;  /* 0x0001480301007387 */ /* 0x0001e60000100800 */
[----:B------:R-:W-:-:S02]  /*1090*/  VIADD R5, R0, 0xf ;  /* 0x0000000f00057836 */ /* 0x000fc40000000000 */
[----:B------:R-:W-:Y:S02]  /*10a0*/  IMAD.MOV R2, RZ, RZ, -R2 ;  /* 0x000000ffff027224 */ /* 0x000fe400078e0a02 */
[----:B-1----:R-:W-:Y:S01]  /*10b0*/  VIADD R6, R0, 0x10 ;  /* 0x0000001000067836 */ /* 0x002fe20000000000 */
[----:B------:R1:W-:Y:S01]  /*10c0*/  STL [R1+0xfb8], R5 ;  /* 0x000fb80501007387 */ /* 0x0003e20000100800 */
[----:B------:R-:W-:Y:S01]  /*10d0*/  IABS R15, R5 ;  /* 0x00000005000f7213 */ /* 0x000fe20000000000 */
[----:B0-----:R-:W-:Y:S02]  /*10e0*/  IMAD.HI.U32 R3, R74, R11, RZ ;  /* 0x0000000b4a037227 */ /* 0x001fe400078e00ff */
[----:B------:R0:W-:Y:S02]  /*10f0*/  STL [R1+0xfbc], R6 ;  /* 0x000fbc0601007387 */ /* 0x0001e40000100800 */
[----:B------:R-:W-:Y:S02]  /*1100*/  IMAD.MOV R3, RZ, RZ, -R3 ;  /* 0x000000ffff037224 */ /* 0x000fe400078e0a03 */
[----:B------:R-:W-:-:S02]  /*1110*/  IMAD R2, R68, R2, R9 ;  /* 0x0000000244027224 */ /* 0x000fc400078e0209 */
[----:B-1----:R-:W-:-:S03]  /*1120*/  IMAD.HI.U32 R5, R74, R7, RZ ;  /* 0x000000074a057227 */ /* 0x002fc600078e00ff */
[----:B------:R1:W-:Y:S01]  /*1130*/  STL [R1+0x240], R2 ;  /* 0x0002400201007387 */ /* 0x0003e20000100800 */
[----:B------:R-:W-:Y:S01]  /*1140*/  IMAD R3, R68, R3, R11 ;  /* 0x0000000344037224 */ /* 0x000fe200078e020b */
[----:B0-----:R-:W-:Y:S01]  /*1150*/  IABS R6, R6 ;  /* 0x0000000600067213 */ /* 0x001fe20000000000 */
[----:B------:R-:W-:Y:S02]  /*1160*/  IMAD.MOV R5, RZ, RZ, -R5 ;  /* 0x000000ffff057224 */ /* 0x000fe400078e0a05 */
[C---:B------:R-:W-:Y:S01]  /*1170*/  VIADD R11, R0.reuse, 0x11 ;  /* 0x00000011000b7836 */ /* 0x040fe20000000000 */
[----:B------:R0:W-:Y:S01]  /*1180*/  STL [R1+0x394], R3 ;  /* 0x0003940301007387 */ /* 0x0001e20000100800 */
[----:B------:R-:W-:Y:S02]  /*1190*/  IMAD.MOV.U32 R9, RZ, RZ, R6 ;  /* 0x000000ffff097224 */ /* 0x000fe400078e0006 */
[----:B------:R-:W-:Y:S02]  /*11a0*/  VIADD R6, R0, 0x13 ;  /* 0x0000001300067836 */ /* 0x000fe40000000000 */
[----:B-1----:R-:W-:-:S04]  /*11b0*/  IMAD.HI.U32 R2, R74, R15, RZ ;  /* 0x0000000f4a027227 */ /* 0x002fc800078e00ff */
[----:B------:R-:W-:Y:S02]  /*11c0*/  IMAD.MOV R2, RZ, RZ, -R2 ;  /* 0x000000ffff027224 */ /* 0x000fe400078e0a02 */
[----:B0-----:R-:W-:Y:S01]  /*11d0*/  IMAD R3, R68, R5, R7 ;  /* 0x0000000544037224 */ /* 0x001fe200078e0207 */
[----:B------:R-:W-:Y:S01]  /*11e0*/  IABS R7, R11 ;  /* 0x0000000b00077213 */ /* 0x000fe20000000000 */
[----:B------:R-:W-:Y:S02]  /*11f0*/  VIADD R10, R0, 0x12 ;  /* 0x00000012000a7836 */ /* 0x000fe40000000000 */
[----:B------:R-:W-:Y:S01]  /*1200*/  IMAD R5, R68, R2, R15 ;  /* 0x0000000244057224 */ /* 0x000fe200078e020f */
[----:B------:R0:W-:Y:S01]  /*1210*/  STL [R1+0x3e4], R3 ;  /* 0x0003e40301007387 */ /* 0x0001e20000100800 */
[----:B------:R-:W-:-:S03]  /*1220*/  IABS R2, R6 ;  /* 0x0000000600027213 */ /* 0x000fc60000000000 */
[----:B------:R1:W-:Y:S04]  /*1230*/  STL [R1+0xfc0], R11 ;  /* 0x000fc00b01007387 */ /* 0x0003e80000100800 */
[----:B------:R-:W-:Y:S01]  /*1240*/  STL [R1+0xfc4], R10 ;  /* 0x000fc40a01007387 */ /* 0x000fe20000100800 */
[----:B0-----:R-:W-:-:S03]  /*1250*/  IMAD.HI.U32 R3, R74, R9, RZ ;  /* 0x000000094a037227 */ /* 0x001fc600078e00ff */
[----:B------:R-:W-:Y:S01]  /*1260*/  STL [R1+0xfc8], R6 ;  /* 0x000fc80601007387 */ /* 0x000fe20000100800 */
[----:B------:R-:W-:Y:S01]  /*1270*/  IMAD.MOV R3, RZ, RZ, -R3 ;  /* 0x000000ffff037224 */ /* 0x000fe200078e0a03 */
[----:B-1----:R-:W-:Y:S02]  /*1280*/  IABS R11, R10 ;  /* 0x0000000a000b7213 */ /* 0x002fe40000000000 */
[----:B------:R0:W-:Y:S01]  /*1290*/  STL [R1+0x3e8], R5 ;  /* 0x0003e80501007387 */ /* 0x0001e20000100800 */
[----:B------:R-:W-:Y:S02]  /*12a0*/  IMAD R76, R68, R3, R9 ;  /* 0x00000003444c7224 */ /* 0x000fe400078e0209 */
[----:B------:R-:W-:Y:S02]  /*12b0*/  IMAD.MOV.U32 R9, RZ, RZ, R2 ;  /* 0x000000ffff097224 */ /* 0x000fe400078e0002 */
[----:B------:R-:W-:-:S04]  /*12c0*/  IMAD.HI.U32 R2, R74, R7, RZ ;  /* 0x000000074a027227 */ /* 0x000fc800078e00ff */
[----:B0-----:R-:W-:Y:S02]  /*12d0*/  VIADD R5, R0, 0x14 ;  /* 0x0000001400057836 */ /* 0x001fe40000000000 */
[----:B------:R-:W-:-:S03]  /*12e0*/  IMAD.HI.U32 R3, R74, R11, RZ ;  /* 0x0000000b4a037227 */ /* 0x000fc600078e00ff */
[----:B------:R0:W-:Y:S01]  /*12f0*/  STL [R1+0xfcc], R5 ;  /* 0x000fcc0501007387 */ /* 0x0001e20000100800 */
[----:B------:R-:W-:Y:S01]  /*1300*/  IMAD.MOV R2, RZ, RZ, -R2 ;  /* 0x000000ffff027224 */ /* 0x000fe200078e0a02 */
[----:B------:R-:W-:Y:S01]  /*1310*/  IABS R15, R5 ;  /* 0x00000005000f7213 */ /* 0x000fe20000000000 */
[----:B------:R-:W-:Y:S02]  /*1320*/  IMAD.MOV R3, RZ, RZ, -R3 ;  /* 0x000000ffff037224 */ /* 0x000fe400078e0a03 */
[----:B------:R-:W-:Y:S02]  /*1330*/  VIADD R6, R0, 0x15 ;  /* 0x0000001500067836 */ /* 0x000fe40000000000 */
[C---:B------:R-:W-:Y:S02]  /*1340*/  IMAD R2, R68.reuse, R2, R7 ;  /* 0x0000000244027224 */ /* 0x040fe400078e0207 */
[----:B------:R-:W-:Y:S01]  /*1350*/  IMAD R3, R68, R3, R11 ;  /* 0x0000000344037224 */ /* 0x000fe200078e020b */
[----:B------:R1:W-:Y:S01]  /*1360*/  STL [R1+0xfd0], R6 ;  /* 0x000fd00601007387 */ /* 0x0003e20000100800 */
[----:B0-----:R-:W-:-:S03]  /*1370*/  IMAD.HI.U32 R5, R74, R9, RZ ;  /* 0x000000094a057227 */ /* 0x001fc600078e00ff */
[----:B------:R0:W-:Y:S01]  /*1380*/  STL [R1+0x38], R2 ;  /* 0x0000380201007387 */ /* 0x0001e20000100800 */
[----:B------:R-:W-:Y:S02]  /*1390*/  IMAD.MOV R5, RZ, RZ, -R5 ;  /* 0x000000ffff057224 */ /* 0x000fe400078e0a05 */
[C---:B------:R-:W-:Y:S01]  /*13a0*/  VIADD R11, R0.reuse, 0x16 ;  /* 0x00000016000b7836 */ /* 0x040fe20000000000 */
[----:B------:R2:W-:Y:S01]  /*13b0*/  STL [R1+0xb8], R3 ;  /* 0x0000b80301007387 */ /* 0x0005e20000100800 */
[----:B------:R-:W-:Y:S01]  /*13c0*/  VIADD R10, R0, 0x17 ;  /* 0x00000017000a7836 */ /* 0x000fe20000000000 */
[----:B-1----:R-:W-:Y:S01]  /*13d0*/  IABS R6, R6 ;  /* 0x0000000600067213 */ /* 0x002fe20000000000 */
[----:B0-----:R-:W-:-:S04]  /*13e0*/  IMAD.HI.U32 R2, R74, R15, RZ ;  /* 0x0000000f4a027227 */ /* 0x001fc800078e00ff */
[----:B--2---:R-:W-:Y:S01]  /*13f0*/  IMAD R3, R68, R5, R9 ;  /* 0x0000000544037224 */ /* 0x004fe200078e0209 */
[----:B------:R-:W-:Y:S01]  /*1400*/  IABS R9, R11 ;  /* 0x0000000b00097213 */ /* 0x000fe20000000000 */
[----:B------:R-:W-:Y:S02]  /*1410*/  IMAD.MOV.U32 R7, RZ, RZ, R6 ;  /* 0x000000ffff077224 */ /* 0x000fe400078e0006 */
[----:B------:R-:W-:Y:S01]  /*1420*/  IMAD.MOV R2, RZ, RZ, -R2 ;  /* 0x000000ffff027224 */ /* 0x000fe200078e0a02 */
[----:B------:R0:W-:Y:S01]  /*1430*/  STL [R1+0x14c], R3 ;  /* 0x00014c0301007387 */ /* 0x0001e20000100800 */
[----:B------:R-:W-:Y:S02]  /*1440*/  VIADD R6, R0, 0x18 ;  /* 0x0000001800067836 */ /* 0x000fe40000000000 */
[----:B------:R-:W-:Y:S01]  /*1450*/  IMAD R2, R68, R2, R15 ;  /* 0x0000000244027224 */ /* 0x000fe200078e020f */
[----:B------:R1:W-:Y:S01]  /*1460*/  STL [R1+0xfd4], R11 ;  /* 0x000fd40b01007387 */ /* 0x0003e20000100800 */
[C---:B------:R-:W-:Y:S01]  /*1470*/  VIADD R5, R0.reuse, 0x19 ;  /* 0x0000001900057836 */ /* 0x040fe20000000000 */
[----:B------:R-:W-:Y:S01]  /*1480*/  IABS R77, R6 ;  /* 0x00000006004d7213 */ /* 0x000fe20000000000 */
[----:B------:R-:W-:Y:S01]  /*1490*/  VIADD R15, R0, 0x1c ;  /* 0x0000001c000f7836 */ /* 0x000fe20000000000 */
[----:B------:R2:W-:Y:S01]  /*14a0*/  STL [R1+0xfd8], R10 ;  /* 0x000fd80a01007387 */ /* 0x0005e20000100800 */
[----:B0-----:R-:W-:-:S03]  /*14b0*/  IMAD.HI.U32 R3, R74, R7, RZ ;  /* 0x000000074a037227 */ /* 0x001fc600078e00ff */
[----:B------:R0:W-:Y:S01]  /*14c0*/  STL [R1+0xfdc], R6 ;  /* 0x000fdc0601007387 */ /* 0x0001e20000100800 */
[----:B------:R-:W-:Y:S01]  /*14d0*/  IMAD.MOV R3, RZ, RZ, -R3 ;  /* 0x000000ffff037224 */ /* 0x000fe200078e0a03 */
[----:B-1----:R-:W-:Y:S02]  /*14e0*/  IABS R11, R10 ;  /* 0x0000000a000b7213 */ /* 0x002fe40000000000 */
[----:B------:R1:W-:Y:S01]  /*14f0*/  STL [R1+0x250], R2 ;  /* 0x0002500201007387 */ /* 0x0003e20000100800 */
[C---:B--2---:R-:W-:Y:S02]  /*1500*/  VIADD R10, R0.reuse, 0x1d ;  /* 0x0000001d000a7836 */ /* 0x044fe40000000000 */
[----:B0-----:R-:W-:Y:S02]  /*1510*/  VIADD R6, R0, 0x1a ;  /* 0x0000001a00067836 */ /* 0x001fe40000000000 */
[----:B-1----:R-:W-:Y:S01]  /*1520*/  IMAD R2, R68, R3, R7 ;  /* 0x0000000344027224 */ /* 0x002fe200078e0207 */
[----:B------:R-:W-:Y:S01]  /*1530*/  IABS R7, R5 ;  /* 0x0000000500077213 */ /* 0x000fe20000000000 */
[----:B------:R-:W-:-:S03]  /*1540*/  IMAD.HI.U32 R3, R74, R11, RZ ;  /* 0x0000000b4a037227 */ /* 0x000fc600078e00ff */
[----:B------:R0:W-:Y:S01]  /*1550*/  STL [R1+0x39c], R2 ;  /* 0x00039c0201007387 */ /* 0x0001e20000100800 */
[----:B------:R-:W-:-:S03]  /*1560*/  IMAD.MOV R3, RZ, RZ, -R3 ;  /* 0x000000ffff037224 */ /* 0x000fc600078e0a03 */
[----:B------:R1:W-:Y:S01]  /*1570*/  STL [R1+0xfe0], R5 ;  /* 0x000fe00501007387 */ /* 0x0003e20000100800 */
[----:B------:R-:W-:Y:S01]  /*1580*/  IMAD R3, R68, R3, R11 ;  /* 0x0000000344037224 */ /* 0x000fe200078e020b */
[----:B------:R-:W-:Y:S02]  /*1590*/  IABS R11, R15 ;  /* 0x0000000f000b7213 */ /* 0x000fe40000000000 */
[----:B------:R2:W-:Y:S01]  /*15a0*/  STL [R1+0xfe4], R6 ;  /* 0x000fe40601007387 */ /* 0x0005e20000100800 */
[----:B0-----:R-:W-:-:S04]  /*15b0*/  IMAD.HI.U32 R2, R74, R9, RZ ;  /* 0x000000094a027227 */ /* 0x001fc800078e00ff */
[----:B------:R-:W-:Y:S02]  /*15c0*/  IMAD.MOV R2, RZ, RZ, -R2 ;  /* 0x000000ffff027224 */ /* 0x000fe400078e0a02 */
[----:B-1----:R-:W-:Y:S01]  /*15d0*/  IMAD.HI.U32 R5, R74, R77, RZ ;  /* 0x0000004d4a057227 */ /* 0x002fe200078e00ff */
[----:B--2---:R-:W-:-:S03]  /*15e0*/  IABS R6, R6 ;  /* 0x0000000600067213 */ /* 0x004fc60000000000 */
[C---:B------:R-:W-:Y:S02]  /*15f0*/  IMAD R2, R68.reuse, R2, R9 ;  /* 0x0000000244027224 */ /* 0x040fe400078e0209 */
[----:B------:R-:W-:Y:S02]  /*1600*/  IMAD.MOV R5, RZ, RZ, -R5 ;  /* 0x000000ffff057224 */ /* 0x000fe400078e0a05 */
[----:B------:R-:W-:Y:S01]  /*1610*/  IMAD.MOV.U32 R9, RZ, RZ, R6 ;  /* 0x000000ffff097224 */ /* 0x000fe200078e0006 */
[----:B------:R0:W-:Y:S01]  /*1620*/  STL [R1+0x3ec], R2 ;  /* 0x0003ec0201007387 */ /* 0x0001e20000100800 */
[----:B------:R-:W-:Y:S01]  /*1630*/  IMAD R77, R68, R5, R77 ;  /* 0x00000005444d7224 */ /* 0x000fe200078e024d */
[----:B------:R-:W-:Y:S02]  /*1640*/  IABS R5, R16 ;  /* 0x0000001000057213 */ /* 0x000fe40000000000 */
[----:B------:R1:W-:Y:S04]  /*1650*/  STL [R1+0x3f0], R3 ;  /* 0x0003f00301007387 */ /* 0x0003e80000100800 */
[----:B------:R-:W-:Y:S01]  /*1660*/  STL [R1+0xfe8], R16 ;  /* 0x000fe81001007387 */ /* 0x000fe20000100800 */
[----:B0-----:R-:W-:-:S03]  /*1670*/  IMAD.HI.U32 R2, R74, R7, RZ ;  /* 0x000000074a027227 */ /* 0x001fc600078e00ff */
[----:B------:R-:W-:Y:S01]  /*1680*/  STL [R1+0xfec], R15 ;  /* 0x000fec0f01007387 */ /* 0x000fe20000100800 */
[----:B-1----:R-:W-:-:S03]  /*1690*/  IMAD.HI.U32 R3, R74, R9, RZ ;  /* 0x000000094a037227 */ /* 0x002fc600078e00ff */
[----:B------:R-:W-:Y:S01]  /*16a0*/  STL [R1+0xff0], R10 ;  /* 0x000ff00a01007387 */ /* 0x000fe20000100800 */
[----:B------:R-:W-:Y:S02]  /*16b0*/  IMAD.MOV R2, RZ, RZ, -R2 ;  /* 0x000000ffff027224 */ /* 0x000fe400078e0a02 */
[----:B------:R-:W-:Y:S02]  /*16c0*/  IMAD.MOV R3, RZ, RZ, -R3 ;  /* 0x000000ffff037224 */ /* 0x000fe400078e0a03 */
[C---:B------:R-:W-:Y:S01]  /*16d0*/  IMAD R6, R68.reuse, R2, R7 ;  /* 0x0000000244067224 */ /* 0x040fe200078e0207 */
[----:B------:R-:W-:Y:S01]  /*16e0*/  IABS R2, R10 ;  /* 0x0000000a00027213 */ /* 0x000fe20000000000 */
[----:B------:R-:W-:Y:S02]  /*16f0*/  IMAD R3, R68, R3, R9 ;  /* 0x0000000344037224 */ /* 0x000fe400078e0209 */
[----:B------:R-:W-:Y:S01]  /*1700*/  IMAD.MOV.U32 R7, RZ, RZ, R5 ;  /* 0x000000ffff077224 */ /* 0x000fe200078e0005 */
[----:B------:R0:W-:Y:S01]  /*1710*/  STL [R1+0x3c], R6 ;  /* 0x00003c0601007387 */ /* 0x0001e20000100800 */
[----:B------:R-:W-:-:S02]  /*1720*/  IMAD.MOV.U32 R9, RZ, RZ, R2 ;  /* 0x000000ffff097224 */ /* 0x000fc400078e0002 */
[----:B------:R-:W-:Y:S01]  /*1730*/  IMAD.HI.U32 R2, R74, R7, RZ ;  /* 0x000000074a027227 */ /* 0x000fe200078e00ff */
[----:B------:R1:W-:Y:S03]  /*1740*/  STL [R1+0xbc], R3 ;  /* 0x0000bc0301007387 */ /* 0x0003e60000100800 */
[C---:B------:R-:W-:Y:S02]  /*1750*/  VIADD R5, R0.reuse, 0x1e ;  /* 0x0000001e00057836 */ /* 0x040fe40000000000 */
[----:B------:R-:W-:Y:S02]  /*1760*/  IMAD.MOV R2, RZ, RZ, -R2 ;  /* 0x000000ffff027224 */ /* 0x000fe400078e0a02 */
[----:B0-----:R-:W-:Y:S01]  /*1770*/  VIADD R6, R0, 0x1f ;  /* 0x0000001f00067836 */ /* 0x001fe20000000000 */
[----:B------:R0:W-:Y:S01]  /*1780*/  STL [R1+0xff8], R5 ;  /* 0x000ff80501007387 */ /* 0x0001e20000100800 */
[----:B------:R-:W-:Y:S01]  /*1790*/  IABS R15, R5 ;  /* 0x00000005000f7213 */ /* 0x000fe20000000000 */
[----:B-1----:R-:W-:-:S02]  /*17a0*/  IMAD.HI.U32 R3, R74, R11, RZ ;  /* 0x0000000b4a037227 */ /* 0x002fc400078e00ff */
[----:B------:R1:W-:Y:S02]  /*17b0*/  STL [R1+0xffc], R6 ;  /* 0x000ffc0601007387 */ /* 0x0003e40000100800 */
[----:B------:R-:W-:Y:S02]  /*17c0*/  IMAD.MOV R3, RZ, RZ, -R3 ;  /* 0x000000ffff037224 */ /* 0x000fe400078e0a03 */
[----:B------:R-:W-:Y:S02]  /*17d0*/  IMAD R2, R68, R2, R7 ;  /* 0x0000000244027224 */ /* 0x000fe400078e0207 */
[----:B0-----:R-:W-:-:S03]  /*17e0*/  IMAD.HI.U32 R5, R74, R9, RZ ;  /* 0x000000094a057227 */ /* 0x001fc600078e00ff */
[----:B------:R0:W-:Y:S01]  /*17f0*/  STL [R1+0x150], R2 ;  /* 0x0001500201007387 */ /* 0x0001e20000100800 */
[----:B------:R-:W-:Y:S01]  /*1800*/  IMAD R3, R68, R3, R11 ;  /* 0x0000000344037224 */ /* 0x000fe200078e020b */
[----:B-1----:R-:W-:Y:S01]  /*1810*/  IABS R6, R6 ;  /* 0x0000000600067213 */ /* 0x002fe20000000000 */
[----:B------:R-:W-:Y:S02]  /*1820*/  IMAD.MOV R5, RZ, RZ, -R5 ;  /* 0x000000ffff057224 */ /* 0x000fe400078e0a05 */
[C---:B------:R-:W-:Y:S01]  /*1830*/  VIADD R10, R0.reuse, 0x20 ;  /* 0x00000020000a7836 */ /* 0x040fe20000000000 */
[----:B------:R1:W-:Y:S01]  /*1840*/  STL [R1+0x264], R3 ;  /* 0x0002640301007387 */ /* 0x0003e20000100800 */
[----:B------:R-:W-:Y:S02]  /*1850*/  IMAD.MOV.U32 R11, RZ, RZ, R6 ;  /* 0x000000ffff0b7224 */ /* 0x000fe400078e0006 */
[----:B------:R-:W-:Y:S01]  /*1860*/  VIADD R7, R0, 0x21 ;  /* 0x0000002100077836 */ /* 0x000fe20000000000 */
[----:B------:R-:W-:Y:S01]  /*1870*/  IABS R79, R10 ;  /* 0x0000000a004f7213 */ /* 0x000fe20000000000 */
[----:B0-----:R-:W-:-:S04]  /*1880*/  IMAD.HI.U32 R2, R74, R15, RZ ;  /* 0x0000000f4a027227 */ /* 0x001fc800078e00ff */
[----:B------:R-:W-:Y:S02]  /*1890*/  IMAD.MOV R2, RZ, RZ, -R2 ;  /* 0x000000ffff027224 */ /* 0x000fe400078e0a02 */
[----:B-1----:R-:W-:Y:S02]  /*18a0*/  IMAD R3, R68, R5, R9 ;  /* 0x0000000544037224 */ /* 0x002fe400078e0209 */
[----:B------:R-:W-:Y:S02]  /*18b0*/  VIADD R6, R0, 0x22 ;  /* 0x0000002200067836 */ /* 0x000fe40000000000 */
[----:B------:R-:W-:Y:S01]  /*18c0*/  IMAD R5, R68, R2, R15 ;  /* 0x0000000244057224 */ /* 0x000fe200078e020f */
[----:B------:R0:W-:Y:S01]  /*18d0*/  STL [R1+0x3a0], R3 ;  /* 0x0003a00301007387 */ /* 0x0001e20000100800 */
[----:B------:R-:W-:Y:S01]  /*18e0*/  VIADD R15, R0, 0x24 ;  /* 0x00000024000f7836 */ /* 0x000fe20000000000 */
[----:B------:R-:W-:Y:S02]  /*18f0*/  IABS R2, R6 ;  /* 0x0000000600027213 */ /* 0x000fe40000000000 */
[----:B------:R-:W-:Y:S04]  /*1900*/  STL [R1+0x1000], R10 ;  /* 0x0010000a01007387 */ /* 0x000fe80000100800 */
[----:B------:R1:W-:Y:S01]  /*1910*/  STL [R1+0x1004], R7 ;  /* 0x0010040701007387 */ /* 0x0003e20000100800 */
[----:B0-----:R-:W-:-:S03]  /*1920*/  IMAD.HI.U32 R3, R74, R11, RZ ;  /* 0x0000000b4a037227 */ /* 0x001fc600078e00ff */
[----:B------:R0:W-:Y:S01]  /*1930*/  STL [R1+0x100c], R6 ;  /* 0x00100c0601007387 */ /* 0x0001e20000100800 */
[----:B------:R-:W-:-:S03]  /*1940*/  IMAD.MOV R3, RZ, RZ, -R3 ;  /* 0x000000ffff037224 */ /* 0x000fc600078e0a03 */
[----:B------:R2:W-:Y:S01]  /*1950*/  STL [R1+0x3f4], R5 ;  /* 0x0003f40501007387 */ /* 0x0005e20000100800 */
[----:B-1----:R-:W-:Y:S01]  /*1960*/  IABS R7, R7 ;  /* 0x0000000700077213 */ /* 0x002fe20000000000 */
[----:B0-----:R-:W-:Y:S02]  /*1970*/  VIADD R6, R0, 0x23 ;  /* 0x0000002300067836 */ /* 0x001fe40000000000 */
[----:B--2---:R-:W-:-:S03]  /*1980*/  IMAD R5, R68, R3, R11 ;  /* 0x0000000344057224 */ /* 0x004fc600078e020b */
[----:B------:R-:W-:Y:S01]  /*1990*/  IABS R10, R6 ;  /* 0x00000006000a7213 */ /* 0x000fe20000000000 */
[----:B------:R-:W-:Y:S01]  /*19a0*/  IMAD.MOV.U32 R3, RZ, RZ, R2 ;  /* 0x000000ffff037224 */ /* 0x000fe200078e0002 */
[----:B------:R-:W-:Y:S01]  /*19b0*/  IABS R11, R15 ;  /* 0x0000000f000b7213 */ /* 0x000fe20000000000 */
[----:B------:R-:W-:Y:S01]  /*19c0*/  IMAD.HI.U32 R2, R74, R79, RZ ;  /* 0x0000004f4a027227 */ /* 0x000fe200078e00ff */
[----:B------:R0:W-:Y:S03]  /*19d0*/  STL [R1+0x3f8], R5 ;  /* 0x0003f80501007387 */ /* 0x0001e60000100800 */
[----:B------:R-:W-:Y:S01]  /*19e0*/  IMAD.MOV R2, RZ, RZ, -R2 ;  /* 0x000000ffff027224 */ /* 0x000fe200078e0a02 */
[----:B------:R1:W-:Y:S03]  /*19f0*/  STL [R1+0x1014], R6 ;  /* 0x0010140601007387 */ /* 0x0003e60000100800 */
[----:B------:R-:W-:Y:S01]  /*1a00*/  IMAD R79, R68, R2, R79 ;  /* 0x00000002444f7224 */ /* 0x000fe200078e024f */
[----:B------:R-:W-:Y:S01]  /*1a10*/  STL [R1+0x1018], R15 ;  /* 0x0010180f01007387 */ /* 0x000fe20000100800 */
[----:B0-----:R-:W-:-:S04]  /*1a20*/  IMAD.HI.U32 R5, R74, R7, RZ ;  /* 0x000000074a057227 */ /* 0x001fc800078e00ff */
[----:B-1----:R-:W-:-:S04]  /*1a30*/  IMAD.HI.U32 R6, R74, R3, RZ ;  /* 0x000000034a067227 */ /* 0x002fc800078e00ff */
[----:B------:R-:W-:Y:S02]  /*1a40*/  IMAD.MOV R9, RZ, RZ, -R5 ;  /* 0x000000ffff097224 */ /* 0x000fe400078e0a05 */
[----:B------:R-:W-:Y:S02]  /*1a50*/  IMAD.MOV.U32 R5, RZ, RZ, R10 ;  /* 0x000000ffff057224 */ /* 0x000fe400078e000a */
[----:B------:R-:W-:Y:S02]  /*1a60*/  IMAD.MOV R6, RZ, RZ, -R6 ;  /* 0x000000ffff067224 */ /* 0x000fe400078e0a06 */
[----:B------:R-:W-:Y:S02]  /*1a70*/  IMAD R9, R68, R9, R7 ;  /* 0x0000000944097224 */ /* 0x000fe400078e0207 */
[----:B------:R-:W-:Y:S02]  /*1a80*/  IMAD.MOV.U32 R7, RZ, RZ, R11 ;  /* 0x000000ffff077224 */ /* 0x000fe400078e000b */
[----:B------:R-:W-:Y:S01]  /*1a90*/  IMAD.HI.U32 R2, R74, R5, RZ ;  /* 0x000000054a027227 */ /* 0x000fe200078e00ff */
[----:B------:R0:W-:Y:S03]  /*1aa0*/  STL [R1+0x40], R9 ;  /* 0x0000400901007387 */ /* 0x0001e60000100800 */
[----:B------:R-:W-:-:S02]  /*1ab0*/  IMAD R3, R68, R6, R3 ;  /* 0x0000000644037224 */ /* 0x000fc400078e0203 */
[----:B------:R-:W-:-:S03]  /*1ac0*/  IMAD.HI.U32 R6, R74, R7, RZ ;  /* 0x000000074a067227 */ /* 0x000fc600078e00ff */
[----:B------:R1:W-:Y:S01]  /*1ad0*/  STL [R1+0xc0], R3 ;  /* 0x0000c00301007387 */ /* 0x0003e20000100800 */
[----:B------:R-:W-:Y:S02]  /*1ae0*/  IMAD.MOV R10, RZ, RZ, -R2 ;  /* 0x000000ffff0a7224 */ /* 0x000fe400078e0a02 */
[C---:B0-----:R-:W-:Y:S02]  /*1af0*/  VIADD R9, R0.reuse, 0x25 ;  /* 0x0000002500097836 */ /* 0x041fe40000000000 */
[C---:B------:R-:W-:Y:S02]  /*1b00*/  VIADD R15, R0.reuse, 0x26 ;  /* 0x00000026000f7836 */ /* 0x040fe40000000000 */
[----:B------:R-:W-:Y:S01]  /*1b10*/  VIADD R11, R0, 0x27 ;  /* 0x00000027000b7836 */ /* 0x000fe20000000000 */
[----:B------:R0:W-:Y:S01]  /*1b20*/  STL [R1+0x1020], R9 ;  /* 0x0010200901007387 */ /* 0x0001e20000100800 */
[----:B------:R-:W-:Y:S01]  /*1b30*/  IMAD.MOV R2, RZ, RZ, -R6 ;  /* 0x000000ffff027224 */ /* 0x000fe200078e0a06 */
[----:B-1----:R-:W-:Y:S01]  /*1b40*/  IABS R3, R15 ;  /* 0x0000000f00037213 */ /* 0x002fe20000000000 */
[C---:B------:R-:W-:Y:S01]  /*1b50*/  IMAD R6, R68.reuse, R10, R5 ;  /* 0x0000000a44067224 */ /* 0x040fe200078e0205 */
[----:B------:R1:W-:Y:S01]  /*1b60*/  STL [R1+0x1024], R15 ;  /* 0x0010240f01007387 */ /* 0x0003e20000100800 */
[----:B------:R-:W-:Y:S01]  /*1b70*/  IMAD R2, R68, R2, R7 ;  /* 0x0000000244027224 */ /* 0x000fe200078e0207 */
[----:B------:R-:W-:Y:S01]  /*1b80*/  IABS R5, R11 ;  /* 0x0000000b00057213 */ /* 0x000fe20000000000 */
[----:B------:R-:W-:Y:S01]  /*1b90*/  IMAD.HI.U32 R7, R74, R3, RZ ;  /* 0x000000034a077227 */ /* 0x000fe200078e00ff */
[----:B------:R-:W-:Y:S01]  /*1ba0*/  STL [R1+0x1030], R11 ;  /* 0x0010300b01007387 */ /* 0x000fe20000100800 */
[----:B0-----:R-:W-:-:S02]  /*1bb0*/  IABS R9, R9 ;  /* 0x0000000900097213 */ /* 0x001fc40000000000 */
[----:B------:R-:W-:Y:S01]  /*1bc0*/  IMAD.MOV R7, RZ, RZ, -R7 ;  /* 0x000000ffff077224 */ /* 0x000fe200078e0a07 */
[----:B------:R0:W-:Y:S01]  /*1bd0*/  STL [R1+0x158], R6 ;  /* 0x0001580601007387 */ /* 0x0001e20000100800 */
[----:B-1----:R-:W-:-:S03]  /*1be0*/  VIADD R15, R0, 0x2e ;  /* 0x0000002e000f7836 */ /* 0x002fc60000000000 */
[----:B------:R1:W-:Y:S01]  /*1bf0*/  STL [R1+0x26c], R2 ;  /* 0x00026c0201007387 */ /* 0x0003e20000100800 */
[----:B------:R-:W-:-:S04]  /*1c00*/  IMAD.HI.U32 R10, R74, R9, RZ ;  /* 0x000000094a0a7227 */ /* 0x000fc800078e00ff */
[----:B------:R-:W-:Y:S02]  /*1c10*/  IMAD.MOV R10, RZ, RZ, -R10 ;  /* 0x000000ffff0a7224 */ /* 0x000fe400078e0a0a */
[C---:B0-----:R-:W-:Y:S02]  /*1c20*/  VIADD R6, R0.reuse, 0x28 ;  /* 0x0000002800067836 */ /* 0x041fe40000000000 */
[----:B------:R-:W-:Y:S02]  /*1c30*/  VIADD R11, R0, 0x29 ;  /* 0x00000029000b7836 */ /* 0x000fe40000000000 */
[C---:B------:R-:W-:Y:S01]  /*1c40*/  IMAD R9, R68.reuse, R10, R9 ;  /* 0x0000000a44097224 */ /* 0x040fe200078e0209 */
[----:B------:R0:W-:Y:S01]  /*1c50*/  STL [R1+0x109c], R6 ;  /* 0x00109c0601007387 */ /* 0x0001e20000100800 */
[----:B------:R-:W-:Y:S01]  /*1c60*/  IABS R78, R6 ;  /* 0x00000006004e7213 */ /* 0x000fe20000000000 */
[----:B------:R-:W-:Y:S01]  /*1c70*/  IMAD R7, R68, R7, R3 ;  /* 0x0000000744077224 */ /* 0x000fe200078e0203 */
[----:B-1----:R-:W-:Y:S01]  /*1c80*/  IABS R2, R11 ;  /* 0x0000000b00027213 */ /* 0x002fe20000000000 */
[----:B------:R-:W-:Y:S01]  /*1c90*/  STL [R1+0x10f0], R11 ;  /* 0x0010f00b01007387 */ /* 0x000fe20000100800 */
[----:B------:R-:W-:-:S02]  /*1ca0*/  VIADD R10, R0, 0x2a ;  /* 0x0000002a000a7836 */ /* 0x000fc40000000000 */
[C---:B------:R-:W-:Y:S01]  /*1cb0*/  IMAD.HI.U32 R3, R74.reuse, R78, RZ ;  /* 0x0000004e4a037227 */ /* 0x040fe200078e00ff */
[----:B------:R1:W-:Y:S03]  /*1cc0*/  STL [R1+0x3a4], R9 ;  /* 0x0003a40901007387 */ /* 0x0003e60000100800 */
[----:B0-----:R-:W-:Y:S01]  /*1cd0*/  IMAD.HI.U32 R6, R74, R5, RZ ;  /* 0x000000054a067227 */ /* 0x001fe200078e00ff */
[----:B------:R0:W-:Y:S03]  /*1ce0*/  STL [R1+0x3fc], R7 ;  /* 0x0003fc0701007387 */ /* 0x0001e60000100800 */
[----:B------:R-:W-:Y:S02]  /*1cf0*/  IMAD.MOV R6, RZ, RZ, -R6 ;  /* 0x000000ffff067224 */ /* 0x000fe400078e0a06 */
[----:B------:R-:W-:-:S02]  /*1d00*/  IMAD.MOV R3, RZ, RZ, -R3 ;  /* 0x000000ffff037224 */ /* 0x000fc400078e0a03 */
[----:B------:R-:W-:Y:S02]  /*1d10*/  IMAD R5, R68, R6, R5 ;  /* 0x0000000644057224 */ /* 0x000fe400078e0205 */
[C---:B-1----:R-:W-:Y:S02]  /*1d20*/  VIADD R9, R0.reuse, 0x2b ;  /* 0x0000002b00097836 */ /* 0x042fe40000000000 */
[----:B0-----:R-:W-:Y:S01]  /*1d30*/  VIADD R7, R0, 0x2c ;  /* 0x0000002c00077836 */ /* 0x001fe20000000000 */
[----:B------:R0:W-:Y:S01]  /*1d40*/  STL [R1+0x400], R5 ;  /* 0x0004000501007387 */ /* 0x0001e20000100800 */
[----:B------:R-:W-:Y:S01]  /*1d50*/  IMAD R78, R68, R3, R78 ;  /* 0x00000003444e7224 */ /* 0x000fe200078e024e */
[----:B------:R-:W-:Y:S02]  /*1d60*/  IABS R6, R9 ;  /* 0x0000000900067213 */ /* 0x000fe40000000000 */
[----:B------:R1:W-:Y:S01]  /*1d70*/  STL [R1+0x1034], R10 ;  /* 0x0010340a01007387 */ /* 0x0003e20000100800 */
[----:B------:R-:W-:-:S03]  /*1d80*/  IABS R3, R7 ;  /* 0x0000000700037213 */ /* 0x000fc60000000000 */
[----:B------:R-:W-:Y:S01]  /*1d90*/  STL [R1+0x10ec], R9 ;  /* 0x0010ec0901007387 */ /* 0x000fe20000100800 */
[----:B0-----:R-:W-:-:S03]  /*1da0*/  IMAD.HI.U32 R5, R74, R2, RZ ;  /* 0x000000024a057227 */ /* 0x001fc600078e00ff */
[----:B------:R0:W-:Y:S01]  /*1db0*/  STL [R1+0x10e8], R7 ;  /* 0x0010e80701007387 */ /* 0x0001e20000100800 */
[----:B------:R-:W-:Y:S01]  /*1dc0*/  IMAD.MOV R5, RZ, RZ, -R5 ;  /* 0x000000ffff057224 */ /* 0x000fe200078e0a05 */
[----:B-1----:R-:W-:-:S03]  /*1dd0*/  IABS R10, R10 ;  /* 0x0000000a000a7213 */ /* 0x002fc60000000000 */
[----:B------:R-:W-:Y:S02]  /*1de0*/  IMAD R2, R68, R5, R2 ;  /* 0x0000000544027224 */ /* 0x000fe400078e0202 */
[----:B------:R-:W-:-:S03]  /*1df0*/  IMAD.HI.U32 R11, R74, R10, RZ ;  /* 0x0000000a4a0b7227 */ /* 0x000fc600078e00ff */
[----:B------:R1:W-:Y:S01]  /*1e00*/  STL [R1+0x44], R2 ;  /* 0x0000440201007387 */ /* 0x0003e20000100800 */
[----:B0-----:R-:W-:Y:S02]  /*1e10*/  VIADD R7, R0, 0x2d ;  /* 0x0000002d00077836 */ /* 0x001fe40000000000 */
[----:B------:R-:W-:-:S03]  /*1e20*/  IMAD.HI.U32 R9, R74, R6, RZ ;  /* 0x000000064a097227 */ /* 0x000fc600078e00ff */
[----:B------:R0:W-:Y:S01]  /*1e30*/  STL [R1+0x1098], R7 ;  /* 0x0010980701007387 */ /* 0x0001e20000100800 */
[----:B------:R-:W-:Y:S01]  /*1e40*/  IABS R5, R7 ;  /* 0x0000000700057213 */ /* 0x000fe20000000000 */
[----:B------:R-:W-:Y:S02]  /*1e50*/  IMAD.MOV R11, RZ, RZ, -R11 ;  /* 0x000000ffff0b7224 */ /* 0x000fe400078e0a0b */
[----:B------:R-:W-:Y:S01]  /*1e60*/  IMAD.MOV R9, RZ, RZ, -R9 ;  /* 0x000000ffff097224 */ /* 0x000fe200078e0a09 */
[----:B-1----:R-:W-:Y:S01]  /*1e70*/  IABS R2, R15 ;  /* 0x0000000f00027213 */ /* 0x002fe20000000000 */
[C---:B------:R-:W-:Y:S01]  /*1e80*/  IMAD R10, R68.reuse, R11, R10 ;  /* 0x0000000b440a7224 */ /* 0x040fe200078e020a */
[----:B------:R-:W-:Y:S01]  /*1e90*/  STL [R1+0x1120], R15 ;  /* 0x0011200f01007387 */ /* 0x000fe20000100800 */
[----:B------:R-:W-:Y:S02]  /*1ea0*/  IMAD R9, R68, R9, R6 ;  /* 0x0000000944097224 */ /* 0x000fe400078e0206 */
[C---:B0-----:R-:W-:Y:S01]  /*1eb0*/  IMAD.HI.U32 R7, R74.reuse, R3, RZ ;  /* 0x000000034a077227 */ /* 0x041fe200078e00ff */
[----:B------:R-:W-:Y:S03]  /*1ec0*/  STL [R1+0xc4], R10 ;  /* 0x0000c40a01007387 */ /* 0x000fe60000100800 */
[----:B------:R-:W-:Y:S01]  /*1ed0*/  IMAD.MOV R7, RZ, RZ, -R7 ;  /* 0x000000ffff077224 */ /* 0x000fe200078e0a07 */
[----:B------:R0:W-:Y:S01]  /*1ee0*/  STL [R1+0x160], R9 ;  /* 0x0001600901007387 */ /* 0x0001e20000100800 */
[----:B------:R-:W-:-:S04]  /*1ef0*/  IMAD.HI.U32 R6, R74, R5, RZ ;  /* 0x000000054a067227 */ /* 0x000fc800078e00ff */
[----:B------:R-:W-:Y:S02]  /*1f00*/  IMAD R3, R68, R7, R3 ;  /* 0x0000000744037224 */ /* 0x000fe400078e0203 */
[----:B------:R-:W-:Y:S02]  /*1f10*/  IMAD.MOV R6, RZ, RZ, -R6 ;  /* 0x000000ffff067224 */ /* 0x000fe400078e0a06 */
[C---:B------:R-:W-:Y:S01]  /*1f20*/  VIADD R11, R0.reuse, 0x30 ;  /* 0x00000030000b7836 */ /* 0x040fe20000000000 */
[----:B------:R1:W-:Y:S01]  /*1f30*/  STL [R1+0x278], R3 ;  /* 0x0002780301007387 */ /* 0x0003e20000100800 */
[C---:B0-----:R-:W-:Y:S02]  /*1f40*/  VIADD R9, R0.reuse, 0x2f ;  /* 0x0000002f00097836 */ /* 0x041fe40000000000 */
[----:B------:R-:W-:Y:S01]  /*1f50*/  VIADD R10, R0, 0x31 ;  /* 0x00000031000a7836 */ /* 0x000fe20000000000 */
[----:B------:R-:W-:Y:S01]  /*1f60*/  IABS R80, R11 ;  /* 0x0000000b00507213 */ /* 0x000fe20000000000 */
[----:B------:R-:W-:Y:S01]  /*1f70*/  IMAD R6, R68, R6, R5 ;  /* 0x0000000644067224 */ /* 0x000fe200078e0205 */
[----:B------:R0:W-:Y:S01]  /*1f80*/  STL [R1+0x1050], R9 ;  /* 0x0010500901007387 */ /* 0x0001e20000100800 */
[----:B------:R-:W-:Y:S01]  /*1f90*/  VIADD R15, R0, 0x37 ;  /* 0x00000037000f7836 */ /* 0x000fe20000000000 */
[----:B------:R-:W-:Y:S01]  /*1fa0*/  IABS R5, R10 ;  /* 0x0000000a00057213 */ /* 0x000fe20000000000 */
[C---:B------:R-:W-:Y:S01]  /*1fb0*/  IMAD.HI.U32 R7, R74.reuse, R80, RZ ;  /* 0x000000504a077227 */ /* 0x040fe200078e00ff */
[----:B------:R2:W-:Y:S03]  /*1fc0*/  STL [R1+0x1094], R11 ;  /* 0x0010940b01007387 */ /* 0x0005e60000100800 */
[----:B-1----:R-:W-:Y:S01]  /*1fd0*/  IMAD.HI.U32 R3, R74, R2, RZ ;  /* 0x000000024a037227 */ /* 0x002fe200078e00ff */
[----:B------:R1:W-:Y:S01]  /*1fe0*/  STL [R1+0x111c], R10 ;  /* 0x00111c0a01007387 */ /* 0x0003e20000100800 */
[----:B0-----:R-:W-:-:S02]  /*1ff0*/  IABS R9, R9 ;  /* 0x0000000900097213 */ /* 0x001fc40000000000 */
[----:B------:R-:W-:Y:S01]  /*2000*/  IMAD.MOV R3, RZ, RZ, -R3 ;  /* 0x000000ffff037224 */ /* 0x000fe200078e0a03 */
[----:B------:R0:W-:Y:S01]  /*2010*/  STL [R1+0x3a8], R6 ;  /* 0x0003a80601007387 */ /* 0x0001e20000100800 */
[----:B------:R-:W-:Y:S02]  /*2020*/  IMAD.MOV R7, RZ, RZ, -R7 ;  /* 0x000000ffff077224 */ /* 0x000fe400078e0a07 */
[----:B------:R-:W-:Y:S02]  /*2030*/  IMAD R2, R68, R3, R2 ;  /* 0x0000000344027224 */ /* 0x000fe400078e0202 */
[----:B--2---:R-:W-:Y:S02]  /*2040*/  VIADD R11, R0, 0x33 ;  /* 0x00000033000b7836 */ /* 0x004fe40000000000 */
[----:B-1----:R-:W-:Y:S01]  /*2050*/  IMAD.HI.U32 R10, R74, R9, RZ ;  /* 0x000000094a0a7227 */ /* 0x002fe200078e00ff */
[----:B------:R1:W-:Y:S02]  /*2060*/  STL [R1+0x404], R2 ;  /* 0x0004040201007387 */ /* 0x0003e40000100800 */
[----:B------:R-:W-:Y:S01]  /*2070*/  IABS R3, R11 ;  /* 0x0000000b00037213 */ /* 0x000fe20000000000 */
[----:B0-----:R-:W-:-:S02]  /*2080*/  VIADD R6, R0, 0x32 ;  /* 0x0000003200067836 */ /* 0x001fc40000000000 */
[----:B------:R-:W-:Y:S02]  /*2090*/  IMAD.MOV R10, RZ, RZ, -R10 ;  /* 0x000000ffff0a7224 */ /* 0x000fe400078e0a0a */
[C---:B------:R-:W-:Y:S01]  /*20a0*/  IMAD R80, R68.reuse, R7, R80 ;  /* 0x0000000744507224 */ /* 0x040fe200078e0250 */
[----:B------:R0:W-:Y:S01]  /*20b0*/  STL [R1+0x1090], R6 ;  /* 0x0010900601007387 */ /* 0x0001e20000100800 */
[----:B------:R-:W-:Y:S01]  /*20c0*/  IMAD R9, R68, R10, R9 ;  /* 0x0000000a44097224 */ /* 0x000fe200078e0209 */
[----:B-1----:R-:W-:Y:S01]  /*20d0*/  IABS R2, R6 ;  /* 0x0000000600027213 */ /* 0x002fe20000000000 */
[----:B------:R-:W-:Y:S01]  /*20e0*/  VIADD R10, R0, 0x36 ;  /* 0x00000036000a7836 */ /* 0x000fe20000000000 */
[----:B------:R1:W-:Y:S03]  /*20f0*/  STL [R1+0x10e4], R11 ;  /* 0x0010e40b01007387 */ /* 0x0003e60000100800 */
[C---:B------:R-:W-:Y:S01]  /*2100*/  IMAD.HI.U32 R7, R74.reuse, R2, RZ ;  /* 0x000000024a077227 */ /* 0x040fe200078e00ff */
[----:B------:R2:W-:Y:S03]  /*2110*/  STL [R1+0x408], R9 ;  /* 0x0004080901007387 */ /* 0x0005e60000100800 */
[----:B0-----:R-:W-:-:S04]  /*2120*/  IMAD.HI.U32 R6, R74, R5, RZ ;  /* 0x000000054a067227 */ /* 0x001fc800078e00ff */
[----:B------:R-:W-:Y:S02]  /*2130*/  IMAD.MOV R6, RZ, RZ, -R6 ;  /* 0x000000ffff067224 */ /* 0x000fe400078e0a06 */
[----:B-1----:R-:W-:Y:S02]  /*2140*/  VIADD R11, R0, 0x35 ;  /* 0x00000035000b7836 */ /* 0x002fe40000000000 */
[----:B------:R-:W-:Y:S02]  /*2150*/  IMAD R5, R68, R6, R5 ;  /* 0x0000000644057224 */ /* 0x000fe400078e0205 */
[----:B--2---:R-:W-:Y:S02]  /*2160*/  VIADD R9, R0, 0x34 ;  /* 0x0000003400097836 */ /* 0x004fe40000000000 */
[----:B------:R-:W-:Y:S01]  /*2170*/  IMAD.MOV R7, RZ, RZ, -R7 ;  /* 0x000000ffff077224 */ /* 0x000fe200078e0a07 */
[----:B------:R0:W-:Y:S01]  /*2180*/  STL [R1+0x48], R5 ;  /* 0x0000480501007387 */ /* 0x0001e20000100800 */
[----:B------:R-:W-:-:S03]  /*2190*/  IMAD.HI.U32 R6, R74, R3, RZ ;  /* 0x000000034a067227 */ /* 0x000fc600078e00ff */
[----:B------:R1:W-:Y:S01]  /*21a0*/  STL [R1+0x105c], R9 ;  /* 0x00105c0901007387 */ /* 0x0003e20000100800 */
[C---:B------:R-:W-:Y:S01]  /*21b0*/  IMAD R7, R68.reuse, R7, R2 ;  /* 0x0000000744077224 */ /* 0x040fe200078e0202 */
[----:B------:R-:W-:Y:S01]  /*21c0*/  IABS R2, R10 ;  /* 0x0000000a00027213 */ /* 0x000fe20000000000 */
[----:B------:R-:W-:Y:S01]  /*21d0*/  IMAD.MOV R6, RZ, RZ, -R6 ;  /* 0x000000ffff067224 */ /* 0x000fe200078e0a06 */
[----:B------:R2:W-:Y:S01]  /*21e0*/  STL [R1+0x108c], R11 ;  /* 0x00108c0b01007387 */ /* 0x0005e20000100800 */
[----:B0-----:R-:W-:Y:S02]  /*21f0*/  IABS R5, R11 ;  /* 0x0000000b00057213 */ /* 0x001fe40000000000 */
[----:B------:R-:W-:Y:S01]  /*2200*/  IMAD R3, R68, R6, R3 ;  /* 0x0000000644037224 */ /* 0x000fe200078e0203 */
[----:B------:R0:W-:Y:S01]  /*2210*/  STL [R1+0x10e0], R10 ;  /* 0x0010e00a01007387 */ /* 0x0001e20000100800 */
[----:B------:R-:W-:Y:S01]  /*2220*/  IMAD.HI.U32 R6, R74, R2, RZ ;  /* 0x000000024a067227 */ /* 0x000fe200078e00ff */
[----:B-1----:R-:W-:-:S02]  /*2230*/  IABS R9, R9 ;  /* 0x0000000900097213 */ /* 0x002fc40000000000 */
[----:B------:R1:W-:Y:S01]  /*2240*/  STL [R1+0xcc], R7 ;  /* 0x0000cc0701007387 */ /* 0x0003e20000100800 */
[----:B------:R-:W-:Y:S02]  /*2250*/  IMAD.MOV R6, RZ, RZ, -R6 ;  /* 0x000000ffff067224 */ /* 0x000fe400078e0a06 */
[----:B--2---:R-:W-:Y:S01]  /*2260*/  VIADD R11, R0, 0x38 ;  /* 0x00000038000b7836 */ /* 0x004fe20000000000 */
[----:B------:R2:W-:Y:S01]  /*2270*/  STL [R1+0x168], R3 ;  /* 0x0001680301007387 */ /* 0x0005e20000100800 */
[----:B------:R-:W-:Y:S02]  /*2280*/  IMAD R2, R68, R6, R2 ;  /* 0x0000000644027224 */ /* 0x000fe400078e0202 */
[C---:B0-----:R-:W-:Y:S01]  /*2290*/  IMAD.HI.U32 R10, R74.reuse, R9, RZ ;  /* 0x000000094a0a7227 */ /* 0x041fe200078e00ff */
[----:B------:R0:W-:Y:S01]  /*22a0*/  STL [R1+0x10dc], R15 ;  /* 0x0010dc0f01007387 */ /* 0x0001e20000100800 */
[----:B------:R-:W-:Y:S02]  /*22b0*/  IABS R81, R11 ;  /* 0x0000000b00517213 */ /* 0x000fe40000000000 */
[----:B-1----:R-:W-:Y:S01]  /*22c0*/  IMAD.HI.U32 R7, R74, R5, RZ ;  /* 0x000000054a077227 */ /* 0x002fe200078e00ff */
[----:B------:R-:W-:Y:S01]  /*22d0*/  STL [R1+0x10d8], R11 ;  /* 0x0010d80b01007387 */ /* 0x000fe20000100800 */
[----:B--2---:R-:W-:-:S02]  /*22e0*/  IABS R3, R15 ;  /* 0x0000000f00037213 */ /* 0x004fc40000000000 */
[----:B------:R-:W-:Y:S02]  /*22f0*/  IMAD.MOV R10, RZ, RZ, -R10 ;  /* 0x000000ffff0a7224 */ /* 0x000fe400078e0a0a */
[----:B------:R-:W-:Y:S02]  /*2300*/  IMAD.MOV R7, RZ, RZ, -R7 ;  /* 0x000000ffff077224 */ /* 0x000fe400078e0a07 */
[C---:B------:R-:W-:Y:S02]  /*2310*/  IMAD R9, R68.reuse, R10, R9 ;  /* 0x0000000a44097224 */ /* 0x040fe400078e0209 */
[----:B------:R-:W-:Y:S02]  /*2320*/  IMAD R7, R68, R7, R5 ;  /* 0x0000000744077224 */ /* 0x000fe400078e0205 */
[----:B------:R-:W-:Y:S01]  /*2330*/  IMAD.HI.U32 R5, R74, R3, RZ ;  /* 0x000000034a057227 */ /* 0x000fe200078e00ff */
[----:B------:R1:W-:Y:S03]  /*2340*/  STL [R1+0x280], R9 ;  /* 0x0002800901007387 */ /* 0x0003e60000100800 */
[----:B------:R-:W-:Y:S01]  /*2350*/  VIADD R10, R0, 0x39 ;  /* 0x00000039000a7836 */ /* 0x000fe20000000000 */
[----:B------:R2:W-:Y:S01]  /*2360*/  STL [R1+0x3b0], R7 ;  /* 0x0003b00701007387 */ /* 0x0005e20000100800 */
[----:B------:R-:W-:-:S02]  /*2370*/  IMAD.MOV R5, RZ, RZ, -R5 ;  /* 0x000000ffff057224 */ /* 0x000fc400078e0a05 */
[----:B0-----:R-:W-:Y:S01]  /*2380*/  VIADD R15, R0, 0x3d ;  /* 0x0000003d000f7836 */ /* 0x001fe20000000000 */
[----:B------:R0:W-:Y:S01]  /*2390*/  STL [R1+0x40c], R2 ;  /* 0x00040c0201007387 */ /* 0x0001e20000100800 */
[----:B------:R-:W-:Y:S02]  /*23a0*/  IMAD R5, R68, R5, R3 ;  /* 0x0000000544057224 */ /* 0x000fe400078e0203 */
[C---:B-1----:R-:W-:Y:S01]  /*23b0*/  VIADD R9, R0.reuse, 0x3b ;  /* 0x0000003b00097836 */ /* 0x042fe20000000000 */
[----:B------:R1:W-:Y:S01]  /*23c0*/  STL [R1+0x104c], R10 ;  /* 0x00104c0a01007387 */ /* 0x0003e20000100800 */
[----:B--2---:R-:W-:-:S03]  /*23d0*/  VIADD R7, R0, 0x3a ;  /* 0x0000003a00077836 */ /* 0x004fc60000000000 */
[----:B------:R-:W-:Y:S01]  /*23e0*/  IABS R3, R9 ;  /* 0x0000000900037213 */ /* 0x000fe20000000000 */
[----:B0-----:R-:W-:Y:S01]  /*23f0*/  IMAD.HI.U32 R2, R74, R81, RZ ;  /* 0x000000514a027227 */ /* 0x001fe200078e00ff */
[----:B------:R0:W-:Y:S01]  /*2400*/  STL [R1+0x10d4], R7 ;  /* 0x0010d40701007387 */ /* 0x0001e20000100800 */
[----:B-1----:R-:W-:-:S03]  /*2410*/  IABS R10, R10 ;  /* 0x0000000a000a7213 */ /* 0x002fc60000000000 */
[----:B------:R1:W-:Y:S01]  /*2420*/  STL [R1+0x10d0], R9 ;  /* 0x0010d00901007387 */ /* 0x0003e20000100800 */
[----:B------:R-:W-:-:S03]  /*2430*/  IMAD.HI.U32 R6, R74, R3, RZ ;  /* 0x000000034a067227 */ /* 0x000fc600078e00ff */
[----:B------:R2:W-:Y:S01]  /*2440*/  STL [R1+0x410], R5 ;  /* 0x0004100501007387 */ /* 0x0005e20000100800 */
[----:B------:R-:W-:Y:S01]  /*2450*/  IMAD.HI.U32 R11, R74, R10, RZ ;  /* 0x0000000a4a0b7227 */ /* 0x000fe200078e00ff */
[----:B0-----:R-:W-:-:S03]  /*2460*/  IABS R7, R7 ;  /* 0x0000000700077213 */ /* 0x001fc60000000000 */
[----:B------:R-:W-:Y:S02]  /*2470*/  IMAD.MOV R11, RZ, RZ, -R11 ;  /* 0x000000ffff0b7224 */ /* 0x000fe400078e0a0b */
[----:B-1----:R-:W-:-:S04]  /*2480*/  IMAD.HI.U32 R9, R74, R7, RZ ;  /* 0x000000074a097227 */ /* 0x002fc800078e00ff */
[----:B--2---:R-:W-:Y:S02]  /*2490*/  VIADD R5, R0, 0x3c ;  /* 0x0000003c00057836 */ /* 0x004fe40000000000 */
[----:B------:R-:W-:Y:S02]  /*24a0*/  IMAD.MOV R9, RZ, RZ, -R9 ;  /* 0x000000ffff097224 */ /* 0x000fe400078e0a09 */
[----:B------:R-:W-:Y:S01]  /*24b0*/  IMAD.MOV R2, RZ, RZ, -R2 ;  /* 0x000000ffff027224 */ /* 0x000fe200078e0a02 */
[----:B------:R0:W-:Y:S01]  /*24c0*/  STL [R1+0x1088], R5 ;  /* 0x0010880501007387 */ /* 0x0001e20000100800 */
[----:B------:R-:W-:Y:S02]  /*24d0*/  IMAD.MOV R6, RZ, RZ, -R6 ;  /* 0x000000ffff067224 */ /* 0x000fe400078e0a06 */
[C---:B------:R-:W-:Y:S01]  /*24e0*/  IMAD R10, R68.reuse, R11, R10 ;  /* 0x0000000b440a7224 */ /* 0x040fe200078e020a */
[----:B------:R1:W-:Y:S01]  /*24f0*/  STL [R1+0x1118], R15 ;  /* 0x0011180f01007387 */ /* 0x0003e20000100800 */
[----:B------:R-:W-:-:S02]  /*2500*/  IMAD R9, R68, R9, R7 ;  /* 0x0000000944097224 */ /* 0x000fc400078e0207 */
[C---:B------:R-:W-:Y:S01]  /*2510*/  IMAD R81, R68.reuse, R2, R81 ;  /* 0x0000000244517224 */ /* 0x040fe200078e0251 */
[----:B------:R-:W-:Y:S01]  /*2520*/  IABS R2, R15 ;  /* 0x0000000f00027213 */ /* 0x000fe20000000000 */
[----:B------:R-:W-:Y:S01]  /*2530*/  IMAD R3, R68, R6, R3 ;  /* 0x0000000644037224 */ /* 0x000fe200078e0203 */
[----:B0-----:R-:W-:Y:S01]  /*2540*/  IABS R5, R5 ;  /* 0x0000000500057213 */ /* 0x001fe20000000000 */
[----:B------:R0:W-:Y:S01]  /*2550*/  STL [R1+0x4c], R10 ;  /* 0x00004c0a01007387 */ /* 0x0001e20000100800 */
[C---:B------:R-:W-:Y:S02]  /*2560*/  VIADD R11, R0.reuse, 0x3f ;  /* 0x0000003f000b7836 */ /* 0x040fe40000000000 */
[----:B-1----:R-:W-:Y:S01]  /*2570*/  VIADD R15, R0, 0x47 ;  /* 0x00000047000f7836 */ /* 0x002fe20000000000 */
[----:B------:R1:W-:Y:S01]  /*2580*/  STL [R1+0xc8], R9 ;  /* 0x0000c80901007387 */ /* 0x0003e20000100800 */
[----:B------:R-:W-:Y:S01]  /*2590*/  IMAD.HI.U32 R7, R74, R5, RZ ;  /* 0x000000054a077227 */ /* 0x000fe200078e00ff */
[----:B------:R-:W-:-:S02]  /*25a0*/  IABS R6, R11 ;  /* 0x0000000b00067213 */ /* 0x000fc40000000000 */
[----:B------:R2:W-:Y:S01]  /*25b0*/  STL [R1+0x170], R3 ;  /* 0x0001700301007387 */ /* 0x0005e20000100800 */
[----:B------:R-:W-:Y:S02]  /*25c0*/  IMAD.MOV R7, RZ, RZ, -R7 ;  /* 0x000000ffff077224 */ /* 0x000fe400078e0a07 */
[----:B0-----:R-:W-:Y:S02]  /*25d0*/  VIADD R10, R0, 0x40 ;  /* 0x00000040000a7836 */ /* 0x001fe40000000000 */
[----:B------:R-:W-:Y:S02]  /*25e0*/  IMAD R5, R68, R7, R5 ;  /* 0x0000000744057224 */ /* 0x000fe400078e0205 */
[----:B-1----:R-:W-:Y:S01]  /*25f0*/  VIADD R9, R0, 0x3e ;  /* 0x0000003e00097836 */ /* 0x002fe20000000000 */
[----:B------:R-:W-:Y:S01]  /*2600*/  IABS R82, R10 ;  /* 0x0000000a00527213 */ /* 0x000fe20000000000 */
[----:B------:R-:W-:-:S03]  /*2610*/  IMAD.HI.U32 R7, R74, R6, RZ ;  /* 0x000000064a077227 */ /* 0x000fc600078e00ff */
[----:B------:R0:W-:Y:S01]  /*2620*/  STL [R1+0x1048], R9 ;  /* 0x0010480901007387 */ /* 0x0001e20000100800 */
[----:B--2---:R-:W-:-:S03]  /*2630*/  IMAD.HI.U32 R3, R74, R2, RZ ;  /* 0x000000024a037227 */ /* 0x004fc600078e00ff */
[----:B------:R1:W-:Y:S01]  /*2640*/  STL [R1+0x1084], R11 ;  /* 0x0010840b01007387 */ /* 0x0003e20000100800 */
[----:B------:R-:W-:Y:S02]  /*2650*/  IMAD.MOV R3, RZ, RZ, -R3 ;  /* 0x000000ffff037224 */ /* 0x000fe400078e0a03 */
[----:B------:R-:W-:Y:S01]  /*2660*/  IMAD.MOV R7, RZ, RZ, -R7 ;  /* 0x000000ffff077224 */ /* 0x000fe200078e0a07 */
[----:B------:R2:W-:Y:S01]  /*2670*/  STL [R1+0x1114], R10 ;  /* 0x0011140a01007387 */ /* 0x0005e20000100800 */
[----:B------:R-:W-:Y:S01]  /*2680*/  IMAD R2, R68, R3, R2 ;  /* 0x0000000344027224 */ /* 0x000fe200078e0202 */
[----:B0-----:R-:W-:Y:S01]  /*2690*/  IABS R9, R9 ;  /* 0x0000000900097213 */ /* 0x001fe20000000000 */
[----:B------:R-:W-:Y:S01]  /*26a0*/  IMAD.HI.U32 R3, R74, R82, RZ ;  /* 0x000000524a037227 */ /* 0x000fe200078e00ff */
[----:B------:R0:W-:Y:S03]  /*26b0*/  STL [R1+0x288], R5 ;  /* 0x0002880501007387 */ /* 0x0001e60000100800 */
[----:B-1----:R-:W-:Y:S01]  /*26c0*/  VIADD R11, R0, 0x42 ;  /* 0x00000042000b7836 */ /* 0x002fe20000000000 */
[----:B------:R1:W-:Y:S01]  /*26d0*/  STL [R1+0x3b8], R2 ;  /* 0x0003b80201007387 */ /* 0x0003e20000100800 */
[----:B------:R-:W-:-:S02]  /*26e0*/  IMAD R6, R68, R7, R6 ;  /* 0x0000000744067224 */ /* 0x000fc400078e0206 */
[----:B--2---:R-:W-:-:S04]  /*26f0*/  IMAD.HI.U32 R10, R74, R9, RZ ;  /* 0x000000094a0a7227 */ /* 0x004fc800078e00ff */
[----:B0-----:R-:W-:Y:S02]  /*2700*/  VIADD R5, R0, 0x41 ;  /* 0x0000004100057836 */ /* 0x001fe40000000000 */
[----:B------:R-:W-:Y:S01]  /*2710*/  IMAD.MOV R10, RZ, RZ, -R10 ;  /* 0x000000ffff0a7224 */ /* 0x000fe200078e0a0a */
[----:B-1----:R-:W-:Y:S01]  /*2720*/  IABS R2, R11 ;  /* 0x0000000b00027213 */ /* 0x002fe20000000000 */
[----:B------:R-:W-:Y:S01]  /*2730*/  IMAD.MOV R3, RZ, RZ, -R3 ;  /* 0x000000ffff037224 */ /* 0x000fe200078e0a03 */
[----:B------:R0:W-:Y:S01]  /*2740*/  STL [R1+0x1080], R5 ;  /* 0x0010800501007387 */ /* 0x0001e20000100800 */
[C---:B------:R-:W-:Y:S02]  /*2750*/  IMAD R9, R68.reuse, R10, R9 ;  /* 0x0000000a44097224 */ /* 0x040fe400078e0209 */
[----:B------:R-:W-:Y:S01]  /*2760*/  IMAD R82, R68, R3, R82 ;  /* 0x0000000344527224 */ /* 0x000fe200078e0252 */
[----:B------:R1:W-:Y:S01]  /*2770*/  STL [R1+0x10cc], R11 ;  /* 0x0010cc0b01007387 */ /* 0x0003e20000100800 */
[----:B------:R-:W-:-:S02]  /*2780*/  VIADD R10, R0, 0x43 ;  /* 0x00000043000a7836 */ /* 0x000fc40000000000 */
[----:B------:R-:W-:Y:S01]  /*2790*/  IMAD.HI.U32 R3, R74, R2, RZ ;  /* 0x000000024a037227 */ /* 0x000fe200078e00ff */
[----:B------:R2:W-:Y:S01]  /*27a0*/  STL [R1+0x418], R9 ;  /* 0x0004180901007387 */ /* 0x0005e20000100800 */
[----:B0-----:R-:W-:Y:S02]  /*27b0*/  IABS R5, R5 ;  /* 0x0000000500057213 */ /* 0x001fe40000000000 */
[----:B------:R-:W-:Y:S01]  /*27c0*/  IMAD.MOV R3, RZ, RZ, -R3 ;  /* 0x000000ffff037224 */ /* 0x000fe200078e0a03 */
[----:B------:R0:W-:Y:S01]  /*27d0*/  STL [R1+0x41c], R6 ;  /* 0x00041c0601007387 */ /* 0x0001e20000100800 */
[----:B-1----:R-:W-:Y:S02]  /*27e0*/  VIADD R11, R0, 0x44 ;  /* 0x00000044000b7836 */ /* 0x002fe40000000000 */
[----:B------:R-:W-:Y:S01]  /*27f0*/  IMAD.HI.U32 R7, R74, R5, RZ ;  /* 0x000000054a077227 */ /* 0x000fe200078e00ff */
[----:B------:R1:W-:Y:S03]  /*2800*/  STL [R1+0x1058], R10 ;  /* 0x0010580a01007387 */ /* 0x0003e60000100800 */
[----:B------:R-:W-:Y:S01]  /*2810*/  IMAD.MOV R7, RZ, RZ, -R7 ;  /* 0x000000ffff077224 */ /* 0x000fe200078e0a07 */
[----:B------:R3:W-:Y:S01]  /*2820*/  STL [R1+0x107c], R11 ;  /* 0x00107c0b01007387 */ /* 0x0007e20000100800 */
[----:B--2---:R-:W-:Y:S01]  /*2830*/  VIADD R9, R0, 0x45 ;  /* 0x0000004500097836 */ /* 0x004fe20000000000 */
[----:B0-----:R-:W-:Y:S01]  /*2840*/  IABS R6, R11 ;  /* 0x0000000b00067213 */ /* 0x001fe20000000000 */
[----:B------:R-:W-:-:S02]  /*2850*/  IMAD R7, R68, R7, R5 ;  /* 0x0000000744077224 */ /* 0x000fc400078e0205 */
[----:B------:R-:W-:Y:S01]  /*2860*/  IMAD R2, R68, R3, R2 ;  /* 0x0000000344027224 */ /* 0x000fe200078e0202 */
[----:B------:R0:W-:Y:S01]  /*2870*/  STL [R1+0x10c8], R9 ;  /* 0x0010c80901007387 */ /* 0x0001e20000100800 */
[----:B-1----:R-:W-:Y:S02]  /*2880*/  IABS R10, R10 ;  /* 0x0000000a000a7213 */ /* 0x002fe40000000000 */
[----:B------:R-:W-:Y:S01]  /*2890*/  IABS R5, R9 ;  /* 0x0000000900057213 */ /* 0x000fe20000000000 */
[----:B------:R1:W-:Y:S02]  /*28a0*/  STL [R1+0x50], R7 ;  /* 0x0000500701007387 */ /* 0x0003e40000100800 */
[C---:B---3--:R-:W-:Y:S02]  /*28b0*/  IMAD.HI.U32 R11, R74.reuse, R10, RZ ;  /* 0x0000000a4a0b7227 */ /* 0x048fe400078e00ff */
[----:B------:R2:W-:Y:S02]  /*28c0*/  STL [R1+0xd0], R2 ;  /* 0x0000d00201007387 */ /* 0x0005e40000100800 */
[----:B0-----:R-:W-:-:S04]  /*28d0*/  IMAD.HI.U32 R9, R74, R6, RZ ;  /* 0x000000064a097227 */ /* 0x001fc800078e00ff */
[----:B-1----:R-:W-:Y:S02]  /*28e0*/  VIADD R7, R0, 0x46 ;  /* 0x0000004600077836 */ /* 0x002fe40000000000 */
[----:B------:R-:W-:Y:S02]  /*28f0*/  IMAD.MOV R11, RZ, RZ, -R11 ;  /* 0x000000ffff0b7224 */ /* 0x000fe400078e0a0b */
[----:B------:R-:W-:Y:S01]  /*2900*/  IMAD.MOV R9, RZ, RZ, -R9 ;  /* 0x000000ffff097224 */ /* 0x000fe200078e0a09 */
[----:B------:R0:W-:Y:S01]  /*2910*/  STL [R1+0x10c4], R7 ;  /* 0x0010c40701007387 */ /* 0x0001e20000100800 */
[----:B------:R-:W-:Y:S01]  /*2920*/  IABS R3, R7 ;  /* 0x0000000700037213 */ /* 0x000fe20000000000 */
[C---:B------:R-:W-:Y:S01]  /*2930*/  IMAD R10, R68.reuse, R11, R10 ;  /* 0x0000000b440a7224 */ /* 0x040fe200078e020a */
[----:B--2---:R-:W-:Y:S01]  /*2940*/  IABS R2, R15 ;  /* 0x0000000f00027213 */ /* 0x004fe20000000000 */
[----:B------:R-:W-:Y:S01]  /*2950*/  IMAD R9, R68, R9, R6 ;  /* 0x0000000944097224 */ /* 0x000fe200078e0206 */
[----:B------:R-:W-:Y:S01]  /*2960*/  STL [R1+0x10c0], R15 ;  /* 0x0010c00f01007387 */ /* 0x000fe20000100800 */
[----:B------:R-:W-:-:S03]  /*2970*/  IMAD.HI.U32 R6, R74, R3, RZ ;  /* 0x000000034a067227 */ /* 0x000fc600078e00ff */
[----:B------:R1:W-:Y:S01]  /*2980*/  STL [R1+0x174], R10 ;  /* 0x0001740a01007387 */ /* 0x0003e20000100800 */
[----:B0-----:R-:W-:-:S03]  /*2990*/  IMAD.HI.U32 R7, R74, R5, RZ ;  /* 0x000000054a077227 */ /* 0x001fc600078e00ff */
[----:B------:R0:W-:Y:S01]  /*29a0*/  STL [R1+0x28c], R9 ;  /* 0x00028c0901007387 */ /* 0x0001e20000100800 */
[----:B------:R-:W-:Y:S02]  /*29b0*/  IMAD.MOV R7, RZ, RZ, -R7 ;  /* 0x000000ffff077224 */ /* 0x000fe400078e0a07 */
[----:B------:R-:W-:Y:S02]  /*29c0*/  IMAD.MOV R6, RZ, RZ, -R6 ;  /* 0x000000ffff067224 */ /* 0x000fe400078e0a06 */
[----:B------:R-:W-:Y:S02]  /*29d0*/  IMAD R5, R68, R7, R5 ;  /* 0x0000000744057224 */ /* 0x000fe400078e0205 */
[C---:B------:R-:W-:Y:S02]  /*29e0*/  VIADD R11, R0.reuse, 0x48 ;  /* 0x00000048000b7836 */ /* 0x040fe40000000000 */
[C---:B-1----:R-:W-:Y:S01]  /*29f0*/  VIADD R10, R0.reuse, 0x49 ;  /* 0x00000049000a7836 */ /* 0x042fe20000000000 */
[----:B------:R1:W-:Y:S01]  /*2a00*/  STL [R1+0x3bc], R5 ;  /* 0x0003bc0501007387 */ /* 0x0003e20000100800 */
[----:B0-----:R-:W-:Y:S01]  /*2a10*/  VIADD R9, R0, 0x4a ;  /* 0x0000004a00097836 */ /* 0x001fe20000000000 */
[----:B------:R-:W-:Y:S01]  /*2a20*/  IABS R83, R11 ;  /* 0x0000000b00537213 */ /* 0x000fe20000000000 */
[----:B------:R-:W-:Y:S01]  /*2a30*/  IMAD R6, R68, R6, R3 ;  /* 0x0000000644067224 */ /* 0x000fe200078e0203 */
[----:B------:R0:W-:Y:S01]  /*2a40*/  STL [R1+0x1044], R11 ;  /* 0x0010440b01007387 */ /* 0x0001e20000100800 */
[----:B------:R-:W-:Y:S01]  /*2a50*/  IABS R7, R10 ;  /* 0x0000000a00077213 */ /* 0x000fe20000000000 */
[----:B------:R-:W-:Y:S01]  /*2a60*/  VIADD R15, R0, 0x50 ;  /* 0x00000050000f7836 */ /* 0x000fe20000000000 */
[----:B------:R-:W-:Y:S01]  /*2a70*/  IABS R3, R9 ;  /* 0x0000000900037213 */ /* 0x000fe20000000000 */
[----:B------:R2:W-:Y:S01]  /*2a80*/  STL [R1+0x10bc], R10 ;  /* 0x0010bc0a01007387 */ /* 0x0005e20000100800 */
[----:B-1----:R-:W-:-:S02]  /*2a90*/  IMAD.HI.U32 R5, R74, R2, RZ ;  /* 0x000000024a057227 */ /* 0x002fc400078e00ff */
[----:B------:R-:W-:Y:S01]  /*2aa0*/  IABS R84, R15 ;  /* 0x0000000f00547213 */ /* 0x000fe20000000000 */
[----:B------:R1:W-:Y:S01]  /*2ab0*/  STL [R1+0x10b8], R9 ;  /* 0x0010b80901007387 */ /* 0x0003e20000100800 */
[----:B------:R-:W-:-:S03]  /*2ac0*/  IMAD.MOV R5, RZ, RZ, -R5 ;  /* 0x000000ffff057224 */ /* 0x000fc600078e0a05 */
[----:B------:R3:W-:Y:S01]  /*2ad0*/  STL [R1+0x424], R6 ;  /* 0x0004240601007387 */ /* 0x0007e20000100800 */
[----:B0-----:R-:W-:Y:S02]  /*2ae0*/  VIADD R11, R0, 0x4c ;  /* 0x0000004c000b7836 */ /* 0x001fe40000000000 */
[----:B------:R-:W-:Y:S02]  /*2af0*/  IMAD R2, R68, R5, R2 ;  /* 0x0000000544027224 */ /* 0x000fe400078e0202 */
[----:B--2---:R-:W-:-:S03]  /*2b00*/  IMAD.HI.U32 R10, R74, R83, RZ ;  /* 0x000000534a0a7227 */ /* 0x004fc600078e00ff */
[----:B------:R0:W-:Y:S01]  /*2b10*/  STL [R1+0x434], R2 ;  /* 0x0004340201007387 */ /* 0x0001e20000100800 */
[----:B-1----:R-:W-:-:S04]  /*2b20*/  IMAD.HI.U32 R9, R74, R7, RZ ;  /* 0x000000074a097227 */ /* 0x002fc800078e00ff */
[----:B---3--:R-:W-:Y:S02]  /*2b30*/  VIADD R6, R0, 0x4b ;  /* 0x0000004b00067836 */ /* 0x008fe40000000000 */
[----:B------:R-:W-:Y:S02]  /*2b40*/  IMAD.MOV R9, RZ, RZ, -R9 ;  /* 0x000000ffff097224 */ /* 0x000fe400078e0a09 */
[----:B------:R-:W-:Y:S01]  /*2b50*/  IMAD.MOV R10, RZ, RZ, -R10 ;  /* 0x000000ffff0a7224 */ /* 0x000fe200078e0a0a */
[----:B------:R1:W-:Y:S01]  /*2b60*/  STL [R1+0x1078], R6 ;  /* 0x0010780601007387 */ /* 0x0003e20000100800 */
[----:B------:R-:W-:Y:S01]  /*2b70*/  IABS R5, R6 ;  /* 0x0000000600057213 */ /* 0x000fe20000000000 */
[C---:B------:R-:W-:Y:S01]  /*2b80*/  IMAD R9, R68.reuse, R9, R7 ;  /* 0x0000000944097224 */ /* 0x040fe200078e0207 */
[----:B0-----:R-:W-:Y:S01]  /*2b90*/  IABS R2, R11 ;  /* 0x0000000b00027213 */ /* 0x001fe20000000000 */
[----:B------:R0:W-:Y:S01]  /*2ba0*/  STL [R1+0x1110], R11 ;  /* 0x0011100b01007387 */ /* 0x0001e20000100800 */
[----:B------:R-:W-:-:S02]  /*2bb0*/  IMAD R83, R68, R10, R83 ;  /* 0x0000000a44537224 */ /* 0x000fc400078e0253 */
[C---:B------:R-:W-:Y:S01]  /*2bc0*/  IMAD.HI.U32 R7, R74.reuse, R5, RZ ;  /* 0x000000054a077227 */ /* 0x040fe200078e00ff */
[----:B------:R2:W-:Y:S03]  /*2bd0*/  STL [R1+0x54], R9 ;  /* 0x0000540901007387 */ /* 0x0005e60000100800 */
[----:B-1----:R-:W-:-:S04]  /*2be0*/  IMAD.HI.U32 R6, R74, R3, RZ ;  /* 0x000000034a067227 */ /* 0x002fc800078e00ff */
[----:B------:R-:W-:Y:S02]  /*2bf0*/  IMAD.MOV R6, RZ, RZ, -R6 ;  /* 0x000000ffff067224 */ /* 0x000fe400078e0a06 */
[----:B0-----:R-:W-:Y:S02]  /*2c00*/  VIADD R11, R0, 0x4e ;  /* 0x0000004e000b7836 */ /* 0x001fe40000000000 */
[----:B------:R-:W-:Y:S02]  /*2c10*/  IMAD R3, R68, R6, R3 ;  /* 0x0000000644037224 */ /* 0x000fe400078e0203 */
[C---:B--2---:R-:W-:Y:S02]  /*2c20*/  VIADD R9, R0.reuse, 0x4d ;  /* 0x0000004d00097836 */ /* 0x044fe40000000000 */
[----:B------:R-:W-:Y:S01]  /*2c30*/  IMAD.MOV R7, RZ, RZ, -R7 ;  /* 0x000000ffff077224 */ /* 0x000fe200078e0a07 */
[----:B------:R0:W-:Y:S01]  /*2c40*/  STL [R1+0xd4], R3 ;  /* 0x0000d40301007387 */ /* 0x0001e20000100800 */
[----:B------:R-:W-:-:S02]  /*2c50*/  VIADD R10, R0, 0x4f ;  /* 0x0000004f000a7836 */ /* 0x000fc40000000000 */
[----:B------:R-:W-:Y:S01]  /*2c60*/  IMAD.HI.U32 R6, R74, R2, RZ ;  /* 0x000000024a067227 */ /* 0x000fe200078e00ff */
[----:B------:R1:W-:Y:S03]  /*2c70*/  STL [R1+0x1040], R9 ;  /* 0x0010400901007387 */ /* 0x0003e60000100800 */
[C---:B------:R-:W-:Y:S01]  /*2c80*/  IMAD R7, R68.reuse, R7, R5 ;  /* 0x0000000744077224 */ /* 0x040fe200078e0205 */
[----:B------:R-:W-:Y:S01]  /*2c90*/  IABS R5, R10 ;  /* 0x0000000a00057213 */ /* 0x000fe20000000000 */
[----:B------:R-:W-:Y:S01]  /*2ca0*/  IMAD.MOV R6, RZ, RZ, -R6 ;  /* 0x000000ffff067224 */ /* 0x000fe200078e0a06 */
[----:B0-----:R-:W-:Y:S01]  /*2cb0*/  IABS R3, R11 ;  /* 0x0000000b00037213 */ /* 0x001fe20000000000 */
[----:B------:R0:W-:Y:S02]  /*2cc0*/  STL [R1+0x1074], R11 ;  /* 0x0010740b01007387 */ /* 0x0001e40000100800 */
[----:B------:R-:W-:Y:S01]  /*2cd0*/  IMAD R2, R68, R6, R2 ;  /* 0x0000000644027224 */ /* 0x000fe200078e0202 */
[----:B-1----:R-:W-:Y:S01]  /*2ce0*/  IABS R9, R9 ;  /* 0x0000000900097213 */ /* 0x002fe20000000000 */
[----:B------:R1:W-:Y:S01]  /*2cf0*/  STL [R1+0x110c], R10 ;  /* 0x00110c0a01007387 */ /* 0x0003e20000100800 */
[----:B------:R-:W-:-:S03]  /*2d00*/  IMAD.HI.U32 R6, R74, R5, RZ ;  /* 0x000000054a067227 */ /* 0x000fc600078e00ff */
[----:B------:R2:W-:Y:S01]  /*2d10*/  STL [R1+0x180], R7 ;  /* 0x0001800701007387 */ /* 0x0005e20000100800 */
[----:B------:R-:W-:Y:S02]  /*2d20*/  IMAD.MOV R6, RZ, RZ, -R6 ;  /* 0x000000ffff067224 */ /* 0x000fe400078e0a06 */
[----:B0-----:R-:W-:Y:S01]  /*2d30*/  VIADD R11, R0, 0x51 ;  /* 0x00000051000b7836 */ /* 0x001fe20000000000 */
[----:B------:R0:W-:Y:S01]  /*2d40*/  STL [R1+0x2a4], R2 ;  /* 0x0002a40201007387 */ /* 0x0001e20000100800 */
[----:B------:R-:W-:Y:S02]  /*2d50*/  IMAD R5, R68, R6, R5 ;  /* 0x0000000644057224 */ /* 0x000fe400078e0205 */
[C---:B-1----:R-:W-:Y:S01]  /*2d60*/  IMAD.HI.U32 R10, R74.reuse, R9, RZ ;  /* 0x000000094a0a7227 */ /* 0x042fe200078e00ff */
[----:B------:R1:W-:Y:S03]  /*2d70*/  STL [R1+0x1070], R15 ;  /* 0x0010700f01007387 */ /* 0x0003e60000100800 */
[----:B--2---:R-:W-:Y:S01]  /*2d80*/  IMAD.HI.U32 R7, R74, R3, RZ ;  /* 0x000000034a077227 */ /* 0x004fe200078e00ff */
[----:B------:R-:W-:Y:S01]  /*2d90*/  STL [R1+0x10b4], R11 ;  /* 0x0010b40b01007387 */ /* 0x000fe20000100800 */
[----:B0-----:R-:W-:-:S02]  /*2da0*/  IABS R2, R11 ;  /* 0x0000000b00027213 */ /* 0x001fc40000000000 */
        /* <DEDUP_REMOVED lines=9> */
[----:B-1----:R-:W-:Y:S01]  /*2e40*/  VIADD R15, R0, 0x56 ;  /* 0x00000056000f7836 */ /* 0x002fe20000000000 */
[----:B------:R1:W-:Y:S01]  /*2e50*/  STL [R1+0x430], R5 ;  /* 0x0004300501007387 */ /* 0x0003e20000100800 */
[----:B------:R-:W-:Y:S02]  /*2e60*/  IMAD R84, R68, R3, R84 ;  /* 0x0000000344547224 */ /* 0x000fe400078e0254 */
[C---:B0-----:R-:W-:Y:S01]  /*2e70*/  VIADD R9, R0.reuse, 0x53 ;  /* 0x0000005300097836 */ /* 0x041fe20000000000 */
[----:B------:R0:W-:Y:S01]  /*2e80*/  STL [R1+0x1054], R10 ;  /* 0x0010540a01007387 */ /* 0x0001e20000100800 */
[----:B--2---:R-:W-:-:S03]  /*2e90*/  VIADD R7, R0, 0x54 ;  /* 0x0000005400077836 */ /* 0x004fc60000000000 */
[----:B------:R-:W-:Y:S01]  /*2ea0*/  STL [R1+0x106c], R9 ;  /* 0x00106c0901007387 */ /* 0x000fe20000100800 */
[----:B------:R-:W-:Y:S01]  /*2eb0*/  IABS R6, R9 ;  /* 0x0000000900067213 */ /* 0x000fe20000000000 */
[----:B-1----:R-:W-:Y:S01]  /*2ec0*/  IMAD.HI.U32 R5, R74, R2, RZ ;  /* 0x000000024a057227 */ /* 0x002fe200078e00ff */
[----:B------:R-:W-:Y:S01]  /*2ed0*/  IABS R3, R7 ;  /* 0x0000000700037213 */ /* 0x000fe20000000000 */
[----:B------:R1:W-:Y:S02]  /*2ee0*/  STL [R1+0x10b0], R7 ;  /* 0x0010b00701007387 */ /* 0x0003e40000100800 */
[----:B------:R-:W-:Y:S01]  /*2ef0*/  IMAD.MOV R5, RZ, RZ, -R5 ;  /* 0x000000ffff057224 */ /* 0x000fe200078e0a05 */
[----:B0-----:R-:W-:-:S03]  /*2f00*/  IABS R10, R10 ;  /* 0x0000000a000a7213 */ /* 0x001fc60000000000 */
[----:B------:R-:W-:Y:S02]  /*2f10*/  IMAD R2, R68, R5, R2 ;  /* 0x0000000544027224 */ /* 0x000fe400078e0202 */
[----:B------:R-:W-:-:S03]  /*2f20*/  IMAD.HI.U32 R11, R74, R10, RZ ;  /* 0x0000000a4a0b7227 */ /* 0x000fc600078e00ff */
[----:B------:R0:W-:Y:S01]  /*2f30*/  STL [R1+0x60], R2 ;  /* 0x0000600201007387 */ /* 0x0001e20000100800 */
[----:B-1----:R-:W-:Y:S02]  /*2f40*/  VIADD R7, R0, 0x55 ;  /* 0x0000005500077836 */ /* 0x002fe40000000000 */
[----:B------:R-:W-:-:S03]  /*2f50*/  IMAD.HI.U32 R9, R74, R6, RZ ;  /* 0x000000064a097227 */ /* 0x000fc600078e00ff */
[----:B------:R1:W-:Y:S01]  /*2f60*/  STL [R1+0x10ac], R7 ;  /* 0x0010ac0701007387 */ /* 0x0003e20000100800 */
[----:B------:R-:W-:Y:S01]  /*2f70*/  IABS R5, R7 ;  /* 0x0000000700057213 */ /* 0x000fe20000000000 */
[----:B------:R-:W-:Y:S02]  /*2f80*/  IMAD.MOV R11, RZ, RZ, -R11 ;  /* 0x000000ffff0b7224 */ /* 0x000fe400078e0a0b */
[----:B------:R-:W-:Y:S01]  /*2f90*/  IMAD.MOV R9, RZ, RZ, -R9 ;  /* 0x000000ffff097224 */ /* 0x000fe200078e0a09 */
[----:B0-----:R-:W-:Y:S01]  /*2fa0*/  IABS R2, R15 ;  /* 0x0000000f00027213 */ /* 0x001fe20000000000 */
[C---:B------:R-:W-:Y:S01]  /*2fb0*/  IMAD R10, R68.reuse, R11, R10 ;  /* 0x0000000b440a7224 */ /* 0x040fe200078e020a */
[----:B------:R-:W-:Y:S01]  /*2fc0*/  STL [R1+0x10a8], R15 ;  /* 0x0010a80f01007387 */ /* 0x000fe20000100800 */
[----:B------:R-:W-:Y:S02]  /*2fd0*/  IMAD R9, R68, R9, R6 ;  /* 0x0000000944097224 */ /* 0x000fe400078e0206 */
[C---:B-1----:R-:W-:Y:S01]  /*2fe0*/  IMAD.HI.U32 R7, R74.reuse, R3, RZ ;  /* 0x000000034a077227 */ /* 0x042fe200078e00ff */
[----:B------:R0:W-:Y:S03]  /*2ff0*/  STL [R1+0xd8], R10 ;  /* 0x0000d80a01007387 */ /* 0x0001e60000100800 */
        /* <DEDUP_REMOVED lines=8> */
[----:B-1----:R-:W-:Y:S01]  /*3080*/  VIADD R9, R0, 0x59 ;  /* 0x0000005900097836 */ /* 0x002fe20000000000 */
[----:B------:R0:W-:Y:S01]  /*3090*/  STL [R1+0x103c], R11 ;  /* 0x00103c0b01007387 */ /* 0x0001e20000100800 */
[----:B------:R-:W-:Y:S01]  /*30a0*/  IMAD R6, R68, R6, R5 ;  /* 0x0000000644067224 */ /* 0x000fe200078e0205 */
[----:B------:R-:W-:Y:S01]  /*30b0*/  IABS R7, R11 ;  /* 0x0000000b00077213 */ /* 0x000fe20000000000 */
[----:B------:R-:W-:Y:S01]  /*30c0*/  VIADD R15, R0, 0x60 ;  /* 0x00000060000f7836 */ /* 0x000fe20000000000 */
[----:B------:R1:W-:Y:S01]  /*30d0*/  STL [R1+0x10a4], R10 ;  /* 0x0010a40a01007387 */ /* 0x0003e20000100800 */
[----:B------:R-:W-:Y:S01]  /*30e0*/  IABS R5, R9 ;  /* 0x0000000900057213 */ /* 0x000fe20000000000 */
[----:B--2---:R-:W-:Y:S01]  /*30f0*/  IMAD.HI.U32 R3, R74, R2, RZ ;  /* 0x000000024a037227 */ /* 0x004fe200078e00ff */
[----:B------:R-:W-:Y:S01]  /*3100*/  IABS R85, R10 ;  /* 0x0000000a00557213 */ /* 0x000fe20000000000 */
[----:B------:R2:W-:Y:S01]  /*3110*/  STL [R1+0x10a0], R9 ;  /* 0x0010a00901007387 */ /* 0x0005e20000100800 */
[----:B------:R-:W-:Y:S01]  /*3120*/  IABS R87, R15 ;  /* 0x0000000f00577213 */ /* 0x000fe20000000000 */
[----:B------:R-:W-:-:S02]  /*3130*/  IMAD.MOV R3, RZ, RZ, -R3 ;  /* 0x000000ffff037224 */ /* 0x000fc400078e0a03 */
[----:B------:R3:W-:Y:S01]  /*3140*/  STL [R1+0x3c8], R6 ;  /* 0x0003c80601007387 */ /* 0x0007e20000100800 */
[----:B0-----:R-:W-:Y:S02]  /*3150*/  VIADD R11, R0, 0x5b ;  /* 0x0000005b000b7836 */ /* 0x001fe40000000000 */
[----:B------:R-:W-:Y:S02]  /*3160*/  IMAD R2, R68, R3, R2 ;  /* 0x0000000344027224 */ /* 0x000fe400078e0202 */
[C---:B-1----:R-:W-:Y:S01]  /*3170*/  IMAD.HI.U32 R10, R74.reuse, R85, RZ ;  /* 0x000000554a0a7227 */ /* 0x042fe200078e00ff */
[----:B------:R-:W-:Y:S02]  /*3180*/  IABS R3, R11 ;  /* 0x0000000b00037213 */ /* 0x000fe40000000000 */
[----:B------:R0:W-:Y:S01]  /*3190*/  STL [R1+0x428], R2 ;  /* 0x0004280201007387 */ /* 0x0001e20000100800 */
[----:B--2---:R-:W-:-:S04]  /*31a0*/  IMAD.HI.U32 R9, R74, R7, RZ ;  /* 0x000000074a097227 */ /* 0x004fc800078e00ff */
[----:B---3--:R-:W-:Y:S02]  /*31b0*/  VIADD R6, R0, 0x5a ;  /* 0x0000005a00067836 */ /* 0x008fe40000000000 */
[----:B------:R-:W-:Y:S02]  /*31c0*/  IMAD.MOV R9, RZ, RZ, -R9 ;  /* 0x000000ffff097224 */ /* 0x000fe400078e0a09 */
[----:B------:R-:W-:Y:S01]  /*31d0*/  IMAD.MOV R10, RZ, RZ, -R10 ;  /* 0x000000ffff0a7224 */ /* 0x000fe200078e0a0a */
[----:B------:R1:W-:Y:S01]  /*31e0*/  STL [R1+0x1068], R6 ;  /* 0x0010680601007387 */ /* 0x0003e20000100800 */
[----:B0-----:R-:W-:Y:S01]  /*31f0*/  IABS R2, R6 ;  /* 0x0000000600027213 */ /* 0x001fe20000000000 */
[----:B------:R-:W-:Y:S02]  /*3200*/  IMAD R7, R68, R9, R7 ;  /* 0x0000000944077224 */ /* 0x000fe400078e0207 */
[----:B------:R0:W-:Y:S01]  /*3210*/  STL [R1+0x1108], R11 ;  /* 0x0011080b01007387 */ /* 0x0001e20000100800 */
[----:B------:R-:W-:-:S02]  /*3220*/  VIADD R9, R0, 0x5c ;  /* 0x0000005c00097836 */ /* 0x000fc40000000000 */
[----:B------:R-:W-:Y:S01]  /*3230*/  IMAD R85, R68, R10, R85 ;  /* 0x0000000a44557224 */ /* 0x000fe200078e0255 */
[----:B------:R2:W-:Y:S01]  /*3240*/  STL [R1+0x420], R7 ;  /* 0x0004200701007387 */ /* 0x0005e20000100800 */
[----:B------:R-:W-:Y:S02]  /*3250*/  VIADD R10, R0, 0x5e ;  /* 0x0000005e000a7836 */ /* 0x000fe40000000000 */
[----:B-1----:R-:W-:-:S04]  /*3260*/  IMAD.HI.U32 R6, R74, R5, RZ ;  /* 0x000000054a067227 */ /* 0x002fc800078e00ff */
[----:B------:R-:W-:Y:S02]  /*3270*/  IMAD.MOV R6, RZ, RZ, -R6 ;  /* 0x000000ffff067224 */ /* 0x000fe400078e0a06 */
[----:B0-----:R-:W-:Y:S02]  /*3280*/  VIADD R11, R0, 0x5d ;  /* 0x0000005d000b7836 */ /* 0x001fe40000000000 */
[----:B------:R-:W-:Y:S02]  /*3290*/  IMAD R5, R68, R6, R5 ;  /* 0x0000000644057224 */ /* 0x000fe400078e0205 */
[----:B--2---:R-:W-:Y:S01]  /*32a0*/  IMAD.HI.U32 R7, R74, R2, RZ ;  /* 0x000000024a077227 */ /* 0x004fe200078e00ff */
[----:B------:R-:W-:Y:S02]  /*32b0*/  IABS R6, R11 ;  /* 0x0000000b00067213 */ /* 0x000fe40000000000 */
[----:B------:R0:W-:Y:S01]  /*32c0*/  STL [R1+0x5c], R5 ;  /* 0x00005c0501007387 */ /* 0x0001e20000100800 */
[----:B------:R-:W-:-:S03]  /*32d0*/  IMAD.MOV R7, RZ, RZ, -R7 ;  /* 0x000000ffff077224 */ /* 0x000fc600078e0a07 */
[----:B------:R1:W-:Y:S01]  /*32e0*/  STL [R1+0x1038], R9 ;  /* 0x0010380901007387 */ /* 0x0003e20000100800 */
[----:B------:R-:W-:Y:S01]  /*32f0*/  IMAD R7, R68, R7, R2 ;  /* 0x0000000744077224 */ /* 0x000fe200078e0202 */
[----:B------:R-:W-:Y:S02]  /*3300*/  IABS R2, R10 ;  /* 0x0000000a00027213 */ /* 0x000fe40000000000 */
[----:B------:R2:W-:Y:S01]  /*3310*/  STL [R1+0x1064], R11 ;  /* 0x0010640b01007387 */ /* 0x0005e20000100800 */
[----:B0-----:R-:W-:-:S03]  /*3320*/  IMAD.HI.U32 R5, R74, R3, RZ ;  /* 0x000000034a057227 */ /* 0x001fc600078e00ff */
[----:B------:R0:W-:Y:S01]  /*3330*/  STL [R1+0x1104], R10 ;  /* 0x0011040a01007387 */ /* 0x0001e20000100800 */
[----:B-1----:R-:W-:Y:S01]  /*3340*/  IABS R9, R9 ;  /* 0x0000000900097213 */ /* 0x002fe20000000000 */
[----:B------:R-:W-:Y:S02]  /*3350*/  IMAD.MOV R5, RZ, RZ, -R5 ;  /* 0x000000ffff057224 */ /* 0x000fe400078e0a05 */
[----:B------:R1:W-:Y:S01]  /*3360*/  STL [R1+0xdc], R7 ;  /* 0x0000dc0701007387 */ /* 0x0003e20000100800 */
[----:B--2---:R-:W-:Y:S02]  /*3370*/  VIADD R11, R0, 0x61 ;  /* 0x00000061000b7836 */ /* 0x004fe40000000000 */
[----:B------:R-:W-:Y:S02]  /*3380*/  IMAD R3, R68, R5, R3 ;  /* 0x0000000544037224 */ /* 0x000fe400078e0203 */
[----:B0-----:R-:W-:-:S03]  /*3390*/  IMAD.HI.U32 R10, R74, R9, RZ ;  /* 0x000000094a0a7227 */ /* 0x001fc600078e00ff */
[----:B------:R0:W-:Y:S01]  /*33a0*/  STL [R1+0x18c], R3 ;  /* 0x00018c0301007387 */ /* 0x0001e20000100800 */
[----:B-1----:R-:W-:-:S03]  /*33b0*/  IMAD.HI.U32 R7, R74, R6, RZ ;  /* 0x000000064a077227 */ /* 0x002fc600078e00ff */
[----:B------:R-:W-:Y:S01]  /*33c0*/  STL [R1+0x1100], R15 ;  /* 0x0011000f01007387 */ /* 0x000fe20000100800 */
[----:B------:R-:W-:Y:S02]  /*33d0*/  IMAD.MOV R10, RZ, RZ, -R10 ;  /* 0x000000ffff0a7224 */ /* 0x000fe400078e0a0a */
[----:B------:R-:W-:Y:S01]  /*33e0*/  IMAD.HI.U32 R5, R74, R2, RZ ;  /* 0x000000024a057227 */ /* 0x000fe200078e00ff */
[----:B------:R1:W-:Y:S01]  /*33f0*/  STL [R1+0x1130], R11 ;  /* 0x0011300b01007387 */ /* 0x0003e20000100800 */
[----:B0-----:R-:W-:Y:S02]  /*3400*/  IABS R3, R11 ;  /* 0x0000000b00037213 */ /* 0x001fe40000000000 */
[----:B------:R-:W-:Y:S02]  /*3410*/  IMAD.MOV R7, RZ, RZ, -R7 ;  /* 0x000000ffff077224 */ /* 0x000fe400078e0a07 */
[----:B------:R-:W-:Y:S02]  /*3420*/  IMAD R9, R68, R10, R9 ;  /* 0x0000000a44097224 */ /* 0x000fe400078e0209 */
[----:B------:R-:W-:-:S02]  /*3430*/  IMAD.MOV R5, RZ, RZ, -R5 ;  /* 0x000000ffff057224 */ /* 0x000fc400078e0a05 */
[C---:B------:R-:W-:Y:S01]  /*3440*/  IMAD R6, R68.reuse, R7, R6 ;  /* 0x0000000744067224 */ /* 0x040fe200078e0206 */
[----:B------:R0:W-:Y:S01]  /*3450*/  STL [R1+0x2ac], R9 ;  /* 0x0002ac0901007387 */ /* 0x0001e20000100800 */
[----:B------:R-:W-:Y:S02]  /*3460*/  IMAD R2, R68, R5, R2 ;  /* 0x0000000544027224 */ /* 0x000fe400078e0202 */
[----:B------:R-:W-:Y:S01]  /*3470*/  IMAD.HI.U32 R7, R74, R87, RZ ;  /* 0x000000574a077227 */ /* 0x000fe200078e00ff */
[----:B------:R2:W-:Y:S03]  /*3480*/  STL [R1+0x3d0], R6 ;  /* 0x0003d00601007387 */ /* 0x0005e60000100800 */
[C---:B-1----:R-:W-:Y:S01]  /*3490*/  VIADD R11, R0.reuse, 0x63 ;  /* 0x00000063000b7836 */ /* 0x042fe20000000000 */
[----:B------:R1:W-:Y:S01]  /*34a0*/  STL [R1+0x414], R2 ;  /* 0x0004140201007387 */ /* 0x0003e20000100800 */
[----:B------:R-:W-:-:S02]  /*34b0*/  VIADD R10, R0, 0x64 ;  /* 0x00000064000a7836 */ /* 0x000fc40000000000 */
[C---:B0-----:R-:W-:Y:S01]  /*34c0*/  VIADD R9, R0.reuse, 0x62 ;  /* 0x0000006200097836 */ /* 0x041fe20000000000 */
[----:B------:R-:W-:Y:S01]  /*34d0*/  IABS R5, R11 ;  /* 0x0000000b00057213 */ /* 0x000fe20000000000 */
[----:B------:R-:W-:Y:S02]  /*34e0*/  VIADD R15, R0, 0x65 ;  /* 0x00000065000f7836 */ /* 0x000fe40000000000 */
[----:B--2---:R-:W-:Y:S01]  /*34f0*/  IMAD.HI.U32 R6, R74, R3, RZ ;  /* 0x000000034a067227 */ /* 0x004fe200078e00ff */
[----:B------:R0:W-:Y:S03]  /*3500*/  STL [R1+0x1060], R9 ;  /* 0x0010600901007387 */ /* 0x0001e60000100800 */
[----:B-1----:R-:W-:Y:S01]  /*3510*/  IMAD.MOV R2, RZ, RZ, -R7 ;  /* 0x000000ffff027224 */ /* 0x002fe200078e0a07 */
[----:B------:R-:W-:Y:S01]  /*3520*/  STL [R1+0x10fc], R11 ;  /* 0x0010fc0b01007387 */ /* 0x000fe20000100800 */
[----:B------:R-:W-:-:S02]  /*3530*/  IMAD.MOV R6, RZ, RZ, -R6 ;  /* 0x000000ffff067224 */ /* 0x000fc400078e0a06 */
[C---:B------:R-:W-:Y:S01]  /*3540*/  IMAD R87, R68.reuse, R2, R87 ;  /* 0x0000000244577224 */ /* 0x040fe200078e0257 */
[----:B------:R1:W-:Y:S01]  /*3550*/  STL [R1+0x112c], R10 ;  /* 0x00112c0a01007387 */ /* 0x0003e20000100800 */
[----:B------:R-:W-:Y:S01]  /*3560*/  IABS R2, R10 ;  /* 0x0000000a00027213 */ /* 0x000fe20000000000 */
[----:B------:R-:W-:Y:S01]  /*3570*/  IMAD R3, R68, R6, R3 ;  /* 0x0000000644037224 */ /* 0x000fe200078e0203 */
[----:B0-----:R-:W-:Y:S01]  /*3580*/  IABS R9, R9 ;  /* 0x0000000900097213 */ /* 0x001fe20000000000 */
[----:B------:R-:W-:-:S03]  /*3590*/  IMAD.HI.U32 R7, R74, R5, RZ ;  /* 0x000000054a077227 */ /* 0x000fc600078e00ff */
[----:B------:R0:W-:Y:S01]  /*35a0*/  STL [R1+0x58], R3 ;  /* 0x0000580301007387 */ /* 0x0001e20000100800 */
[----:B------:R-:W-:-:S03]  /*35b0*/  IMAD.HI.U32 R6, R74, R2, RZ ;  /* 0x000000024a067227 */ /* 0x000fc600078e00ff */
[----:B------:R2:W-:Y:S01]  /*35c0*/  STL [R1+0x10f8], R15 ;  /* 0x0010f80f01007387 */ /* 0x0005e20000100800 */
[----:B-1----:R-:W-:-:S04]  /*35d0*/  IMAD.HI.U32 R10, R74, R9, RZ ;  /* 0x000000094a0a7227 */ /* 0x002fc800078e00ff */
[----:B------:R-:W-:Y:S01]  /*35e0*/  IMAD.MOV R10, RZ, RZ, -R10 ;  /* 0x000000ffff0a7224 */ /* 0x000fe200078e0a0a */
[----:B0-----:R-:W-:Y:S01]  /*35f0*/  IABS R3, R15 ;  /* 0x0000000f00037213 */ /* 0x001fe20000000000 */
[----:B------:R-:W-:Y:S02]  /*3600*/  IMAD.MOV R7, RZ, RZ, -R7 ;  /* 0x000000ffff077224 */ /* 0x000fe400078e0a07 */
[----:B------:R-:W-:Y:S02]  /*3610*/  VIADD R11, R0, 0x68 ;  /* 0x00000068000b7836 */ /* 0x000fe40000000000 */
[C---:B------:R-:W-:Y:S02]  /*3620*/  IMAD R9, R68.reuse, R10, R9 ;  /* 0x0000000a44097224 */ /* 0x040fe400078e0209 */
[----:B------:R-:W-:Y:S01]  /*3630*/  IMAD.MOV R6, RZ, RZ, -R6 ;  /* 0x000000ffff067224 */ /* 0x000fe200078e0a06 */
[----:B------:R-:W-:Y:S01]  /*3640*/  STL [R1+0x1140], R11 ;  /* 0x0011400b01007387 */ /* 0x000fe20000100800 */
[----:B------:R-:W-:Y:S01]  /*3650*/  IMAD R7, R68, R7, R5 ;  /* 0x0000000744077224 */ /* 0x000fe200078e0205 */
[----:B------:R-:W-:Y:S01]  /*3660*/  IABS R86, R11 ;  /* 0x0000000b00567213 */ /* 0x000fe20000000000 */
[----:B------:R-:W-:Y:S01]  /*3670*/  IMAD.HI.U32 R5, R74, R3, RZ ;  /* 0x000000034a057227 */ /* 0x000fe200078e00ff */
[----:B------:R0:W-:Y:S03]  /*3680*/  STL [R1+0xe0], R9 ;  /* 0x0000e00901007387 */ /* 0x0001e60000100800 */
[----:B------:R-:W-:Y:S01]  /*3690*/  IMAD R2, R68, R6, R2 ;  /* 0x0000000644027224 */ /* 0x000fe200078e0202 */
[----:B------:R1:W-:Y:S01]  /*36a0*/  STL [R1+0x194], R7 ;  /* 0x0001940701007387 */ /* 0x0003e20000100800 */
[----:B------:R-:W-:-:S02]  /*36b0*/  VIADD R10, R0, 0x69 ;  /* 0x00000069000a7836 */ /* 0x000fc40000000000 */
[----:B------:R-:W-:Y:S01]  /*36c0*/  IMAD.MOV R5, RZ, RZ, -R5 ;  /* 0x000000ffff057224 */ /* 0x000fe200078e0a05 */
[----:B------:R3:W-:Y:S01]  /*36d0*/  STL [R1+0x2e0], R2 ;  /* 0x0002e00201007387 */ /* 0x0007e20000100800 */
[C---:B--2---:R-:W-:Y:S02]  /*36e0*/  VIADD R15, R0.reuse, 0x6d ;  /* 0x0000006d000f7836 */ /* 0x044fe40000000000 */
[----:B0-----:R-:W-:Y:S01]  /*36f0*/  VIADD R9, R0, 0x6b ;  /* 0x0000006b00097836 */ /* 0x001fe20000000000 */
[----:B------:R0:W-:Y:S01]  /*3700*/  STL [R1+0x1128], R10 ;  /* 0x0011280a01007387 */ /* 0x0001e20000100800 */
[----:B------:R-:W-:Y:S02]  /*3710*/  IMAD R5, R68, R5, R3 ;  /* 0x0000000544057224 */ /* 0x000fe400078e0203 */
[----:B-1----:R-:W-:Y:S01]  /*3720*/  VIADD R7, R0, 0x6a ;  /* 0x0000006a00077836 */ /* 0x002fe20000000000 */
[----:B------:R-:W-:Y:S01]  /*3730*/  IABS R3, R9 ;  /* 0x0000000900037213 */ /* 0x000fe20000000000 */
[----:B---3--:R-:W-:-:S03]  /*3740*/  IMAD.HI.U32 R2, R74, R86, RZ ;  /* 0x000000564a027227 */ /* 0x008fc600078e00ff */
[----:B------:R1:W-:Y:S01]  /*3750*/  STL [R1+0x113c], R7 ;  /* 0x00113c0701007387 */ /* 0x0003e20000100800 */
[----:B0-----:R-:W-:Y:S01]  /*3760*/  IABS R10, R10 ;  /* 0x0000000a000a7213 */ /* 0x001fe20000000000 */
[C---:B------:R-:W-:Y:S02]  /*3770*/  IMAD.HI.U32 R6, R74.reuse, R3, RZ ;  /* 0x000000034a067227 */ /* 0x040fe400078e00ff */
[----:B------:R0:W-:Y:S02]  /*3780*/  STL [R1+0x1138], R9 ;  /* 0x0011380901007387 */ /* 0x0001e40000100800 */
[----:B------:R-:W-:Y:S02]  /*3790*/  IMAD.HI.U32 R11, R74, R10, RZ ;  /* 0x0000000a4a0b7227 */ /* 0x000fe400078e00ff */
[----:B------:R2:W-:Y:S01]  /*37a0*/  STL [R1+0x3d4], R5 ;  /* 0x0003d40501007387 */ /* 0x0005e20000100800 */
[----:B-1----:R-:W-:Y:S01]  /*37b0*/  IABS R7, R7 ;  /* 0x0000000700077213 */ /* 0x002fe20000000000 */
[----:B------:R-:W-:-:S02]  /*37c0*/  IMAD.MOV R11, RZ, RZ, -R11 ;  /* 0x000000ffff0b7224 */ /* 0x000fc400078e0a0b */
[----:B------:R-:W-:Y:S02]  /*37d0*/  IMAD.MOV R2, RZ, RZ, -R2 ;  /* 0x000000ffff027224 */ /* 0x000fe400078e0a02 */
[----:B0-----:R-:W-:-:S04]  /*37e0*/  IMAD.HI.U32 R9, R74, R7, RZ ;  /* 0x000000074a097227 */ /* 0x001fc800078e00ff */
[----:B--2---:R-:W-:Y:S02]  /*37f0*/  VIADD R5, R0, 0x6c ;  /* 0x0000006c00057836 */ /* 0x004fe40000000000 */
[----:B------:R-:W-:Y:S02]  /*3800*/  IMAD.MOV R9, RZ, RZ, -R9 ;  /* 0x000000ffff097224 */ /* 0x000fe400078e0a09 */
[----:B------:R-:W-:Y:S01]  /*3810*/  IMAD.MOV R6, RZ, RZ, -R6 ;  /* 0x000000ffff067224 */ /* 0x000fe200078e0a06 */
[----:B------:R0:W-:Y:S01]  /*3820*/  STL [R1+0x1134], R5 ;  /* 0x0011340501007387 */ /* 0x0001e20000100800 */
[C---:B------:R-:W-:Y:S02]  /*3830*/  IMAD R10, R68.reuse, R11, R10 ;  /* 0x0000000b440a7224 */ /* 0x040fe400078e020a */
[C---:B------:R-:W-:Y:S01]  /*3840*/  IMAD R9, R68.reuse, R9, R7 ;  /* 0x0000000944097224 */ /* 0x040fe200078e0207 */
[----:B------:R-:W-:Y:S01]  /*3850*/  STL [R1+0x114c], R15 ;  /* 0x00114c0f01007387 */ /* 0x000fe20000100800 */
[C---:B------:R-:W-:Y:S01]  /*3860*/  IMAD R86, R68.reuse, R2, R86 ;  /* 0x0000000244567224 */ /* 0x040fe200078e0256 */
[----:B------:R-:W-:Y:S01]  /*3870*/  IABS R2, R15 ;  /* 0x0000000f00027213 */ /* 0x000fe20000000000 */
[----:B------:R-:W-:Y:S01]  /*3880*/  IMAD R3, R68, R6, R3 ;  /* 0x0000000644037224 */ /* 0x000fe200078e0203 */
[----:B------:R1:W-:Y:S01]  /*3890*/  STL [R1+0x64], R10 ;  /* 0x0000640a01007387 */ /* 0x0003e20000100800 */
[----:B------:R-:W-:Y:S01]  /*38a0*/  VIADD R11, R0, 0x70 ;  /* 0x00000070000b7836 */ /* 0x000fe20000000000 */
[----:B0-----:R-:W-:-:S02]  /*38b0*/  IABS R5, R5 ;  /* 0x0000000500057213 */ /* 0x001fc40000000000 */
[----:B------:R0:W-:Y:S02]  /*38c0*/  STL [R1+0xe4], R9 ;  /* 0x0000e40901007387 */ /* 0x0001e40000100800 */
[----:B------:R-:W-:Y:S01]  /*38d0*/  IABS R88, R11 ;  /* 0x0000000b00587213 */ /* 0x000fe20000000000 */
[----:B------:R-:W-:Y:S01]  /*38e0*/  IMAD.HI.U32 R7, R74, R5, RZ ;  /* 0x000000054a077227 */ /* 0x000fe200078e00ff */
[----:B------:R2:W-:Y:S03]  /*38f0*/  STL [R1+0x19c], R3 ;  /* 0x00019c0301007387 */ /* 0x0005e60000100800 */
[----:B------:R-:W-:Y:S01]  /*3900*/  IMAD.MOV R7, RZ, RZ, -R7 ;  /* 0x000000ffff077224 */ /* 0x000fe200078e0a07 */
[----:B------:R3:W-:Y:S01]  /*3910*/  STL [R1+0x1150], R11 ;  /* 0x0011500b01007387 */ /* 0x0007e20000100800 */
[C---:B-1----:R-:W-:Y:S02]  /*3920*/  VIADD R10, R0.reuse, 0x71 ;  /* 0x00000071000a7836 */ /* 0x042fe40000000000 */
[----:B0-----:R-:W-:-:S02]  /*3930*/  VIADD R9, R0, 0x72 ;  /* 0x0000007200097836 */ /* 0x001fc40000000000 */
[----:B------:R-:W-:Y:S01]  /*3940*/  IMAD R7, R68, R7, R5 ;  /* 0x0000000744077224 */ /* 0x000fe200078e0205 */
[----:B------:R0:W-:Y:S01]  /*3950*/  STL [R1+0x1154], R10 ;  /* 0x0011540a01007387 */ /* 0x0001e20000100800 */
[----:B--2---:R-:W-:Y:S01]  /*3960*/  IMAD.HI.U32 R3, R74, R2, RZ ;  /* 0x000000024a037227 */ /* 0x004fe200078e00ff */
[----:B------:R-:W-:Y:S02]  /*3970*/  IABS R6, R10 ;  /* 0x0000000a00067213 */ /* 0x000fe40000000000 */
[----:B------:R1:W-:Y:S01]  /*3980*/  STL [R1+0x1164], R9 ;  /* 0x0011640901007387 */ /* 0x0003e20000100800 */
[----:B------:R-:W-:Y:S01]  /*3990*/  IMAD.MOV R3, RZ, RZ, -R3 ;  /* 0x000000ffff037224 */ /* 0x000fe200078e0a03 */
[----:B------:R-:W-:Y:S01]  /*39a0*/  IABS R5, R9 ;  /* 0x0000000900057213 */ /* 0x000fe20000000000 */
[----:B---3--:R-:W-:Y:S01]  /*39b0*/  VIADD R11, R0, 0x74 ;  /* 0x00000074000b7836 */ /* 0x008fe20000000000 */
[----:B------:R2:W-:Y:S01]  /*39c0*/  STL [R1+0x2ec], R7 ;  /* 0x0002ec0701007387 */ /* 0x0005e20000100800 */
[----:B------:R-:W-:-:S02]  /*39d0*/  IMAD R2, R68, R3, R2 ;  /* 0x0000000344027224 */ /* 0x000fc400078e0202 */
[----:B0-----:R-:W-:-:S03]  /*39e0*/  IMAD.HI.U32 R10, R74, R88, RZ ;  /* 0x000000584a0a7227 */ /* 0x001fc600078e00ff */
[----:B------:R0:W-:Y:S01]  /*39f0*/  STL [R1+0x3cc], R2 ;  /* 0x0003cc0201007387 */ /* 0x0001e20000100800 */
[----:B-1----:R-:W-:-:S04]  /*3a00*/  IMAD.HI.U32 R9, R74, R6, RZ ;  /* 0x000000064a097227 */ /* 0x002fc800078e00ff */
[----:B--2---:R-:W-:Y:S02]  /*3a10*/  VIADD R7, R0, 0x73 ;  /* 0x0000007300077836 */ /* 0x004fe40000000000 */
        /* <DEDUP_REMOVED lines=14> */
[C---:B------:R-:W-:Y:S01]  /*3b00*/  VIADD R10, R0.reuse, 0x78 ;  /* 0x00000078000a7836 */ /* 0x040fe20000000000 */
[----:B------:R-:W-:Y:S01]  /*3b10*/  IABS R7, R11 ;  /* 0x0000000b00077213 */ /* 0x000fe20000000000 */
[----:B------:R-:W-:Y:S01]  /*3b20*/  IMAD.MOV R6, RZ, RZ, -R6 ;  /* 0x000000ffff067224 */ /* 0x000fe200078e0a06 */
[----:B------:R0:W-:Y:S01]  /*3b30*/  STL [R1+0xec], R5 ;  /* 0x0000ec0501007387 */ /* 0x0001e20000100800 */
[----:B--2---:R-:W-:Y:S01]  /*3b40*/  VIADD R9, R0, 0x79 ;  /* 0x0000007900097836 */ /* 0x004fe20000000000 */
[----:B------:R-:W-:Y:S01]  /*3b50*/  IABS R89, R10 ;  /* 0x0000000a00597213 */ /* 0x000fe20000000000 */
[----:B------:R-:W-:Y:S01]  /*3b60*/  IMAD R6, R68, R6, R3 ;  /* 0x0000000644067224 */ /* 0x000fe200078e0203 */
[----:B------:R1:W-:Y:S01]  /*3b70*/  STL [R1+0x1144], R11 ;  /* 0x0011440b01007387 */ /* 0x0003e20000100800 */
[----:B------:R-:W-:Y:S01]  /*3b80*/  VIADD R15, R0, 0x8d ;  /* 0x0000008d000f7836 */ /* 0x000fe20000000000 */
[----:B------:R-:W-:-:S02]  /*3b90*/  IABS R3, R9 ;  /* 0x0000000900037213 */ /* 0x000fc40000000000 */
[----:B------:R-:W-:Y:S01]  /*3ba0*/  STL [R1+0x1174], R10 ;  /* 0x0011740a01007387 */ /* 0x000fe20000100800 */
[----:B0-----:R-:W-:-:S03]  /*3bb0*/  IMAD.HI.U32 R5, R74, R2, RZ ;  /* 0x000000024a057227 */ /* 0x001fc600078e00ff */
[----:B------:R0:W-:Y:S01]  /*3bc0*/  STL [R1+0x1184], R9 ;  /* 0x0011840901007387 */ /* 0x0001e20000100800 */
[----:B------:R-:W-:-:S03]  /*3bd0*/  IMAD.MOV R5, RZ, RZ, -R5 ;  /* 0x000000ffff057224 */ /* 0x000fc600078e0a05 */
[----:B------:R2:W-:Y:S01]  /*3be0*/  STL [R1+0x1ac], R6 ;  /* 0x0001ac0601007387 */ /* 0x0005e20000100800 */
[----:B-1----:R-:W-:Y:S02]  /*3bf0*/  VIADD R11, R0, 0x7b ;  /* 0x0000007b000b7836 */ /* 0x002fe40000000000 */
[----:B------:R-:W-:Y:S02]  /*3c00*/  IMAD R2, R68, R5, R2 ;  /* 0x0000000544027224 */ /* 0x000fe400078e0202 */
[----:B------:R-:W-:-:S03]  /*3c10*/  IMAD.HI.U32 R5, R74, R3, RZ ;  /* 0x000000034a057227 */ /* 0x000fc600078e00ff */
[----:B------:R1:W-:Y:S01]  /*3c20*/  STL [R1+0x2f0], R2 ;  /* 0x0002f00201007387 */ /* 0x0003e20000100800 */
[----:B0-----:R-:W-:-:S04]  /*3c30*/  IMAD.HI.U32 R9, R74, R7, RZ ;  /* 0x000000074a097227 */ /* 0x001fc800078e00ff */
[----:B--2---:R-:W-:Y:S02]  /*3c40*/  VIADD R6, R0, 0x7a ;  /* 0x0000007a00067836 */ /* 0x004fe40000000000 */
[----:B------:R-:W-:Y:S02]  /*3c50*/  IMAD.MOV R9, RZ, RZ, -R9 ;  /* 0x000000ffff097224 */ /* 0x000fe400078e0a09 */
[----:B------:R-:W-:Y:S01]  /*3c60*/  IMAD.MOV R5, RZ, RZ, -R5 ;  /* 0x000000ffff057224 */ /* 0x000fe200078e0a05 */
[----:B------:R0:W-:Y:S01]  /*3c70*/  STL [R1+0x1170], R6 ;  /* 0x0011700601007387 */ /* 0x0001e20000100800 */
[C---:B------:R-:W-:Y:S01]  /*3c80*/  IMAD R7, R68.reuse, R9, R7 ;  /* 0x0000000944077224 */ /* 0x040fe200078e0207 */
[----:B-1----:R-:W-:Y:S01]  /*3c90*/  IABS R2, R11 ;  /* 0x0000000b00027213 */ /* 0x002fe20000000000 */
[----:B------:R-:W-:Y:S01]  /*3ca0*/  IMAD R3, R68, R5, R3 ;  /* 0x0000000544037224 */ /* 0x000fe200078e0203 */
[----:B------:R1:W-:Y:S01]  /*3cb0*/  STL [R1+0x117c], R11 ;  /* 0x00117c0b01007387 */ /* 0x0003e20000100800 */
[----:B------:R-:W-:-:S03]  /*3cc0*/  IMAD.HI.U32 R10, R74, R89, RZ ;  /* 0x000000594a0a7227 */ /* 0x000fc600078e00ff */
[----:B------:R2:W-:Y:S01]  /*3cd0*/  STL [R1+0x3c4], R7 ;  /* 0x0003c40701007387 */ /* 0x0005e20000100800 */
[----:B------:R-:W-:Y:S01]  /*3ce0*/  IMAD.MOV R10, RZ, RZ, -R10 ;  /* 0x000000ffff0a7224 */ /* 0x000fe200078e0a0a */
[----:B0-----:R-:W-:Y:S01]  /*3cf0*/  IABS R6, R6 ;  /* 0x0000000600067213 */ /* 0x001fe20000000000 */
[----:B------:R-:W-:Y:S01]  /*3d00*/  VIADD R9, R0, 0x7c ;  /* 0x0000007c00097836 */ /* 0x000fe20000000000 */
[----:B------:R0:W-:Y:S01]  /*3d10*/  STL [R1+0x6c], R3 ;  /* 0x00006c0301007387 */ /* 0x0001e20000100800 */
[----:B------:R-:W-:Y:S02]  /*3d20*/  IMAD R89, R68, R10, R89 ;  /* 0x0000000a44597224 */ /* 0x000fe400078e0259 */
[C---:B-1----:R-:W-:Y:S01]  /*3d30*/  VIADD R11, R0.reuse, 0x7d ;  /* 0x0000007d000b7836 */ /* 0x042fe20000000000 */
[----:B------:R1:W-:Y:S01]  /*3d40*/  STL [R1+0x1168], R9 ;  /* 0x0011680901007387 */ /* 0x0003e20000100800 */
[----:B------:R-:W-:Y:S02]  /*3d50*/  VIADD R10, R0, 0x80 ;  /* 0x00000080000a7836 */ /* 0x000fe40000000000 */
[C---:B--2---:R-:W-:Y:S01]  /*3d60*/  IMAD.HI.U32 R7, R74.reuse, R6, RZ ;  /* 0x000000064a077227 */ /* 0x044fe200078e00ff */
[----:B------:R-:W-:Y:S01]  /*3d70*/  IABS R5, R11 ;  /* 0x0000000b00057213 */ /* 0x000fe20000000000 */
[----:B------:R2:W-:Y:S01]  /*3d80*/  STL [R1+0x116c], R11 ;  /* 0x00116c0b01007387 */ /* 0x0005e20000100800 */
[----:B------:R-:W-:Y:S01]  /*3d90*/  IABS R90, R10 ;  /* 0x0000000a005a7213 */ /* 0x000fe20000000000 */
[----:B0-----:R-:W-:-:S02]  /*3da0*/  IMAD.HI.U32 R3, R74, R2, RZ ;  /* 0x000000024a037227 */ /* 0x001fc400078e00ff */
[----:B------:R0:W-:Y:S01]  /*3db0*/  STL [R1+0x1190], R10 ;  /* 0x0011900a01007387 */ /* 0x0001e20000100800 */
[----:B-1----:R-:W-:Y:S01]  /*3dc0*/  IABS R9, R9 ;  /* 0x0000000900097213 */ /* 0x002fe20000000000 */
[----:B------:R-:W-:Y:S02]  /*3dd0*/  IMAD.MOV R7, RZ, RZ, -R7 ;  /* 0x000000ffff077224 */ /* 0x000fe400078e0a07 */
[----:B------:R-:W-:Y:S02]  /*3de0*/  IMAD.MOV R3, RZ, RZ, -R3 ;  /* 0x000000ffff037224 */ /* 0x000fe400078e0a03 */
[C---:B------:R-:W-:Y:S02]  /*3df0*/  IMAD R6, R68.reuse, R7, R6 ;  /* 0x0000000744067224 */ /* 0x040fe400078e0206 */
[----:B------:R-:W-:Y:S02]  /*3e00*/  IMAD R2, R68, R3, R2 ;  /* 0x0000000344027224 */ /* 0x000fe400078e0202 */
[----:B--2---:R-:W-:Y:S01]  /*3e10*/  VIADD R11, R0, 0x81 ;  /* 0x00000081000b7836 */ /* 0x004fe20000000000 */
[----:B------:R1:W-:Y:S01]  /*3e20*/  STL [R1+0xe8], R6 ;  /* 0x0000e80601007387 */ /* 0x0003e20000100800 */
[----:B0-----:R-:W-:-:S03]  /*3e30*/  IMAD.HI.U32 R10, R74, R9, RZ ;  /* 0x000000094a0a7227 */ /* 0x001fc600078e00ff */
[----:B------:R0:W-:Y:S01]  /*3e40*/  STL [R1+0x1b4], R2 ;  /* 0x0001b40201007387 */ /* 0x0001e20000100800 */
[----:B------:R-:W-:Y:S01]  /*3e50*/  VIADD R7, R0, 0x82 ;  /* 0x0000008200077836 */ /* 0x000fe20000000000 */
[----:B------:R-:W-:Y:S01]  /*3e60*/  IABS R3, R11 ;  /* 0x0000000b00037213 */ /* 0x000fe20000000000 */
[----:B------:R-:W-:Y:S01]  /*3e70*/  IMAD.MOV R10, RZ, RZ, -R10 ;  /* 0x000000ffff0a7224 */ /* 0x000fe200078e0a0a */
[----:B------:R-:W-:Y:S01]  /*3e80*/  STL [R1+0x118c], R11 ;  /* 0x00118c0b01007387 */ /* 0x000fe20000100800 */
[----:B-1----:R-:W-:-:S03]  /*3e90*/  IMAD.HI.U32 R6, R74, R5, RZ ;  /* 0x000000054a067227 */ /* 0x002fc600078e00ff */
[----:B------:R1:W-:Y:S01]  /*3ea0*/  STL [R1+0x11a0], R7 ;  /* 0x0011a00701007387 */ /* 0x0003e20000100800 */
[----:B------:R-:W-:Y:S02]  /*3eb0*/  IMAD.MOV R6, RZ, RZ, -R6 ;  /* 0x000000ffff067224 */ /* 0x000fe400078e0a06 */
[C---:B------:R-:W-:Y:S02]  /*3ec0*/  IMAD R9, R68.reuse, R10, R9 ;  /* 0x0000000a44097224 */ /* 0x040fe400078e0209 */
[----:B------:R-:W-:Y:S02]  /*3ed0*/  IMAD R6, R68, R6, R5 ;  /* 0x0000000644067224 */ /* 0x000fe400078e0205 */
[----:B0-----:R-:W-:Y:S01]  /*3ee0*/  IMAD.HI.U32 R2, R74, R90, RZ ;  /* 0x0000005a4a027227 */ /* 0x001fe200078e00ff */
[----:B------:R0:W-:Y:S01]  /*3ef0*/  STL [R1+0x2f4], R9 ;  /* 0x0002f40901007387 */ /* 0x0001e20000100800 */
[----:B-1----:R-:W-:Y:S02]  /*3f00*/  IABS R7, R7 ;  /* 0x0000000700077213 */ /* 0x002fe40000000000 */
[----:B------:R-:W-:Y:S01]  /*3f10*/  IMAD.MOV R2, RZ, RZ, -R2 ;  /* 0x000000ffff027224 */ /* 0x000fe200078e0a02 */
[----:B------:R1:W-:Y:S01]  /*3f20*/  STL [R1+0x3b4], R6 ;  /* 0x0003b40601007387 */ /* 0x0003e20000100800 */
[----:B------:R-:W-:-:S02]  /*3f30*/  VIADD R11, R0, 0x84 ;  /* 0x00000084000b7836 */ /* 0x000fc40000000000 */
[----:B------:R-:W-:Y:S02]  /*3f40*/  IMAD.MOV.U32 R5, RZ, RZ, R7 ;  /* 0x000000ffff057224 */ /* 0x000fe400078e0007 */
[----:B------:R-:W-:-:S04]  /*3f50*/  IMAD.HI.U32 R7, R74, R3, RZ ;  /* 0x000000034a077227 */ /* 0x000fc800078e00ff */
[----:B0-----:R-:W-:Y:S02]  /*3f60*/  VIADD R9, R0, 0x83 ;  /* 0x0000008300097836 */ /* 0x001fe40000000000 */
[----:B-1----:R-:W-:-:S03]  /*3f70*/  IMAD.HI.U32 R6, R74, R5, RZ ;  /* 0x000000054a067227 */ /* 0x002fc600078e00ff */
[----:B------:R0:W-:Y:S01]  /*3f80*/  STL [R1+0x1180], R9 ;  /* 0x0011800901007387 */ /* 0x0001e20000100800 */
[----:B------:R-:W-:Y:S02]  /*3f90*/  IMAD.MOV R7, RZ, RZ, -R7 ;  /* 0x000000ffff077224 */ /* 0x000fe400078e0a07 */
[----:B------:R-:W-:Y:S01]  /*3fa0*/  VIADD R10, R0, 0x85 ;  /* 0x00000085000a7836 */ /* 0x000fe20000000000 */
[----:B------:R1:W-:Y:S01]  /*3fb0*/  STL [R1+0x1188], R11 ;  /* 0x0011880b01007387 */ /* 0x0003e20000100800 */
[----:B------:R-:W-:Y:S02]  /*3fc0*/  IMAD.MOV R6, RZ, RZ, -R6 ;  /* 0x000000ffff067224 */ /* 0x000fe400078e0a06 */
[C---:B------:R-:W-:Y:S01]  /*3fd0*/  IMAD R90, R68.reuse, R2, R90 ;  /* 0x00000002445a7224 */ /* 0x040fe200078e025a */
[----:B------:R-:W-:Y:S01]  /*3fe0*/  IABS R2, R11 ;  /* 0x0000000b00027213 */ /* 0x000fe20000000000 */
[C---:B------:R-:W-:Y:S01]  /*3ff0*/  IMAD R7, R68.reuse, R7, R3 ;  /* 0x0000000744077224 */ /* 0x040fe200078e0203 */
[----:B0-----:R-:W-:Y:S01]  /*4000*/  IABS R9, R9 ;  /* 0x0000000900097213 */ /* 0x001fe20000000000 */
[----:B------:R-:W-:Y:S01]  /*4010*/  IMAD R5, R68, R6, R5 ;  /* 0x0000000644057224 */ /* 0x000fe200078e0205 */
[----:B------:R0:W-:Y:S01]  /*4020*/  STL [R1+0x119c], R10 ;  /* 0x00119c0a01007387 */ /* 0x0001e20000100800 */
[----:B------:R-:W-:Y:S01]  /*4030*/  IABS R3, R10 ;  /* 0x0000000a00037213 */ /* 0x000fe20000000000 */
[----:B------:R-:W-:-:S02]  /*4040*/  IMAD.HI.U32 R6, R74, R2, RZ ;  /* 0x000000024a067227 */ /* 0x000fc400078e00ff */
[----:B------:R2:W-:Y:S02]  /*4050*/  STL [R1+0x78], R7 ;  /* 0x0000780701007387 */ /* 0x0005e40000100800 */
[----:B-1----:R-:W-:Y:S02]  /*4060*/  VIADD R11, R0, 0x88 ;  /* 0x00000088000b7836 */ /* 0x002fe40000000000 */
[----:B------:R1:W-:Y:S01]  /*4070*/  STL [R1+0xf0], R5 ;  /* 0x0000f00501007387 */ /* 0x0003e20000100800 */
[----:B------:R-:W-:Y:S02]  /*4080*/  IMAD.MOV R6, RZ, RZ, -R6 ;  /* 0x000000ffff067224 */ /* 0x000fe400078e0a06 */
[----:B0-----:R-:W-:Y:S01]  /*4090*/  IMAD.HI.U32 R10, R74, R9, RZ ;  /* 0x000000094a0a7227 */ /* 0x001fe200078e00ff */
[----:B------:R-:W-:Y:S01]  /*40a0*/  STL [R1+0x11b4], R11 ;  /* 0x0011b40b01007387 */ /* 0x000fe20000100800 */
[----:B------:R-:W-:Y:S02]  /*40b0*/  IABS R91, R11 ;  /* 0x0000000b005b7213 */ /* 0x000fe40000000000 */
[----:B--2---:R-:W-:-:S02]  /*40c0*/  VIADD R7, R0, 0x89 ;  /* 0x0000008900077836 */ /* 0x004fc40000000000 */
[----:B------:R-:W-:Y:S02]  /*40d0*/  IMAD.MOV R10, RZ, RZ, -R10 ;  /* 0x000000ffff0a7224 */ /* 0x000fe400078e0a0a */
[----:B-1----:R-:W-:Y:S01]  /*40e0*/  IMAD.HI.U32 R5, R74, R3, RZ ;  /* 0x000000034a057227 */ /* 0x002fe200078e00ff */
[----:B------:R0:W-:Y:S03]  /*40f0*/  STL [R1+0x11b0], R7 ;  /* 0x0011b00701007387 */ /* 0x0001e60000100800 */
[----:B------:R-:W-:Y:S02]  /*4100*/  IMAD.MOV R5, RZ, RZ, -R5 ;  /* 0x000000ffff057224 */ /* 0x000fe400078e0a05 */
[C---:B------:R-:W-:Y:S02]  /*4110*/  IMAD R10, R68.reuse, R10, R9 ;  /* 0x0000000a440a7224 */ /* 0x040fe400078e0209 */
[----:B------:R-:W-:-:S02]  /*4120*/  IMAD R9, R68, R6, R2 ;  /* 0x0000000644097224 */ /* 0x000fc400078e0202 */
[----:B------:R-:W-:Y:S01]  /*4130*/  IMAD R3, R68, R5, R3 ;  /* 0x0000000544037224 */ /* 0x000fe200078e0203 */
[----:B0-----:R-:W-:Y:S01]  /*4140*/  IABS R7, R7 ;  /* 0x0000000700077213 */ /* 0x001fe20000000000 */
[----:B------:R0:W-:Y:S01]  /*4150*/  STL [R1+0x1c0], R10 ;  /* 0x0001c00a01007387 */ /* 0x0001e20000100800 */
[----:B------:R-:W-:-:S03]  /*4160*/  IMAD.HI.U32 R6, R74, R91, RZ ;  /* 0x0000005b4a067227 */ /* 0x000fc600078e00ff */
[----:B------:R1:W-:Y:S01]  /*4170*/  STL [R1+0x2e4], R9 ;  /* 0x0002e40901007387 */ /* 0x0003e20000100800 */
[----:B------:R-:W-:Y:S02]  /*4180*/  IMAD.MOV.U32 R2, RZ, RZ, R7 ;  /* 0x000000ffff027224 */ /* 0x000fe400078e0007 */
[----:B------:R-:W-:Y:S01]  /*4190*/  IMAD.MOV R5, RZ, RZ, -R6 ;  /* 0x000000ffff057224 */ /* 0x000fe200078e0a06 */
[----:B------:R2:W-:Y:S01]  /*41a0*/  STL [R1+0x3ac], R3 ;  /* 0x0003ac0301007387 */ /* 0x0005e20000100800 */
[C---:B------:R-:W-:Y:S02]  /*41b0*/  VIADD R7, R0.reuse, 0x8c ;  /* 0x0000008c00077836 */ /* 0x040fe40000000000 */
[----:B0-----:R-:W-:Y:S02]  /*41c0*/  VIADD R10, R0, 0x8b ;  /* 0x0000008b000a7836 */ /* 0x001fe40000000000 */
[----:B------:R-:W-:Y:S01]  /*41d0*/  IMAD R91, R68, R5, R91 ;  /* 0x00000005445b7224 */ /* 0x000fe200078e025b */
[----:B------:R-:W-:Y:S01]  /*41e0*/  IABS R5, R7 ;  /* 0x0000000700057213 */ /* 0x000fe20000000000 */
[C---:B-1----:R-:W-:Y:S01]  /*41f0*/  VIADD R9, R0.reuse, 0x8a ;  /* 0x0000008a00097836 */ /* 0x042fe20000000000 */
[----:B------:R-:W-:Y:S01]  /*4200*/  IABS R6, R10 ;  /* 0x0000000a00067213 */ /* 0x000fe20000000000 */
[----:B------:R-:W-:-:S02]  /*4210*/  VIADD R11, R0, 0x90 ;  /* 0x00000090000b7836 */ /* 0x000fc40000000000 */
[----:B--2---:R-:W-:Y:S01]  /*4220*/  IMAD.HI.U32 R3, R74, R2, RZ ;  /* 0x000000024a037227 */ /* 0x004fe200078e00ff */
[----:B------:R0:W-:Y:S02]  /*4230*/  STL [R1+0x1194], R9 ;  /* 0x0011940901007387 */ /* 0x0001e40000100800 */
[----:B------:R-:W-:Y:S01]  /*4240*/  IABS R92, R11 ;  /* 0x0000000b005c7213 */ /* 0x000fe20000000000 */
[----:B------:R-:W-:Y:S01]  /*4250*/  IMAD.MOV R3, RZ, RZ, -R3 ;  /* 0x000000ffff037224 */ /* 0x000fe200078e0a03 */
[----:B------:R1:W-:Y:S03]  /*4260*/  STL [R1+0x11ac], R10 ;  /* 0x0011ac0a01007387 */ /* 0x0003e60000100800 */
[----:B------:R-:W-:Y:S01]  /*4270*/  IMAD R3, R68, R3, R2 ;  /* 0x0000000344037224 */ /* 0x000fe200078e0202 */
[----:B------:R2:W-:Y:S01]  /*4280*/  STL [R1+0x11a8], R7 ;  /* 0x0011a80701007387 */ /* 0x0005e20000100800 */
[----:B------:R-:W-:Y:S01]  /*4290*/  IMAD.MOV.U32 R2, RZ, RZ, R5 ;  /* 0x000000ffff027224 */ /* 0x000fe200078e0005 */
[----:B0-----:R-:W-:-:S02]  /*42a0*/  IABS R9, R9 ;  /* 0x0000000900097213 */ /* 0x001fc40000000000 */
[----:B------:R0:W-:Y:S01]  /*42b0*/  STL [R1+0x74], R3 ;  /* 0x0000740301007387 */ /* 0x0001e20000100800 */
[----:B------:R-:W-:-:S03]  /*42c0*/  IMAD.HI.U32 R5, R74, R2, RZ ;  /* 0x000000024a057227 */ /* 0x000fc600078e00ff */
[----:B------:R-:W-:Y:S01]  /*42d0*/  STL [R1+0x11a4], R15 ;  /* 0x0011a40f01007387 */ /* 0x000fe20000100800 */
[----:B-1----:R-:W-:-:S03]  /*42e0*/  IMAD.HI.U32 R10, R74, R9, RZ ;  /* 0x000000094a0a7227 */ /* 0x002fc600078e00ff */
[----:B------:R-:W-:Y:S01]  /*42f0*/  STL [R1+0x11d0], R11 ;  /* 0x0011d00b01007387 */ /* 0x000fe20000100800 */
[----:B--2---:R-:W-:Y:S01]  /*4300*/  IMAD.HI.U32 R7, R74, R6, RZ ;  /* 0x000000064a077227 */ /* 0x004fe200078e00ff */
[----:B0-----:R-:W-:-:S03]  /*4310*/  IABS R3, R15 ;  /* 0x0000000f00037213 */ /* 0x001fc60000000000 */
[----:B------:R-:W-:Y:S02]  /*4320*/  IMAD.MOV R10, RZ, RZ, -R10 ;  /* 0x000000ffff0a7224 */ /* 0x000fe400078e0a0a */
[----:B------:R-:W-:Y:S02]  /*4330*/  IMAD.MOV R7, RZ, RZ, -R7 ;  /* 0x000000ffff077224 */ /* 0x000fe400078e0a07 */
[C---:B------:R-:W-:Y:S02]  /*4340*/  IMAD R9, R68.reuse, R10, R9 ;  /* 0x0000000a44097224 */ /* 0x040fe400078e0209 */
[----:B------:R-:W-:Y:S02]  /*4350*/  IMAD.MOV R5, RZ, RZ, -R5 ;  /* 0x000000ffff057224 */ /* 0x000fe400078e0a05 */
[----:B------:R-:W-:Y:S01]  /*4360*/  IMAD R7, R68, R7, R6 ;  /* 0x0000000744077224 */ /* 0x000fe200078e0206 */
[----:B------:R0:W-:Y:S01]  /*4370*/  STL [R1+0xf8], R9 ;  /* 0x0000f80901007387 */ /* 0x0001e20000100800 */
[----:B------:R-:W-:-:S03]  /*4380*/  IMAD.HI.U32 R6, R74, R3, RZ ;  /* 0x000000034a067227 */ /* 0x000fc600078e00ff */
[----:B------:R1:W-:Y:S01]  /*4390*/  STL [R1+0x1c8], R7 ;  /* 0x0001c80701007387 */ /* 0x0003e20000100800 */
[----:B------:R-:W-:Y:S02]  /*43a0*/  IMAD R2, R68, R5, R2 ;  /* 0x0000000544027224 */ /* 0x000fe400078e0202 */
[C---:B------:R-:W-:Y:S02]  /*43b0*/  VIADD R10, R0.reuse, 0x91 ;  /* 0x00000091000a7836 */ /* 0x040fe40000000000 */
[----:B------:R-:W-:Y:S01]  /*43c0*/  IMAD.MOV R5, RZ, RZ, -R6 ;  /* 0x000000ffff057224 */ /* 0x000fe200078e0a06 */
[----:B------:R2:W-:Y:S01]  /*43d0*/  STL [R1+0x2b4], R2 ;  /* 0x0002b40201007387 */ /* 0x0005e20000100800 */
[----:B0-----:R-:W-:Y:S02]  /*43e0*/  VIADD R9, R0, 0x93 ;  /* 0x0000009300097836 */ /* 0x001fe40000000000 */
[----:B------:R-:W-:Y:S01]  /*43f0*/  IMAD R5, R68, R5, R3 ;  /* 0x0000000544057224 */ /* 0x000fe200078e0203 */
[----:B------:R0:W-:Y:S01]  /*4400*/  STL [R1+0x11bc], R10 ;  /* 0x0011bc0a01007387 */ /* 0x0001e20000100800 */
[C---:B-1----:R-:W-:Y:S01]  /*4410*/  VIADD R7, R0.reuse, 0x92 ;  /* 0x0000009200077836 */ /* 0x042fe20000000000 */
[----:B------:R-:W-:Y:S01]  /*4420*/  IABS R3, R9 ;  /* 0x0000000900037213 */ /* 0x000fe20000000000 */
[----:B------:R-:W-:-:S03]  /*4430*/  VIADD R15, R0, 0x95 ;  /* 0x00000095000f7836 */ /* 0x000fc60000000000 */
[----:B------:R1:W-:Y:S01]  /*4440*/  STL [R1+0x11c0], R7 ;  /* 0x0011c00701007387 */ /* 0x0003e20000100800 */
[C---:B--2---:R-:W-:Y:S01]  /*4450*/  IMAD.HI.U32 R2, R74.reuse, R92, RZ ;  /* 0x0000005c4a027227 */ /* 0x044fe200078e00ff */
[----:B0-----:R-:W-:Y:S02]  /*4460*/  IABS R10, R10 ;  /* 0x0000000a000a7213 */ /* 0x001fe40000000000 */
[----:B------:R0:W-:Y:S01]  /*4470*/  STL [R1+0x11cc], R9 ;  /* 0x0011cc0901007387 */ /* 0x0001e20000100800 */
[----:B------:R-:W-:-:S03]  /*4480*/  IMAD.HI.U32 R6, R74, R3, RZ ;  /* 0x000000034a067227 */ /* 0x000fc600078e00ff */
[----:B------:R2:W-:Y:S01]  /*4490*/  STL [R1+0x398], R5 ;  /* 0x0003980501007387 */ /* 0x0005e20000100800 */
[----:B-1----:R-:W-:Y:S01]  /*44a0*/  IABS R7, R7 ;  /* 0x0000000700077213 */ /* 0x002fe20000000000 */
[----:B------:R-:W-:-:S04]  /*44b0*/  IMAD.HI.U32 R11, R74, R10, RZ ;  /* 0x0000000a4a0b7227 */ /* 0x000fc800078e00ff */
[----:B0-----:R-:W-:-:S04]  /*44c0*/  IMAD.HI.U32 R9, R74, R7, RZ ;  /* 0x000000074a097227 */ /* 0x001fc800078e00ff */
[----:B--2---:R-:W-:Y:S02]  /*44d0*/  VIADD R5, R0, 0x94 ;  /* 0x0000009400057836 */ /* 0x004fe40000000000 */
[----:B------:R-:W-:Y:S02]  /*44e0*/  IMAD.MOV R11, RZ, RZ, -R11 ;  /* 0x000000ffff0b7224 */ /* 0x000fe400078e0a0b */
[----:B------:R-:W-:Y:S01]  /*44f0*/  IMAD.MOV R9, RZ, RZ, -R9 ;  /* 0x000000ffff097224 */ /* 0x000fe200078e0a09 */
[----:B------:R0:W-:Y:S01]  /*4500*/  STL [R1+0x11c8], R5 ;  /* 0x0011c80501007387 */ /* 0x0001e20000100800 */
[----:B------:R-:W-:Y:S02]  /*4510*/  IMAD.MOV R2, RZ, RZ, -R2 ;  /* 0x000000ffff027224 */ /* 0x000fe400078e0a02 */
[----:B------:R-:W-:Y:S01]  /*4520*/  IMAD.MOV R6, RZ, RZ, -R6 ;  /* 0x000000ffff067224 */ /* 0x000fe200078e0a06 */
[----:B------:R1:W-:Y:S01]  /*4530*/  STL [R1+0x11c4], R15 ;  /* 0x0011c40f01007387 */ /* 0x0003e20000100800 */
[----:B------:R-:W-:-:S02]  /*4540*/  IMAD R10, R68, R11, R10 ;  /* 0x0000000b440a7224 */ /* 0x000fc400078e020a */
[C---:B------:R-:W-:Y:S02]  /*4550*/  IMAD R9, R68.reuse, R9, R7 ;  /* 0x0000000944097224 */ /* 0x040fe400078e0207 */
[C---:B------:R-:W-:Y:S01]  /*4560*/  IMAD R92, R68.reuse, R2, R92 ;  /* 0x00000002445c7224 */ /* 0x040fe200078e025c */
[----:B0-----:R-:W-:Y:S01]  /*4570*/  IABS R5, R5 ;  /* 0x0000000500057213 */ /* 0x001fe20000000000 */
[----:B------:R-:W-:Y:S01]  /*4580*/  IMAD R3, R68, R6, R3 ;  /* 0x0000000644037224 */ /* 0x000fe200078e0203 */
[----:B------:R-:W-:Y:S01]  /*4590*/  IABS R2, R15 ;  /* 0x0000000f00027213 */ /* 0x000fe20000000000 */
[----:B------:R0:W-:Y:S01]  /*45a0*/  STL [R1+0x70], R10 ;  /* 0x0000700a01007387 */ /* 0x0001e20000100800 */
[----:B------:R-:W-:Y:S02]  /*45b0*/  VIADD R11, R0, 0x98 ;  /* 0x00000098000b7836 */ /* 0x000fe40000000000 */
[----:B------:R-:W-:Y:S01]  /*45c0*/  IMAD.HI.U32 R7, R74, R5, RZ ;  /* 0x000000054a077227 */ /* 0x000fe200078e00ff */
[----:B------:R2:W-:Y:S02]  /*45d0*/  STL [R1+0xfc], R9 ;  /* 0x0000fc0901007387 */ /* 0x0005e40000100800 */
[----:B------:R-:W-:Y:S01]  /*45e0*/  IABS R93, R11 ;  /* 0x0000000b005d7213 */ /* 0x000fe20000000000 */
[----:B------:R-:W-:Y:S01]  /*45f0*/  IMAD.MOV R7, RZ, RZ, -R7 ;  /* 0x000000ffff077224 */ /* 0x000fe200078e0a07 */
[----:B------:R3:W-:Y:S01]  /*4600*/  STL [R1+0x1cc], R3 ;  /* 0x0001cc0301007387 */ /* 0x0007e20000100800 */
[----:B-1----:R-:W-:-:S02]  /*4610*/  VIADD R15, R0, 0xa3 ;  /* 0x000000a3000f7836 */ /* 0x002fc40000000000 */
[----:B0-----:R-:W-:Y:S01]  /*4620*/  VIADD R10, R0, 0x99 ;  /* 0x00000099000a7836 */ /* 0x001fe20000000000 */
[----:B------:R0:W-:Y:S01]  /*4630*/  STL [R1+0x11d4], R11 ;  /* 0x0011d40b01007387 */ /* 0x0001e20000100800 */
[----:B------:R-:W-:Y:S02]  /*4640*/  IMAD R7, R68, R7, R5 ;  /* 0x0000000744077224 */ /* 0x000fe400078e0205 */
[----:B--2---:R-:W-:Y:S01]  /*4650*/  VIADD R9, R0, 0x9a ;  /* 0x0000009a00097836 */ /* 0x004fe20000000000 */
[----:B------:R1:W-:Y:S01]  /*4660*/  STL [R1+0x11e0], R10 ;  /* 0x0011e00a01007387 */ /* 0x0003e20000100800 */
[----:B------:R-:W-:Y:S01]  /*4670*/  IABS R6, R10 ;  /* 0x0000000a00067213 */ /* 0x000fe20000000000 */
[----:B---3--:R-:W-:Y:S02]  /*4680*/  IMAD.HI.U32 R3, R74, R2, RZ ;  /* 0x000000024a037227 */ /* 0x008fe400078e00ff */
[----:B------:R-:W-:Y:S01]  /*4690*/  IABS R5, R9 ;  /* 0x0000000900057213 */ /* 0x000fe20000000000 */
[----:B------:R2:W-:Y:S01]  /*46a0*/  STL [R1+0x11f4], R9 ;  /* 0x0011f40901007387 */ /* 0x0005e20000100800 */
[----:B------:R-:W-:-:S02]  /*46b0*/  IMAD.MOV R3, RZ, RZ, -R3 ;  /* 0x000000ffff037224 */ /* 0x000fc400078e0a03 */
[----:B0-----:R-:W-:Y:S01]  /*46c0*/  VIADD R11, R0, 0x9c ;  /* 0x0000009c000b7836 */ /* 0x001fe20000000000 */
[----:B------:R0:W-:Y:S01]  /*46d0*/  STL [R1+0x298], R7 ;  /* 0x0002980701007387 */ /* 0x0001e20000100800 */
[----:B------:R-:W-:Y:S02]  /*46e0*/  IMAD R2, R68, R3, R2 ;  /* 0x0000000344027224 */ /* 0x000fe400078e0202 */
[----:B------:R-:W-:Y:S02]  /*46f0*/  IMAD.MOV.U32 R3, RZ, RZ, R5 ;  /* 0x000000ffff037224 */ /* 0x000fe400078e0005 */
[C---:B-1----:R-:W-:Y:S01]  /*4700*/  IMAD.HI.U32 R10, R74.reuse, R93, RZ ;  /* 0x0000005d4a0a7227 */ /* 0x042fe200078e00ff */
[----:B------:R1:W-:Y:S03]  /*4710*/  STL [R1+0x38c], R2 ;  /* 0x00038c0201007387 */ /* 0x0003e60000100800 */
[----:B--2---:R-:W-:-:S04]  /*4720*/  IMAD.HI.U32 R9, R74, R6, RZ ;  /* 0x000000064a097227 */ /* 0x004fc800078e00ff */
[----:B0-----:R-:W-:Y:S02]  /*4730*/  VIADD R7, R0, 0x9b ;  /* 0x0000009b00077836 */ /* 0x001fe40000000000 */
[----:B------:R-:W-:Y:S01]  /*4740*/  IMAD.MOV R9, RZ, RZ, -R9 ;  /* 0x000000ffff097224 */ /* 0x000fe200078e0a09 */
[----:B-1----:R-:W-:Y:S01]  /*4750*/  IABS R2, R11 ;  /* 0x0000000b00027213 */ /* 0x002fe20000000000 */
[----:B------:R-:W-:Y:S01]  /*4760*/  IMAD.MOV R10, RZ, RZ, -R10 ;  /* 0x000000ffff0a7224 */ /* 0x000fe200078e0a0a */
[----:B------:R0:W-:Y:S01]  /*4770*/  STL [R1+0x11dc], R7 ;  /* 0x0011dc0701007387 */ /* 0x0001e20000100800 */
[----:B------:R-:W-:Y:S01]  /*4780*/  IABS R5, R7 ;  /* 0x0000000700057213 */ /* 0x000fe20000000000 */
[C---:B------:R-:W-:Y:S02]  /*4790*/  IMAD R9, R68.reuse, R9, R6 ;  /* 0x0000000944097224 */ /* 0x040fe400078e0206 */
[----:B------:R-:W-:Y:S01]  /*47a0*/  STL [R1+0x11e8], R11 ;  /* 0x0011e80b01007387 */ /* 0x000fe20000100800 */
[----:B------:R-:W-:-:S02]  /*47b0*/  IMAD R93, R68, R10, R93 ;  /* 0x0000000a445d7224 */ /* 0x000fc400078e025d */
[C---:B------:R-:W-:Y:S01]  /*47c0*/  IMAD.HI.U32 R6, R74.reuse, R5, RZ ;  /* 0x000000054a067227 */ /* 0x040fe200078e00ff */
[----:B------:R1:W-:Y:S03]  /*47d0*/  STL [R1+0x7c], R9 ;  /* 0x00007c0901007387 */ /* 0x0003e60000100800 */
[----:B0-----:R-:W-:-:S04]  /*47e0*/  IMAD.HI.U32 R7, R74, R3, RZ ;  /* 0x000000034a077227 */ /* 0x001fc800078e00ff */
[----:B------:R-:W-:Y:S02]  /*47f0*/  IMAD.MOV R7, RZ, RZ, -R7 ;  /* 0x000000ffff077224 */ /* 0x000fe400078e0a07 */
[----:B------:R-:W-:Y:S02]  /*4800*/  IMAD.MOV R6, RZ, RZ, -R6 ;  /* 0x000000ffff067224 */ /* 0x000fe400078e0a06 */
[----:B------:R-:W-:Y:S02]  /*4810*/  IMAD R3, R68, R7, R3 ;  /* 0x0000000744037224 */ /* 0x000fe400078e0203 */
[C---:B-1----:R-:W-:Y:S02]  /*4820*/  VIADD R9, R0.reuse, 0x9d ;  /* 0x0000009d00097836 */ /* 0x042fe40000000000 */
[C---:B------:R-:W-:Y:S01]  /*4830*/  VIADD R11, R0.reuse, 0xa0 ;  /* 0x000000a0000b7836 */ /* 0x040fe20000000000 */
[----:B------:R0:W-:Y:S01]  /*4840*/  STL [R1+0x104], R3 ;  /* 0x0001040301007387 */ /* 0x0001e20000100800 */
[----:B------:R-:W-:-:S02]  /*4850*/  VIADD R10, R0, 0xa1 ;  /* 0x000000a1000a7836 */ /* 0x000fc40000000000 */
[----:B------:R-:W-:Y:S01]  /*4860*/  IMAD R6, R68, R6, R5 ;  /* 0x0000000644067224 */ /* 0x000fe200078e0205 */
[----:B------:R1:W-:Y:S01]  /*4870*/  STL [R1+0x11d8], R9 ;  /* 0x0011d80901007387 */ /* 0x0003e20000100800 */
[----:B------:R-:W-:Y:S02]  /*4880*/  IABS R7, R11 ;  /* 0x0000000b00077213 */ /* 0x000fe40000000000 */
[----:B------:R-:W-:Y:S01]  /*4890*/  IABS R5, R10 ;  /* 0x0000000a00057213 */ /* 0x000fe20000000000 */
[----:B------:R2:W-:Y:S01]  /*48a0*/  STL [R1+0x1208], R11 ;  /* 0x0012080b01007387 */ /* 0x0005e20000100800 */
[----:B0-----:R-:W-:-:S03]  /*48b0*/  IMAD.HI.U32 R3, R74, R2, RZ ;  /* 0x000000024a037227 */ /* 0x001fc600078e00ff */
[----:B------:R0:W-:Y:S01]  /*48c0*/  STL [R1+0x1204], R10 ;  /* 0x0012040a01007387 */ /* 0x0001e20000100800 */
[----:B-1----:R-:W-:Y:S01]  /*48d0*/  IABS R9, R9 ;  /* 0x0000000900097213 */ /* 0x002fe20000000000 */
[----:B------:R-:W-:Y:S02]  /*48e0*/  IMAD.MOV R3, RZ, RZ, -R3 ;  /* 0x000000ffff037224 */ /* 0x000fe400078e0a03 */
[----:B------:R1:W-:Y:S01]  /*48f0*/  STL [R1+0x1ec], R6 ;  /* 0x0001ec0601007387 */ /* 0x0003e20000100800 */
[----:B--2---:R-:W-:-:S04]  /*4900*/  IMAD.HI.U32 R11, R74, R7, RZ ;  /* 0x000000074a0b7227 */ /* 0x004fc800078e00ff */
[----:B0-----:R-:W-:-:S04]  /*4910*/  IMAD.HI.U32 R10, R74, R9, RZ ;  /* 0x000000094a0a7227 */ /* 0x001fc800078e00ff */
[----:B------:R-:W-:Y:S02]  /*4920*/  IMAD R2, R68, R3, R2 ;  /* 0x0000000344027224 */ /* 0x000fe400078e0202 */
[----:B-1----:R-:W-:Y:S02]  /*4930*/  VIADD R6, R0, 0xa2 ;  /* 0x000000a200067836 */ /* 0x002fe40000000000 */
[----:B------:R-:W-:Y:S01]  /*4940*/  IMAD.MOV R10, RZ, RZ, -R10 ;  /* 0x000000ffff0a7224 */ /* 0x000fe200078e0a0a */
[----:B------:R0:W-:Y:S01]  /*4950*/  STL [R1+0x284], R2 ;  /* 0x0002840201007387 */ /* 0x0001e20000100800 */
[----:B------:R-:W-:Y:S01]  /*4960*/  IMAD.MOV R11, RZ, RZ, -R11 ;  /* 0x000000ffff0b7224 */ /* 0x000fe200078e0a0b */
[----:B------:R-:W-:Y:S01]  /*4970*/  IABS R3, R6 ;  /* 0x0000000600037213 */ /* 0x000fe20000000000 */
[C---:B------:R-:W-:Y:S01]  /*4980*/  IMAD R9, R68.reuse, R10, R9 ;  /* 0x0000000a44097224 */ /* 0x040fe200078e0209 */
[----:B------:R1:W-:Y:S01]  /*4990*/  STL [R1+0x11fc], R6 ;  /* 0x0011fc0601007387 */ /* 0x0003e20000100800 */
[----:B------:R-:W-:-:S02]  /*49a0*/  IMAD R7, R68, R11, R7 ;  /* 0x0000000b44077224 */ /* 0x000fc400078e0207 */
[C---:B------:R-:W-:Y:S01]  /*49b0*/  VIADD R11, R0.reuse, 0xa5 ;  /* 0x000000a5000b7836 */ /* 0x040fe20000000000 */
[----:B------:R2:W-:Y:S01]  /*49c0*/  STL [R1+0x1210], R15 ;  /* 0x0012100f01007387 */ /* 0x0005e20000100800 */
[----:B------:R-:W-:Y:S01]  /*49d0*/  VIADD R10, R0, 0xa8 ;  /* 0x000000a8000a7836 */ /* 0x000fe20000000000 */
[----:B0-----:R-:W-:Y:S02]  /*49e0*/  IABS R2, R15 ;  /* 0x0000000f00027213 */ /* 0x001fe40000000000 */
[----:B------:R0:W-:Y:S01]  /*49f0*/  STL [R1+0x310], R9 ;  /* 0x0003100901007387 */ /* 0x0001e20000100800 */
[----:B-1----:R-:W-:-:S03]  /*4a00*/  IMAD.HI.U32 R6, R74, R5, RZ ;  /* 0x000000054a067227 */ /* 0x002fc600078e00ff */
[----:B------:R1:W-:Y:S01]  /*4a10*/  STL [R1], R7 ;  /* 0x0000000701007387 */ /* 0x0003e20000100800 */
[----:B------:R-:W-:Y:S02]  /*4a20*/  IMAD.MOV R6, RZ, RZ, -R6 ;  /* 0x000000ffff067224 */ /* 0x000fe400078e0a06 */
[----:B--2---:R-:W-:Y:S02]  /*4a30*/  VIADD R15, R0, 0xa9 ;  /* 0x000000a9000f7836 */ /* 0x004fe40000000000 */
[----:B0-----:R-:W-:-:S04]  /*4a40*/  IMAD.HI.U32 R9, R74, R3, RZ ;  /* 0x000000034a097227 */ /* 0x001fc800078e00ff */
[----:B------:R-:W-:Y:S02]  /*4a50*/  IMAD R5, R68, R6, R5 ;  /* 0x0000000644057224 */ /* 0x000fe400078e0205 */
[----:B-1----:R-:W-:Y:S02]  /*4a60*/  VIADD R7, R0, 0xa4 ;  /* 0x000000a400077836 */ /* 0x002fe40000000000 */
        /* <DEDUP_REMOVED lines=19> */
[----:B------:R-:W-:Y:S03]  /*4ba0*/  STL [R1+0x1220], R15 ;  /* 0x0012200f01007387 */ /* 0x000fe60000100800 */
[----:B-1----:R-:W-:Y:S01]  /*4bb0*/  IMAD.HI.U32 R9, R74, R7, RZ ;  /* 0x000000074a097227 */ /* 0x002fe200078e00ff */
[----:B------:R0:W-:Y:S01]  /*4bc0*/  STL [R1+0x121c], R11 ;  /* 0x00121c0b01007387 */ /* 0x0001e20000100800 */
[----:B--2---:R-:W-:-:S02]  /*4bd0*/  IABS R2, R15 ;  /* 0x0000000f00027213 */ /* 0x004fc40000000000 */
[----:B------:R-:W-:Y:S02]  /*4be0*/  IMAD.MOV R9, RZ, RZ, -R9 ;  /* 0x000000ffff097224 */ /* 0x000fe400078e0a09 */
[----:B------:R-:W-:Y:S02]  /*4bf0*/  IMAD.MOV R10, RZ, RZ, -R10 ;  /* 0x000000ffff0a7224 */ /* 0x000fe400078e0a0a */
[C---:B------:R-:W-:Y:S02]  /*4c00*/  IMAD R7, R68.reuse, R9, R7 ;  /* 0x0000000944077224 */ /* 0x040fe400078e0207 */
[----:B------:R-:W-:Y:S01]  /*4c10*/  IMAD R9, R68, R10, R5 ;  /* 0x0000000a44097224 */ /* 0x000fe200078e0205 */
[----:B0-----:R-:W-:Y:S01]  /*4c20*/  IABS R11, R11 ;  /* 0x0000000b000b7213 */ /* 0x001fe20000000000 */
[C---:B------:R-:W-:Y:S01]  /*4c30*/  VIADD R10, R0.reuse, 0xad ;  /* 0x000000ad000a7836 */ /* 0x040fe20000000000 */
[----:B------:R0:W-:Y:S03]  /*4c40*/  STL [R1+0x270], R7 ;  /* 0x0002700701007387 */ /* 0x0001e60000100800 */
[----:B------:R-:W-:Y:S01]  /*4c50*/  IMAD.MOV.U32 R5, RZ, RZ, R11 ;  /* 0x000000ffff057224 */ /* 0x000fe200078e000b */
[----:B------:R1:W-:Y:S01]  /*4c60*/  STL [R1+0x30c], R9 ;  /* 0x00030c0901007387 */ /* 0x0003e20000100800 */
[----:B------:R-:W-:-:S02]  /*4c70*/  VIADD R11, R0, 0xab ;  /* 0x000000ab000b7836 */ /* 0x000fc40000000000 */
[C---:B------:R-:W-:Y:S01]  /*4c80*/  IMAD.HI.U32 R6, R74.reuse, R5, RZ ;  /* 0x000000054a067227 */ /* 0x040fe200078e00ff */
[----:B------:R2:W-:Y:S03]  /*4c90*/  STL [R1+0x4], R3 ;  /* 0x0000040301007387 */ /* 0x0005e60000100800 */
[----:B0-----:R-:W-:Y:S01]  /*4ca0*/  IMAD.HI.U32 R7, R74, R2, RZ ;  /* 0x000000024a077227 */ /* 0x001fe200078e00ff */
[----:B------:R0:W-:Y:S03]  /*4cb0*/  STL [R1+0x120c], R11 ;  /* 0x00120c0b01007387 */ /* 0x0001e60000100800 */
[----:B-1----:R-:W-:Y:S02]  /*4cc0*/  VIADD R9, R0, 0xac ;  /* 0x000000ac00097836 */ /* 0x002fe40000000000 */
[----:B------:R-:W-:Y:S01]  /*4cd0*/  IMAD.MOV R7, RZ, RZ, -R7 ;  /* 0x000000ffff077224 */ /* 0x000fe200078e0a07 */
[----:B--2---:R-:W-:Y:S01]  /*4ce0*/  IABS R3, R11 ;  /* 0x0000000b00037213 */ /* 0x004fe20000000000 */
[----:B------:R-:W-:Y:S01]  /*4cf0*/  IMAD.MOV R6, RZ, RZ, -R6 ;  /* 0x000000ffff067224 */ /* 0x000fe200078e0a06 */
[----:B------:R1:W-:Y:S01]  /*4d00*/  STL [R1+0x1218], R9 ;  /* 0x0012180901007387 */ /* 0x0003e20000100800 */
[C---:B------:R-:W-:Y:S01]  /*4d10*/  IMAD R2, R68.reuse, R7, R2 ;  /* 0x0000000744027224 */ /* 0x040fe200078e0202 */
[----:B------:R-:W-:Y:S01]  /*4d20*/  IABS R7, R10 ;  /* 0x0000000a00077213 */ /* 0x000fe20000000000 */
[----:B------:R-:W-:Y:S01]  /*4d30*/  IMAD R6, R68, R6, R5 ;  /* 0x0000000644067224 */ /* 0x000fe200078e0205 */
[----:B------:R2:W-:Y:S01]  /*4d40*/  STL [R1+0x1214], R10 ;  /* 0x0012140a01007387 */ /* 0x0005e20000100800 */
[----:B0-----:R-:W-:-:S02]  /*4d50*/  VIADD R11, R0, 0xb0 ;  /* 0x000000b0000b7836 */ /* 0x001fc40000000000 */
[----:B------:R-:W-:Y:S01]  /*4d60*/  IMAD.MOV.U32 R5, RZ, RZ, R7 ;  /* 0x000000ffff057224 */ /* 0x000fe200078e0007 */
[----:B------:R0:W-:Y:S01]  /*4d70*/  STL [R1+0x80], R2 ;  /* 0x0000800201007387 */ /* 0x0001e20000100800 */
[----:B------:R-:W-:Y:S01]  /*4d80*/  IMAD.HI.U32 R7, R74, R3, RZ ;  /* 0x000000034a077227 */ /* 0x000fe200078e00ff */
[----:B-1----:R-:W-:Y:S02]  /*4d90*/  IABS R9, R9 ;  /* 0x0000000900097213 */ /* 0x002fe40000000000 */
[----:B------:R1:W-:Y:S01]  /*4da0*/  STL [R1+0x114], R6 ;  /* 0x0001140601007387 */ /* 0x0003e20000100800 */
[----:B------:R-:W-:Y:S02]  /*4db0*/  IMAD.MOV R7, RZ, RZ, -R7 ;  /* 0x000000ffff077224 */ /* 0x000fe400078e0a07 */
[----:B--2---:R-:W-:Y:S01]  /*4dc0*/  VIADD R10, R0, 0xb1 ;  /* 0x000000b1000a7836 */ /* 0x004fe20000000000 */
[----:B------:R2:W-:Y:S01]  /*4dd0*/  STL [R1+0x1234], R11 ;  /* 0x0012340b01007387 */ /* 0x0005e20000100800 */
[----:B------:R-:W-:-:S02]  /*4de0*/  IMAD R15, R68, R7, R3 ;  /* 0x00000007440f7224 */ /* 0x000fc400078e0203 */
[----:B0-----:R-:W-:Y:S01]  /*4df0*/  IMAD.MOV.U32 R2, RZ, RZ, R9 ;  /* 0x000000ffff027224 */ /* 0x001fe200078e0009 */
[----:B------:R0:W-:Y:S01]  /*4e00*/  STL [R1+0x1240], R10 ;  /* 0x0012400a01007387 */ /* 0x0001e20000100800 */
[----:B-1----:R-:W-:-:S03]  /*4e10*/  IMAD.HI.U32 R6, R74, R5, RZ ;  /* 0x000000054a067227 */ /* 0x002fc600078e00ff */
[----:B------:R-:W-:Y:S01]  /*4e20*/  STL [R1+0x1b8], R15 ;  /* 0x0001b80f01007387 */ /* 0x000fe20000100800 */
[----:B------:R-:W-:Y:S01]  /*4e30*/  IMAD.HI.U32 R9, R74, R2, RZ ;  /* 0x000000024a097227 */ /* 0x000fe200078e00ff */
[----:B--2---:R-:W-:-:S03]  /*4e40*/  IABS R11, R11 ;  /* 0x0000000b000b7213 */ /* 0x004fc60000000000 */
[----:B------:R-:W-:Y:S01]  /*4e50*/  IMAD.MOV R9, RZ, RZ, -R9 ;  /* 0x000000ffff097224 */ /* 0x000fe200078e0a09 */
[----:B0-----:R-:W-:Y:S01]  /*4e60*/  IABS R10, R10 ;  /* 0x0000000a000a7213 */ /* 0x001fe20000000000 */
[----:B------:R-:W-:Y:S02]  /*4e70*/  IMAD.MOV R6, RZ, RZ, -R6 ;  /* 0x000000ffff067224 */ /* 0x000fe400078e0a06 */
[C---:B------:R-:W-:Y:S02]  /*4e80*/  IMAD R7, R68.reuse, R9, R2 ;  /* 0x0000000944077224 */ /* 0x040fe400078e0202 */
[----:B------:R-:W-:Y:S02]  /*4e90*/  IMAD R5, R68, R6, R5 ;  /* 0x0000000644057224 */ /* 0x000fe400078e0205 */
[----:B------:R-:W-:Y:S01]  /*4ea0*/  IMAD.MOV.U32 R3, RZ, RZ, R10 ;  /* 0x000000ffff037224 */ /* 0x000fe200078e000a */
[----:B------:R0:W-:Y:S01]  /*4eb0*/  STL [R1+0x254], R7 ;  /* 0x0002540701007387 */ /* 0x0001e20000100800 */
[----:B------:R-:W-:-:S03]  /*4ec0*/  IMAD.HI.U32 R2, R74, R11, RZ ;  /* 0x0000000b4a027227 */ /* 0x000fc600078e00ff */
[----:B------:R1:W-:Y:S01]  /*4ed0*/  STL [R1+0x2e8], R5 ;  /* 0x0002e80501007387 */ /* 0x0003e20000100800 */
[C---:B------:R-:W-:Y:S02]  /*4ee0*/  VIADD R10, R0.reuse, 0xb2 ;  /* 0x000000b2000a7836 */ /* 0x040fe40000000000 */
[C---:B------:R-:W-:Y:S02]  /*4ef0*/  VIADD R9, R0.reuse, 0xb3 ;  /* 0x000000b300097836 */ /* 0x040fe40000000000 */
[----:B------:R-:W-:Y:S01]  /*4f00*/  IMAD.MOV R6, RZ, RZ, -R2 ;  /* 0x000000ffff067224 */ /* 0x000fe200078e0a02 */
[----:B------:R2:W-:Y:S01]  /*4f10*/  STL [R1+0x122c], R10 ;  /* 0x00122c0a01007387 */ /* 0x0005e20000100800 */
[C---:B0-----:R-:W-:Y:S01]  /*4f20*/  VIADD R7, R0.reuse, 0xb4 ;  /* 0x000000b400077836 */ /* 0x041fe20000000000 */
[----:B------:R-:W-:Y:S01]  /*4f30*/  IABS R2, R9 ;  /* 0x0000000900027213 */ /* 0x000fe20000000000 */
[----:B------:R-:W-:Y:S01]  /*4f40*/  VIADD R15, R0, 0xb8 ;  /* 0x000000b8000f7836 */ /* 0x000fe20000000000 */
[----:B------:R0:W-:Y:S01]  /*4f50*/  STL [R1+0x1230], R9 ;  /* 0x0012300901007387 */ /* 0x0001e20000100800 */
[----:B-1----:R-:W-:-:S03]  /*4f60*/  IMAD.HI.U32 R5, R74, R3, RZ ;  /* 0x000000034a057227 */ /* 0x002fc600078e00ff */
[----:B------:R1:W-:Y:S01]  /*4f70*/  STL [R1+0x123c], R7 ;  /* 0x00123c0701007387 */ /* 0x0003e20000100800 */
[----:B------:R-:W-:Y:S01]  /*4f80*/  IMAD.MOV R5, RZ, RZ, -R5 ;  /* 0x000000ffff057224 */ /* 0x000fe200078e0a05 */
[----:B--2---:R-:W-:-:S03]  /*4f90*/  IABS R10, R10 ;  /* 0x0000000a000a7213 */ /* 0x004fc60000000000 */
[C---:B------:R-:W-:Y:S02]  /*4fa0*/  IMAD R5, R68.reuse, R5, R3 ;  /* 0x0000000544057224 */ /* 0x040fe400078e0203 */
[----:B0-----:R-:W-:Y:S01]  /*4fb0*/  IMAD R9, R68, R6, R11 ;  /* 0x0000000644097224 */ /* 0x001fe200078e020b */
[----:B------:R-:W-:Y:S01]  /*4fc0*/  IABS R6, R7 ;  /* 0x0000000700067213 */ /* 0x000fe20000000000 */
[----:B------:R-:W-:-:S03]  /*4fd0*/  IMAD.HI.U32 R11, R74, R10, RZ ;  /* 0x0000000a4a0b7227 */ /* 0x000fc600078e00ff */
[----:B------:R0:W-:Y:S01]  /*4fe0*/  STL [R1+0x10], R9 ;  /* 0x0000100901007387 */ /* 0x0001e20000100800 */
[----:B-1----:R-:W-:Y:S02]  /*4ff0*/  VIADD R7, R0, 0xb5 ;  /* 0x000000b500077836 */ /* 0x002fe40000000000 */
[----:B------:R-:W-:Y:S01]  /*5000*/  IMAD.MOV.U32 R3, RZ, RZ, R6 ;  /* 0x000000ffff037224 */ /* 0x000fe200078e0006 */
[----:B------:R1:W-:Y:S01]  /*5010*/  STL [R1+0x88], R5 ;  /* 0x0000880501007387 */ /* 0x0003e20000100800 */
[----:B------:R-:W-:Y:S01]  /*5020*/  IMAD.MOV R11, RZ, RZ, -R11 ;  /* 0x000000ffff0b7224 */ /* 0x000fe200078e0a0b */
[----:B------:R-:W-:Y:S02]  /*5030*/  IABS R6, R15 ;  /* 0x0000000f00067213 */ /* 0x000fe40000000000 */
[----:B------:R2:W-:Y:S01]  /*5040*/  STL [R1+0x1238], R7 ;  /* 0x0012380701007387 */ /* 0x0005e20000100800 */
[----:B------:R-:W-:Y:S02]  /*5050*/  IMAD R10, R68, R11, R10 ;  /* 0x0000000b440a7224 */ /* 0x000fe400078e020a */
[C---:B0-----:R-:W-:Y:S01]  /*5060*/  IMAD.HI.U32 R9, R74.reuse, R3, RZ ;  /* 0x000000034a097227 */ /* 0x041fe200078e00ff */
[----:B------:R0:W-:Y:S03]  /*5070*/  STL [R1+0x1264], R15 ;  /* 0x0012640f01007387 */ /* 0x0001e60000100800 */
[----:B-1----:R-:W-:Y:S01]  /*5080*/  IMAD.HI.U32 R5, R74, R2, RZ ;  /* 0x000000024a057227 */ /* 0x002fe200078e00ff */
[----:B------:R1:W-:Y:S01]  /*5090*/  STL [R1+0x11c], R10 ;  /* 0x00011c0a01007387 */ /* 0x0003e20000100800 */
[----:B--2---:R-:W-:-:S02]  /*50a0*/  IABS R7, R7 ;  /* 0x0000000700077213 */ /* 0x004fc40000000000 */
[----:B------:R-:W-:Y:S02]  /*50b0*/  IMAD.MOV R5, RZ, RZ, -R5 ;  /* 0x000000ffff057224 */ /* 0x000fe400078e0a05 */
[----:B------:R-:W-:Y:S02]  /*50c0*/  IMAD.MOV R9, RZ, RZ, -R9 ;  /* 0x000000ffff097224 */ /* 0x000fe400078e0a09 */
[----:B------:R-:W-:Y:S02]  /*50d0*/  IMAD R2, R68, R5, R2 ;  /* 0x0000000544027224 */ /* 0x000fe400078e0202 */
[----:B------:R-:W-:-:S03]  /*50e0*/  IMAD.HI.U32 R5, R74, R7, RZ ;  /* 0x000000074a057227 */ /* 0x000fc600078e00ff */
[----:B------:R2:W-:Y:S01]  /*50f0*/  STL [R1+0x1a8], R2 ;  /* 0x0001a80201007387 */ /* 0x0005e20000100800 */
[C---:B0-----:R-:W-:Y:S02]  /*5100*/  VIADD R15, R0.reuse, 0xba ;  /* 0x000000ba000f7836 */ /* 0x041fe40000000000 */
[C---:B-1----:R-:W-:Y:S02]  /*5110*/  VIADD R10, R0.reuse, 0xb9 ;  /* 0x000000b9000a7836 */ /* 0x042fe40000000000 */
[----:B------:R-:W-:Y:S02]  /*5120*/  VIADD R11, R0, 0xbb ;  /* 0x000000bb000b7836 */ /* 0x000fe40000000000 */
[----:B--2---:R-:W-:Y:S02]  /*5130*/  IMAD R2, R68, R9, R3 ;  /* 0x0000000944027224 */ /* 0x004fe400078e0203 */
[----:B------:R-:W-:Y:S01]  /*5140*/  IMAD.MOV R3, RZ, RZ, -R5 ;  /* 0x000000ffff037224 */ /* 0x000fe200078e0a05 */
[----:B------:R-:W-:-:S02]  /*5150*/  IABS R5, R15 ;  /* 0x0000000f00057213 */ /* 0x000fc40000000000 */
[----:B------:R0:W-:Y:S01]  /*5160*/  STL [R1+0x230], R2 ;  /* 0x0002300201007387 */ /* 0x0001e20000100800 */
[----:B------:R-:W-:Y:S01]  /*5170*/  IMAD R7, R68, R3, R7 ;  /* 0x0000000344077224 */ /* 0x000fe200078e0207 */
[----:B------:R-:W-:Y:S02]  /*5180*/  IABS R3, R11 ;  /* 0x0000000b00037213 */ /* 0x000fe40000000000 */
[----:B------:R1:W-:Y:S04]  /*5190*/  STL [R1+0x1244], R10 ;  /* 0x0012440a01007387 */ /* 0x0003e80000100800 */
        /* <DEDUP_REMOVED lines=10> */
[----:B-1----:R-:W-:Y:S02]  /*5240*/  IMAD.MOV.U32 R7, RZ, RZ, R5 ;  /* 0x000000ffff077224 */ /* 0x002fe400078e0005 */
[----:B------:R-:W-:Y:S02]  /*5250*/  VIADD R5, R0, 0xbc ;  /* 0x000000bc00057836 */ /* 0x000fe40000000000 */
[----:B------:R-:W-:-:S03]  /*5260*/  IMAD.HI.U32 R9, R74, R7, RZ ;  /* 0x000000074a097227 */ /* 0x000fc600078e00ff */
[----:B------:R1:W-:Y:S01]  /*5270*/  STL [R1+0x124c], R5 ;  /* 0x00124c0501007387 */ /* 0x0003e20000100800 */
[----:B------:R-:W-:Y:S01]  /*5280*/  IMAD.HI.U32 R6, R74, R3, RZ ;  /* 0x000000034a067227 */ /* 0x000fe200078e00ff */
[----:B0-----:R-:W-:Y:S02]  /*5290*/  IABS R2, R15 ;  /* 0x0000000f00027213 */ /* 0x001fe40000000000 */
[----:B------:R-:W-:Y:S01]  /*52a0*/  STL [R1+0x1254], R15 ;  /* 0x0012540f01007387 */ /* 0x000fe20000100800 */
[----:B------:R-:W-:Y:S02]  /*52b0*/  IMAD.MOV R11, RZ, RZ, -R11 ;  /* 0x000000ffff0b7224 */ /* 0x000fe400078e0a0b */
[----:B------:R-:W-:Y:S02]  /*52c0*/  IMAD.MOV R9, RZ, RZ, -R9 ;  /* 0x000000ffff097224 */ /* 0x000fe400078e0a09 */
[----:B------:R-:W-:Y:S01]  /*52d0*/  IMAD.MOV R6, RZ, RZ, -R6 ;  /* 0x000000ffff067224 */ /* 0x000fe200078e0a06 */
[----:B-1----:R-:W-:Y:S01]  /*52e0*/  IABS R5, R5 ;  /* 0x0000000500057213 */ /* 0x002fe20000000000 */
[----:B------:R-:W-:-:S02]  /*52f0*/  IMAD R10, R68, R11, R10 ;  /* 0x0000000b440a7224 */ /* 0x000fc400078e020a */
[C---:B------:R-:W-:Y:S02]  /*5300*/  IMAD R9, R68.reuse, R9, R7 ;  /* 0x0000000944097224 */ /* 0x040fe400078e0207 */
[----:B------:R-:W-:Y:S01]  /*5310*/  IMAD R3, R68, R6, R3 ;  /* 0x0000000644037224 */ /* 0x000fe200078e0203 */
[----:B------:R0:W-:Y:S01]  /*5320*/  STL [R1+0x90], R10 ;  /* 0x0000900a01007387 */ /* 0x0001e20000100800 */
[----:B------:R-:W-:-:S03]  /*5330*/  IMAD.HI.U32 R7, R74, R5, RZ ;  /* 0x000000054a077227 */ /* 0x000fc600078e00ff */
[----:B------:R1:W-:Y:S01]  /*5340*/  STL [R1+0x128], R9 ;  /* 0x0001280901007387 */ /* 0x0003e20000100800 */
[----:B------:R-:W-:Y:S02]  /*5350*/  IMAD.MOV R7, RZ, RZ, -R7 ;  /* 0x000000ffff077224 */ /* 0x000fe400078e0a07 */
[----:B------:R-:W-:Y:S01]  /*5360*/  VIADD R11, R0, 0xc1 ;  /* 0x000000c1000b7836 */ /* 0x000fe20000000000 */
[----:B------:R2:W-:Y:S01]  /*5370*/  STL [R1+0x198], R3 ;  /* 0x0001980301007387 */ /* 0x0005e20000100800 */
[----:B------:R-:W-:Y:S02]  /*5380*/  IMAD R7, R68, R7, R5 ;  /* 0x0000000744077224 */ /* 0x000fe400078e0205 */
[C---:B0-----:R-:W-:Y:S01]  /*5390*/  VIADD R10, R0.reuse, 0xc0 ;  /* 0x000000c0000a7836 */ /* 0x041fe20000000000 */
[----:B------:R-:W-:Y:S01]  /*53a0*/  IABS R6, R11 ;  /* 0x0000000b00067213 */ /* 0x000fe20000000000 */
[C---:B------:R-:W-:Y:S02]  /*53b0*/  VIADD R15, R0.reuse, 0xc4 ;  /* 0x000000c4000f7836 */ /* 0x040fe40000000000 */
[----:B-1----:R-:W-:Y:S01]  /*53c0*/  VIADD R9, R0, 0xc2 ;  /* 0x000000c200097836 */ /* 0x002fe20000000000 */
[----:B------:R0:W-:Y:S01]  /*53d0*/  STL [R1+0x1258], R10 ;  /* 0x0012580a01007387 */ /* 0x0001e20000100800 */
[----:B--2---:R-:W-:-:S03]  /*53e0*/  IMAD.HI.U32 R3, R74, R2, RZ ;  /* 0x000000024a037227 */ /* 0x004fc600078e00ff */
[----:B------:R1:W-:Y:S01]  /*53f0*/  STL [R1+0x1270], R11 ;  /* 0x0012700b01007387 */ /* 0x0003e20000100800 */
[----:B------:R-:W-:Y:S01]  /*5400*/  IABS R5, R9 ;  /* 0x0000000900057213 */ /* 0x000fe20000000000 */
[----:B------:R-:W-:Y:S02]  /*5410*/  IMAD.MOV R3, RZ, RZ, -R3 ;  /* 0x000000ffff037224 */ /* 0x000fe400078e0a03 */
[----:B------:R2:W-:Y:S01]  /*5420*/  STL [R1+0x1280], R9 ;  /* 0x0012800901007387 */ /* 0x0005e20000100800 */
[----:B0-----:R-:W-:Y:S01]  /*5430*/  IABS R10, R10 ;  /* 0x0000000a000a7213 */ /* 0x001fe20000000000 */
[----:B------:R-:W-:Y:S02]  /*5440*/  IMAD R2, R68, R3, R2 ;  /* 0x0000000344027224 */ /* 0x000fe400078e0202 */
[----:B------:R0:W-:Y:S01]  /*5450*/  STL [R1+0x20c], R7 ;  /* 0x00020c0701007387 */ /* 0x0001e20000100800 */
        /* <DEDUP_REMOVED lines=11> */
[----:B------:R-:W-:Y:S01]  /*5510*/  IMAD R9, R68, R9, R6 ;  /* 0x0000000944097224 */ /* 0x000fe200078e0206 */
[----:B------:R-:W-:Y:S01]  /*5520*/  STL [R1+0x127c], R15 ;  /* 0x00127c0f01007387 */ /* 0x000fe20000100800 */
[----:B------:R-:W-:-:S03]  /*5530*/  IMAD.HI.U32 R6, R74, R5, RZ ;  /* 0x000000054a067227 */ /* 0x000fc600078e00ff */
[----:B------:R1:W-:Y:S01]  /*5540*/  STL [R1+0x8], R10 ;  /* 0x0000080a01007387 */ /* 0x0003e20000100800 */
[----:B0-----:R-:W-:-:S03]  /*5550*/  IMAD.HI.U32 R7, R74, R3, RZ ;  /* 0x000000034a077227 */ /* 0x001fc600078e00ff */
[----:B------:R0:W-:Y:S01]  /*5560*/  STL [R1+0x8c], R9 ;  /* 0x00008c0901007387 */ /* 0x0001e20000100800 */
[----:B------:R-:W-:Y:S02]  /*5570*/  IMAD.MOV R7, RZ, RZ, -R7 ;  /* 0x000000ffff077224 */ /* 0x000fe400078e0a07 */
[----:B------:R-:W-:Y:S02]  /*5580*/  VIADD R11, R0, 0xc8 ;  /* 0x000000c8000b7836 */ /* 0x000fe40000000000 */
[----:B------:R-:W-:Y:S02]  /*5590*/  IMAD R3, R68, R7, R3 ;  /* 0x0000000744037224 */ /* 0x000fe400078e0203 */
[----:B------:R-:W-:Y:S01]  /*55a0*/  IMAD.MOV R6, RZ, RZ, -R6 ;  /* 0x000000ffff067224 */ /* 0x000fe200078e0a06 */
[----:B------:R-:W-:Y:S01]  /*55b0*/  IABS R7, R11 ;  /* 0x0000000b00077213 */ /* 0x000fe20000000000 */
[C---:B-1----:R-:W-:Y:S01]  /*55c0*/  VIADD R10, R0.reuse, 0xc9 ;  /* 0x000000c9000a7836 */ /* 0x042fe20000000000 */
[----:B------:R1:W-:Y:S01]  /*55d0*/  STL [R1+0x12c], R3 ;  /* 0x00012c0301007387 */ /* 0x0003e20000100800 */
[----:B0-----:R-:W-:-:S02]  /*55e0*/  VIADD R9, R0, 0xc5 ;  /* 0x000000c500097836 */ /* 0x001fc40000000000 */
[----:B------:R-:W-:Y:S01]  /*55f0*/  IMAD R6, R68, R6, R5 ;  /* 0x0000000644067224 */ /* 0x000fe200078e0205 */
[----:B------:R-:W-:Y:S01]  /*5600*/  IABS R5, R10 ;  /* 0x0000000a00057213 */ /* 0x000fe20000000000 */
[----:B------:R-:W-:Y:S01]  /*5610*/  VIADD R15, R0, 0xcb ;  /* 0x000000cb000f7836 */ /* 0x000fe20000000000 */
[----:B------:R0:W-:Y:S01]  /*5620*/  STL [R1+0x126c], R9 ;  /* 0x00126c0901007387 */ /* 0x0001e20000100800 */
[----:B-1----:R-:W-:-:S03]  /*5630*/  IMAD.HI.U32 R3, R74, R2, RZ ;  /* 0x000000024a037227 */ /* 0x002fc600078e00ff */
[----:B------:R1:W-:Y:S01]  /*5640*/  STL [R1+0x128c], R11 ;  /* 0x00128c0b01007387 */ /* 0x0003e20000100800 */
[----:B------:R-:W-:-:S03]  /*5650*/  IMAD.MOV R3, RZ, RZ, -R3 ;  /* 0x000000ffff037224 */ /* 0x000fc600078e0a03 */
        /* <DEDUP_REMOVED lines=13> */
[----:B------:R-:W-:-:S03]  /*5730*/  IMAD.HI.U32 R5, R74, R3, RZ ;  /* 0x000000034a057227 */ /* 0x000fc600078e00ff */
[----:B------:R1:W-:Y:S01]  /*5740*/  STL [R1+0x12a0], R15 ;  /* 0x0012a00f01007387 */ /* 0x0003e20000100800 */
[C---:B------:R-:W-:Y:S02]  /*5750*/  IMAD R9, R68.reuse, R10, R9 ;  /* 0x0000000a44097224 */ /* 0x040fe400078e0209 */
[----:B------:R-:W-:Y:S02]  /*5760*/  IMAD R7, R68, R11, R7 ;  /* 0x0000000b44077224 */ /* 0x000fe400078e0207 */
[----:B------:R-:W-:Y:S01]  /*5770*/  IMAD.MOV R5, RZ, RZ, -R5 ;  /* 0x000000ffff057224 */ /* 0x000fe200078e0a05 */
[----:B0-----:R-:W-:Y:S01]  /*5780*/  IABS R6, R6 ;  /* 0x0000000600067213 */ /* 0x001fe20000000000 */
[----:B------:R0:W-:Y:S01]  /*5790*/  STL [R1+0x274], R9 ;  /* 0x0002740901007387 */ /* 0x0001e20000100800 */
[----:B------:R-:W-:Y:S02]  /*57a0*/  VIADD R11, R0, 0xcd ;  /* 0x000000cd000b7836 */ /* 0x000fe40000000000 */
[----:B------:R-:W-:Y:S01]  /*57b0*/  IMAD R3, R68, R5, R3 ;  /* 0x0000000544037224 */ /* 0x000fe200078e0203 */
[----:B------:R2:W-:Y:S01]  /*57c0*/  STL [R1+0x14], R7 ;  /* 0x0000140701007387 */ /* 0x0005e20000100800 */
[C---:B------:R-:W-:Y:S01]  /*57d0*/  VIADD R10, R0.reuse, 0xd0 ;  /* 0x000000d0000a7836 */ /* 0x040fe20000000000 */
[----:B------:R-:W-:Y:S01]  /*57e0*/  IABS R5, R11 ;  /* 0x0000000b00057213 */ /* 0x000fe20000000000 */
[----:B-1----:R-:W-:Y:S01]  /*57f0*/  VIADD R15, R0, 0xd1 ;  /* 0x000000d1000f7836 */ /* 0x002fe20000000000 */
[----:B------:R1:W-:Y:S01]  /*5800*/  STL [R1+0x9c], R3 ;  /* 0x00009c0301007387 */ /* 0x0003e20000100800 */
[----:B0-----:R-:W-:-:S04]  /*5810*/  IMAD.HI.U32 R9, R74, R6, RZ ;  /* 0x000000064a097227 */ /* 0x001fc800078e00ff */
[----:B--2---:R-:W-:Y:S02]  /*5820*/  VIADD R7, R0, 0xcc ;  /* 0x000000cc00077836 */ /* 0x004fe40000000000 */
[----:B------:R-:W-:Y:S02]  /*5830*/  IMAD.MOV R9, RZ, RZ, -R9 ;  /* 0x000000ffff097224 */ /* 0x000fe400078e0a09 */
[----:B-1----:R-:W-:Y:S01]  /*5840*/  IMAD.HI.U32 R3, R74, R2, RZ ;  /* 0x000000024a037227 */ /* 0x002fe200078e00ff */
[----:B------:R0:W-:Y:S03]  /*5850*/  STL [R1+0x1284], R7 ;  /* 0x0012840701007387 */ /* 0x0001e60000100800 */
[----:B------:R-:W-:Y:S01]  /*5860*/  IMAD R9, R68, R9, R6 ;  /* 0x0000000944097224 */ /* 0x000fe200078e0206 */
[----:B------:R1:W-:Y:S01]  /*5870*/  STL [R1+0x129c], R11 ;  /* 0x00129c0b01007387 */ /* 0x0003e20000100800 */
[----:B------:R-:W-:Y:S01]  /*5880*/  IMAD.MOV R3, RZ, RZ, -R3 ;  /* 0x000000ffff037224 */ /* 0x000fe200078e0a03 */
[----:B------:R-:W-:-:S02]  /*5890*/  IABS R6, R10 ;  /* 0x0000000a00067213 */ /* 0x000fc40000000000 */
[----:B------:R2:W-:Y:S01]  /*58a0*/  STL [R1+0x12b8], R10 ;  /* 0x0012b80a01007387 */ /* 0x0005e20000100800 */
[----:B------:R-:W-:Y:S01]  /*58b0*/  IMAD R2, R68, R3, R2 ;  /* 0x0000000344027224 */ /* 0x000fe200078e0202 */
[----:B0-----:R-:W-:Y:S01]  /*58c0*/  IABS R7, R7 ;  /* 0x0000000700077213 */ /* 0x001fe20000000000 */
[----:B------:R-:W-:Y:S01]  /*58d0*/  IMAD.MOV.U32 R3, RZ, RZ, R6 ;  /* 0x000000ffff037224 */ /* 0x000fe200078e0006 */
[----:B------:R0:W-:Y:S01]  /*58e0*/  STL [R1+0x138], R9 ;  /* 0x0001380901007387 */ /* 0x0001e20000100800 */
[----:B-1----:R-:W-:-:S03]  /*58f0*/  VIADD R11, R0, 0xd2 ;  /* 0x000000d2000b7836 */ /* 0x002fc60000000000 */
[----:B------:R1:W-:Y:S01]  /*5900*/  STL [R1+0x17c], R2 ;  /* 0x00017c0201007387 */ /* 0x0003e20000100800 */
[----:B------:R-:W-:-:S03]  /*5910*/  IMAD.HI.U32 R6, R74, R3, RZ ;  /* 0x000000034a067227 */ /* 0x000fc600078e00ff */
[----:B------:R-:W-:Y:S01]  /*5920*/  STL [R1+0x12c0], R15 ;  /* 0x0012c00f01007387 */ /* 0x000fe20000100800 */
[----:B--2---:R-:W-:-:S03]  /*5930*/  IMAD.HI.U32 R10, R74, R5, RZ ;  /* 0x000000054a0a7227 */ /* 0x004fc600078e00ff */
[----:B------:R2:W-:Y:S01]  /*5940*/  STL [R1+0x12c4], R11 ;  /* 0x0012c40b01007387 */ /* 0x0005e20000100800 */
[----:B0-----:R-:W-:Y:S01]  /*5950*/  IMAD.HI.U32 R9, R74, R7, RZ ;  /* 0x000000074a097227 */ /* 0x001fe200078e00ff */
[----:B-1----:R-:W-:-:S03]  /*5960*/  IABS R2, R15 ;  /* 0x0000000f00027213 */ /* 0x002fc60000000000 */
[----:B------:R-:W-:Y:S02]  /*5970*/  IMAD.MOV R9, RZ, RZ, -R9 ;  /* 0x000000ffff097224 */ /* 0x000fe400078e0a09 */
[----:B------:R-:W-:Y:S02]  /*5980*/  IMAD.MOV R10, RZ, RZ, -R10 ;  /* 0x000000ffff0a7224 */ /* 0x000fe400078e0a0a */
[C---:B------:R-:W-:Y:S01]  /*5990*/  IMAD R7, R68.reuse, R9, R7 ;  /* 0x0000000944077224 */ /* 0x040fe200078e0207 */
[----:B--2---:R-:W-:Y:S01]  /*59a0*/  IABS R11, R11 ;  /* 0x0000000b000b7213 */ /* 0x004fe20000000000 */
[----:B------:R-:W-:Y:S02]  /*59b0*/  IMAD.MOV R6, RZ, RZ, -R6 ;  /* 0x000000ffff067224 */ /* 0x000fe400078e0a06 */
[----:B------:R-:W-:Y:S01]  /*59c0*/  IMAD R9, R68, R10, R5 ;  /* 0x0000000a44097224 */ /* 0x000fe200078e0205 */
[----:B------:R0:W-:Y:S01]  /*59d0*/  STL [R1+0x1bc], R7 ;  /* 0x0001bc0701007387 */ /* 0x0001e20000100800 */
[----:B------:R-:W-:-:S02]  /*59e0*/  IMAD.MOV.U32 R5, RZ, RZ, R11 ;  /* 0x000000ffff057224 */ /* 0x000fc400078e000b */
[----:B------:R-:W-:Y:S01]  /*59f0*/  IMAD R3, R68, R6, R3 ;  /* 0x0000000644037224 */ /* 0x000fe200078e0203 */
[----:B------:R1:W-:Y:S01]  /*5a00*/  STL [R1+0x260], R9 ;  /* 0x0002600901007387 */ /* 0x0003e20000100800 */
[----:B------:R-:W-:Y:S02]  /*5a10*/  VIADD R11, R0, 0xd3 ;  /* 0x000000d3000b7836 */ /* 0x000fe40000000000 */
[C---:B------:R-:W-:Y:S01]  /*5a20*/  IMAD.HI.U32 R6, R74.reuse, R5, RZ ;  /* 0x000000054a067227 */ /* 0x040fe200078e00ff */
[----:B------:R2:W-:Y:S03]  /*5a30*/  STL [R1+0x18], R3 ;  /* 0x0000180301007387 */ /* 0x0005e60000100800 */
[----:B0-----:R-:W-:Y:S01]  /*5a40*/  IMAD.HI.U32 R7, R74, R2, RZ ;  /* 0x000000024a077227 */ /* 0x001fe200078e00ff */
[----:B------:R0:W-:Y:S03]  /*5a50*/  STL [R1+0x12b0], R11 ;  /* 0x0012b00b01007387 */ /* 0x0001e60000100800 */
[----:B-1----:R-:W-:-:S02]  /*5a60*/  VIADD R9, R0, 0xd4 ;  /* 0x000000d400097836 */ /* 0x002fc40000000000 */
[----:B------:R-:W-:Y:S01]  /*5a70*/  IMAD.MOV R7, RZ, RZ, -R7 ;  /* 0x000000ffff077224 */ /* 0x000fe200078e0a07 */
[----:B--2---:R-:W-:Y:S01]  /*5a80*/  IABS R3, R11 ;  /* 0x0000000b00037213 */ /* 0x004fe20000000000 */
[----:B------:R-:W-:Y:S01]  /*5a90*/  VIADD R10, R0, 0xd5 ;  /* 0x000000d5000a7836 */ /* 0x000fe20000000000 */
[----:B------:R1:W-:Y:S01]  /*5aa0*/  STL [R1+0x12ac], R9 ;  /* 0x0012ac0901007387 */ /* 0x0003e20000100800 */
[----:B------:R-:W-:Y:S02]  /*5ab0*/  IMAD R2, R68, R7, R2 ;  /* 0x0000000744027224 */ /* 0x000fe400078e0202 */
[----:B------:R-:W-:Y:S01]  /*5ac0*/  IMAD.MOV R6, RZ, RZ, -R6 ;  /* 0x000000ffff067224 */ /* 0x000fe200078e0a06 */
[----:B------:R-:W-:Y:S01]  /*5ad0*/  IABS R7, R10 ;  /* 0x0000000a00077213 */ /* 0x000fe20000000000 */
[----:B------:R-:W-:Y:S01]  /*5ae0*/  STL [R1+0x12c8], R10 ;  /* 0x0012c80a01007387 */ /* 0x000fe20000100800 */
[----:B0-----:R-:W-:Y:S02]  /*5af0*/  VIADD R11, R0, 0xd8 ;  /* 0x000000d8000b7836 */ /* 0x001fe40000000000 */
[----:B------:R-:W-:Y:S01]  /*5b00*/  IMAD R6, R68, R6, R5 ;  /* 0x0000000644067224 */ /* 0x000fe200078e0205 */
[----:B------:R0:W-:Y:S01]  /*5b10*/  STL [R1+0x98], R2 ;  /* 0x0000980201007387 */ /* 0x0001e20000100800 */
[----:B-1----:R-:W-:Y:S01]  /*5b20*/  IABS R9, R9 ;  /* 0x0000000900097213 */ /* 0x002fe20000000000 */
[----:B------:R-:W-:-:S02]  /*5b30*/  IMAD.MOV.U32 R5, RZ, RZ, R7 ;  /* 0x000000ffff057224 */ /* 0x000fc400078e0007 */
[----:B------:R-:W-:Y:S01]  /*5b40*/  IMAD.HI.U32 R7, R74, R3, RZ ;  /* 0x000000034a077227 */ /* 0x000fe200078e00ff */
[----:B------:R1:W-:Y:S03]  /*5b50*/  STL [R1+0x13c], R6 ;  /* 0x00013c0601007387 */ /* 0x0003e60000100800 */
[----:B------:R-:W-:Y:S01]  /*5b60*/  IMAD.MOV R7, RZ, RZ, -R7 ;  /* 0x000000ffff077224 */ /* 0x000fe200078e0a07 */
[----:B------:R2:W-:Y:S01]  /*5b70*/  STL [R1+0x12bc], R11 ;  /* 0x0012bc0b01007387 */ /* 0x0005e20000100800 */
[----:B0-----:R-:W-:Y:S02]  /*5b80*/  IMAD.MOV.U32 R2, RZ, RZ, R9 ;  /* 0x000000ffff027224 */ /* 0x001fe400078e0009 */
[----:B------:R-:W-:Y:S02]  /*5b90*/  VIADD R10, R0, 0xd9 ;  /* 0x000000d9000a7836 */ /* 0x000fe40000000000 */
[----:B------:R-:W-:-:S03]  /*5ba0*/  IMAD.HI.U32 R9, R74, R2, RZ ;  /* 0x000000024a097227 */ /* 0x000fc600078e00ff */
[----:B------:R0:W-:Y:S01]  /*5bb0*/  STL [R1+0x12cc], R10 ;  /* 0x0012cc0a01007387 */ /* 0x0001e20000100800 */
[----:B-1----:R-:W-:Y:S01]  /*5bc0*/  IMAD.HI.U32 R6, R74, R5, RZ ;  /* 0x000000054a067227 */ /* 0x002fe200078e00ff */
[----:B--2---:R-:W-:-:S03]  /*5bd0*/  IABS R11, R11 ;  /* 0x0000000b000b7213 */ /* 0x004fc60000000000 */
[----:B------:R-:W-:Y:S02]  /*5be0*/  IMAD.MOV R9, RZ, RZ, -R9 ;  /* 0x000000ffff097224 */ /* 0x000fe400078e0a09 */
[----:B------:R-:W-:Y:S02]  /*5bf0*/  IMAD.MOV R6, RZ, RZ, -R6 ;  /* 0x000000ffff067224 */ /* 0x000fe400078e0a06 */
[C---:B------:R-:W-:Y:S01]  /*5c00*/  IMAD R7, R68.reuse, R7, R3 ;  /* 0x0000000744077224 */ /* 0x040fe200078e0203 */
[----:B0-----:R-:W-:Y:S01]  /*5c10*/  IABS R10, R10 ;  /* 0x0000000a000a7213 */ /* 0x001fe20000000000 */
[C---:B------:R-:W-:Y:S02]  /*5c20*/  IMAD R3, R68.reuse, R9, R2 ;  /* 0x0000000944037224 */ /* 0x040fe400078e0202 */
[----:B------:R-:W-:Y:S01]  /*5c30*/  IMAD R5, R68, R6, R5 ;  /* 0x0000000644057224 */ /* 0x000fe200078e0205 */
[----:B------:R0:W-:Y:S01]  /*5c40*/  STL [R1+0x16c], R7 ;  /* 0x00016c0701007387 */ /* 0x0001e20000100800 */
[----:B------:R-:W-:-:S03]  /*5c50*/  IMAD.HI.U32 R2, R74, R11, RZ ;  /* 0x0000000b4a027227 */ /* 0x000fc600078e00ff */
[----:B------:R1:W-:Y:S01]  /*5c60*/  STL [R1+0x1b0], R3 ;  /* 0x0001b00301007387 */ /* 0x0003e20000100800 */
[C---:B------:R-:W-:Y:S02]  /*5c70*/  VIADD R9, R0.reuse, 0xdb ;  /* 0x000000db00097836 */ /* 0x040fe40000000000 */
[----:B------:R-:W-:Y:S01]  /*5c80*/  IMAD.MOV R6, RZ, RZ, -R2 ;  /* 0x000000ffff067224 */ /* 0x000fe200078e0a02 */
[----:B------:R2:W-:Y:S01]  /*5c90*/  STL [R1+0x23c], R5 ;  /* 0x00023c0501007387 */ /* 0x0005e20000100800 */
[C---:B------:R-:W-:Y:S01]  /*5ca0*/  VIADD R15, R0.reuse, 0xe0 ;  /* 0x000000e0000f7836 */ /* 0x040fe20000000000 */
[----:B------:R-:W-:Y:S01]  /*5cb0*/  IABS R2, R9 ;  /* 0x0000000900027213 */ /* 0x000fe20000000000 */
[C---:B0-----:R-:W-:Y:S02]  /*5cc0*/  VIADD R7, R0.reuse, 0xdc ;  /* 0x000000dc00077836 */ /* 0x041fe40000000000 */
[----:B-1----:R-:W-:Y:S02]  /*5cd0*/  VIADD R3, R0, 0xda ;  /* 0x000000da00037836 */ /* 0x002fe40000000000 */
[----:B--2---:R-:W-:-:S03]  /*5ce0*/  IMAD.HI.U32 R5, R74, R10, RZ ;  /* 0x0000000a4a057227 */ /* 0x004fc600078e00ff */
[----:B------:R0:W-:Y:S01]  /*5cf0*/  STL [R1+0x1290], R3 ;  /* 0x0012900301007387 */ /* 0x0001e20000100800 */
[----:B------:R-:W-:-:S03]  /*5d00*/  IMAD.MOV R5, RZ, RZ, -R5 ;  /* 0x000000ffff057224 */ /* 0x000fc600078e0a05 */
[----:B------:R1:W-:Y:S04]  /*5d10*/  STL [R1+0x12a8], R9 ;  /* 0x0012a80901007387 */ /* 0x0003e80000100800 */
[----:B------:R2:W-:Y:S01]  /*5d20*/  STL [R1+0x12b4], R7 ;  /* 0x0012b40701007387 */ /* 0x0005e20000100800 */
[----:B0-----:R-:W-:Y:S01]  /*5d30*/  IABS R3, R3 ;  /* 0x0000000300037213 */ /* 0x001fe20000000000 */
[----:B-1----:R-:W-:Y:S01]  /*5d40*/  IMAD R9, R68, R6, R11 ;  /* 0x0000000644097224 */ /* 0x002fe200078e020b */
[----:B------:R-:W-:Y:S01]  /*5d50*/  IABS R6, R7 ;  /* 0x0000000700067213 */ /* 0x000fe20000000000 */
[----:B------:R-:W-:Y:S02]  /*5d60*/  VIADD R11, R0, 0xdd ;  /* 0x000000dd000b7836 */ /* 0x000fe40000000000 */
[----:B--2---:R-:W-:Y:S01]  /*5d70*/  IMAD R7, R68, R5, R10 ;  /* 0x0000000544077224 */ /* 0x004fe200078e020a */
[----:B------:R0:W-:Y:S01]  /*5d80*/  STL [R1+0x1c], R9 ;  /* 0x00001c0901007387 */ /* 0x0001e20000100800 */
[----:B------:R-:W-:Y:S01]  /*5d90*/  IMAD.MOV.U32 R5, RZ, RZ, R6 ;  /* 0x000000ffff057224 */ /* 0x000fe200078e0006 */
[----:B------:R-:W-:-:S02]  /*5da0*/  IABS R10, R15 ;  /* 0x0000000f000a7213 */ /* 0x000fc40000000000 */
[----:B------:R1:W-:Y:S01]  /*5db0*/  STL [R1+0x94], R7 ;  /* 0x0000940701007387 */ /* 0x0003e20000100800 */
[----:B------:R-:W-:-:S03]  /*5dc0*/  IMAD.HI.U32 R6, R74, R5, RZ ;  /* 0x000000054a067227 */ /* 0x000fc600078e00ff */
[----:B------:R2:W-:Y:S01]  /*5dd0*/  STL [R1+0x1288], R11 ;  /* 0x0012880b01007387 */ /* 0x0005e20000100800 */
[----:B------:R-:W-:Y:S02]  /*5de0*/  IMAD.MOV R6, RZ, RZ, -R6 ;  /* 0x000000ffff067224 */ /* 0x000fe400078e0a06 */
[C---:B0-----:R-:W-:Y:S01]  /*5df0*/  IMAD.HI.U32 R9, R74.reuse, R2, RZ ;  /* 0x000000024a097227 */ /* 0x041fe200078e00ff */
[----:B------:R0:W-:Y:S03]  /*5e00*/  STL [R1+0x1294], R15 ;  /* 0x0012940f01007387 */ /* 0x0001e60000100800 */
[----:B-1----:R-:W-:Y:S01]  /*5e10*/  IMAD.HI.U32 R7, R74, R3, RZ ;  /* 0x000000034a077227 */ /* 0x002fe200078e00ff */
[----:B--2---:R-:W-:-:S03]  /*5e20*/  IABS R11, R11 ;  /* 0x0000000b000b7213 */ /* 0x004fc60000000000 */
[----:B------:R-:W-:Y:S02]  /*5e30*/  IMAD.MOV R7, RZ, RZ, -R7 ;  /* 0x000000ffff077224 */ /* 0x000fe400078e0a07 */
[----:B------:R-:W-:Y:S02]  /*5e40*/  IMAD.MOV R9, RZ, RZ, -R9 ;  /* 0x000000ffff097224 */ /* 0x000fe400078e0a09 */
[C---:B0-----:R-:W-:Y:S02]  /*5e50*/  IMAD R15, R68.reuse, R7, R3 ;  /* 0x00000007440f7224 */ /* 0x041fe400078e0203 */
[C---:B------:R-:W-:Y:S02]  /*5e60*/  IMAD R7, R68.reuse, R9, R2 ;  /* 0x0000000944077224 */ /* 0x040fe400078e0202 */
[----:B------:R-:W-:Y:S01]  /*5e70*/  IMAD R5, R68, R6, R5 ;  /* 0x0000000644057224 */ /* 0x000fe200078e0205 */
[----:B------:R0:W-:Y:S01]  /*5e80*/  STL [R1+0x134], R15 ;  /* 0x0001340f01007387 */ /* 0x0001e20000100800 */
[----:B------:R-:W-:-:S02]  /*5e90*/  IMAD.MOV.U32 R3, RZ, RZ, R10 ;  /* 0x000000ffff037224 */ /* 0x000fc400078e000a */
[----:B------:R-:W-:Y:S01]  /*5ea0*/  IMAD.HI.U32 R2, R74, R11, RZ ;  /* 0x0000000b4a027227 */ /* 0x000fe200078e00ff */
[----:B------:R1:W-:Y:S03]  /*5eb0*/  STL [R1+0x164], R7 ;  /* 0x0001640701007387 */ /* 0x0003e60000100800 */
[C---:B------:R-:W-:Y:S01]  /*5ec0*/  VIADD R10, R0.reuse, 0xe1 ;  /* 0x000000e1000a7836 */ /* 0x040fe20000000000 */
[----:B------:R2:W-:Y:S01]  /*5ed0*/  STL [R1+0x1a0], R5 ;  /* 0x0001a00501007387 */ /* 0x0005e20000100800 */
[C---:B------:R-:W-:Y:S02]  /*5ee0*/  VIADD R9, R0.reuse, 0xe2 ;  /* 0x000000e200097836 */ /* 0x040fe40000000000 */
[----:B------:R-:W-:Y:S01]  /*5ef0*/  IMAD.MOV R6, RZ, RZ, -R2 ;  /* 0x000000ffff067224 */ /* 0x000fe200078e0a02 */
[----:B------:R3:W-:Y:S01]  /*5f00*/  STL [R1+0x125c], R10 ;  /* 0x00125c0a01007387 */ /* 0x0007e20000100800 */
[C---:B0-----:R-:W-:Y:S01]  /*5f10*/  VIADD R15, R0.reuse, 0xe5 ;  /* 0x000000e5000f7836 */ /* 0x041fe20000000000 */
[----:B------:R-:W-:Y:S01]  /*5f20*/  IABS R2, R9 ;  /* 0x0000000900027213 */ /* 0x000fe20000000000 */
[----:B-1----:R-:W-:Y:S01]  /*5f30*/  VIADD R7, R0, 0xe3 ;  /* 0x000000e300077836 */ /* 0x002fe20000000000 */
[----:B------:R0:W-:Y:S01]  /*5f40*/  STL [R1+0x1268], R9 ;  /* 0x0012680901007387 */ /* 0x0001e20000100800 */
[----:B--2---:R-:W-:-:S03]  /*5f50*/  IMAD.HI.U32 R5, R74, R3, RZ ;  /* 0x000000034a057227 */ /* 0x004fc600078e00ff */
[----:B------:R1:W-:Y:S01]  /*5f60*/  STL [R1+0x1274], R7 ;  /* 0x0012740701007387 */ /* 0x0003e20000100800 */
[----:B------:R-:W-:Y:S01]  /*5f70*/  IMAD.MOV R5, RZ, RZ, -R5 ;  /* 0x000000ffff057224 */ /* 0x000fe200078e0a05 */
[----:B---3--:R-:W-:Y:S01]  /*5f80*/  IABS R10, R10 ;  /* 0x0000000a000a7213 */ /* 0x008fe20000000000 */
[C---:B0-----:R-:W-:Y:S01]  /*5f90*/  IMAD R9, R68.reuse, R6, R11 ;  /* 0x0000000644097224 */ /* 0x041fe200078e020b */
[----:B------:R-:W-:Y:S01]  /*5fa0*/  IABS R6, R7 ;  /* 0x0000000700067213 */ /* 0x000fe20000000000 */
[----:B------:R-:W-:Y:S02]  /*5fb0*/  IMAD R5, R68, R5, R3 ;  /* 0x0000000544057224 */ /* 0x000fe400078e0203 */
[----:B------:R-:W-:Y:S01]  /*5fc0*/  IMAD.HI.U32 R11, R74, R10, RZ ;  /* 0x0000000a4a0b7227 */ /* 0x000fe200078e00ff */
[----:B------:R0:W-:Y:S03]  /*5fd0*/  STL [R1+0x214], R9 ;  /* 0x0002140901007387 */ /* 0x0001e60000100800 */
[----:B-1----:R-:W-:Y:S01]  /*5fe0*/  VIADD R7, R0, 0xe4 ;  /* 0x000000e400077836 */ /* 0x002fe20000000000 */
[----:B------:R1:W-:Y:S01]  /*5ff0*/  STL [R1+0x28], R5 ;  /* 0x0000280501007387 */ /* 0x0003e20000100800 */
[----:B------:R-:W-:Y:S01]  /*6000*/  IMAD.MOV.U32 R3, RZ, RZ, R6 ;  /* 0x000000ffff037224 */ /* 0x000fe200078e0006 */
[----:B------:R-:W-:Y:S01]  /*6010*/  IABS R6, R15 ;  /* 0x0000000f00067213 */ /* 0x000fe20000000000 */
[----:B------:R-:W-:Y:S01]  /*6020*/  IMAD.MOV R11, RZ, RZ, -R11 ;  /* 0x000000ffff0b7224 */ /* 0x000fe200078e0a0b */
[----:B------:R2:W-:Y:S01]  /*6030*/  STL [R1+0x1248], R7 ;  /* 0x0012480701007387 */ /* 0x0005e20000100800 */
[----:B0-----:R-:W-:-:S03]  /*6040*/  IMAD.HI.U32 R9, R74, R3, RZ ;  /* 0x000000034a097227 */ /* 0x001fc600078e00ff */
[----:B------:R0:W-:Y:S01]  /*6050*/  STL [R1+0x1228], R15 ;  /* 0x0012280f01007387 */ /* 0x0001e20000100800 */
[----:B-1----:R-:W-:-:S04]  /*6060*/  IMAD.HI.U32 R5, R74, R2, RZ ;  /* 0x000000024a057227 */ /* 0x002fc800078e00ff */
[----:B------:R-:W-:Y:S01]  /*6070*/  IMAD.MOV R5, RZ, RZ, -R5 ;  /* 0x000000ffff057224 */ /* 0x000fe200078e0a05 */
[----:B--2---:R-:W-:Y:S01]  /*6080*/  IABS R7, R7 ;  /* 0x0000000700077213 */ /* 0x004fe20000000000 */
[C---:B------:R-:W-:Y:S02]  /*6090*/  IMAD R10, R68.reuse, R11, R10 ;  /* 0x0000000b440a7224 */ /* 0x040fe400078e020a */
[----:B------:R-:W-:Y:S02]  /*60a0*/  IMAD R2, R68, R5, R2 ;  /* 0x0000000544027224 */ /* 0x000fe400078e0202 */
[----:B------:R-:W-:Y:S01]  /*60b0*/  IMAD.MOV R9, RZ, RZ, -R9 ;  /* 0x000000ffff097224 */ /* 0x000fe200078e0a09 */
[----:B------:R1:W-:Y:S01]  /*60c0*/  STL [R1+0xa0], R10 ;  /* 0x0000a00a01007387 */ /* 0x0003e20000100800 */
[----:B------:R-:W-:-:S03]  /*60d0*/  IMAD.HI.U32 R5, R74, R7, RZ ;  /* 0x000000074a057227 */ /* 0x000fc600078e00ff */
[----:B------:R2:W-:Y:S01]  /*60e0*/  STL [R1+0x124], R2 ;  /* 0x0001240201007387 */ /* 0x0005e20000100800 */
[C---:B0-----:R-:W-:Y:S02]  /*60f0*/  VIADD R15, R0.reuse, 0xe9 ;  /* 0x000000e9000f7836 */ /* 0x041fe40000000000 */
[----:B------:R-:W-:Y:S02]  /*6100*/  IMAD.MOV R5, RZ, RZ, -R5 ;  /* 0x000000ffff057224 */ /* 0x000fe400078e0a05 */
[C---:B------:R-:W-:Y:S02]  /*6110*/  VIADD R11, R0.reuse, 0xea ;  /* 0x000000ea000b7836 */ /* 0x040fe40000000000 */
[----:B-1----:R-:W-:Y:S02]  /*6120*/  VIADD R10, R0, 0xe8 ;  /* 0x000000e8000a7836 */ /* 0x002fe40000000000 */
[C---:B------:R-:W-:Y:S01]  /*6130*/  IMAD R7, R68.reuse, R5, R7 ;  /* 0x0000000544077224 */ /* 0x040fe200078e0207 */
[----:B------:R-:W-:Y:S01]  /*6140*/  IABS R5, R11 ;  /* 0x0000000b00057213 */ /* 0x000fe20000000000 */
[----:B--2---:R-:W-:Y:S01]  /*6150*/  IMAD R2, R68, R9, R3 ;  /* 0x0000000944027224 */ /* 0x004fe200078e0203 */
[----:B------:R-:W-:-:S04]  /*6160*/  IABS R3, R15 ;  /* 0x0000000f00037213 */ /* 0x000fc80000000000 */
[----:B------:R0:W-:Y:S04]  /*6170*/  STL [R1+0x154], R2 ;  /* 0x0001540201007387 */ /* 0x0001e80000100800 */
[----:B------:R1:W-:Y:S04]  /*6180*/  STL [R1+0x1200], R10 ;  /* 0x0012000a01007387 */ /* 0x0003e80000100800 */
[----:B------:R2:W-:Y:S01]  /*6190*/  STL [R1+0x11f0], R15 ;  /* 0x0011f00f01007387 */ /* 0x0005e20000100800 */
[----:B0-----:R-:W-:-:S03]  /*61a0*/  IMAD.HI.U32 R2, R74, R6, RZ ;  /* 0x000000064a027227 */ /* 0x001fc600078e00ff */
[----:B------:R0:W-:Y:S01]  /*61b0*/  STL [R1+0x11e4], R11 ;  /* 0x0011e40b01007387 */ /* 0x0001e20000100800 */
[----:B------:R-:W-:Y:S01]  /*61c0*/  IMAD.MOV R2, RZ, RZ, -R2 ;  /* 0x000000ffff027224 */ /* 0x000fe200078e0a02 */
[----:B-1----:R-:W-:Y:S02]  /*61d0*/  IABS R10, R10 ;  /* 0x0000000a000a7213 */ /* 0x002fe40000000000 */
[----:B------:R1:W-:Y:S01]  /*61e0*/  STL [R1+0x190], R7 ;  /* 0x0001900701007387 */ /* 0x0003e20000100800 */
[----:B--2---:R-:W-:Y:S02]  /*61f0*/  VIADD R15, R0, 0xeb ;  /* 0x000000eb000f7836 */ /* 0x004fe40000000000 */
[----:B0-----:R-:W-:-:S04]  /*6200*/  IMAD.HI.U32 R11, R74, R10, RZ ;  /* 0x0000000a4a0b7227 */ /* 0x001fc800078e00ff */
[----:B-1----:R-:W-:Y:S02]  /*6210*/  IMAD.MOV.U32 R7, RZ, RZ, R3 ;  /* 0x000000ffff077224 */ /* 0x002fe400078e0003 */
[----:B------:R-:W-:Y:S02]  /*6220*/  IMAD R3, R68, R2, R6 ;  /* 0x0000000244037224 */ /* 0x000fe400078e0206 */
[----:B------:R-:W-:Y:S01]  /*6230*/  IMAD.MOV.U32 R2, RZ, RZ, R5 ;  /* 0x000000ffff027224 */ /* 0x000fe200078e0005 */
[----:B------:R-:W-:Y:S01]  /*6240*/  IABS R5, R15 ;  /* 0x0000000f00057213 */ /* 0x000fe20000000000 */
[C---:B------:R-:W-:Y:S01]  /*6250*/  IMAD.HI.U32 R9, R74.reuse, R7, RZ ;  /* 0x000000074a097227 */ /* 0x040fe200078e00ff */
[----:B------:R0:W-:Y:S03]  /*6260*/  STL [R1+0x1f4], R3 ;  /* 0x0001f40301007387 */ /* 0x0001e60000100800 */
[----:B------:R-:W-:Y:S01]  /*6270*/  IMAD.HI.U32 R6, R74, R2, RZ ;  /* 0x000000024a067227 */ /* 0x000fe200078e00ff */
[----:B------:R1:W-:Y:S03]  /*6280*/  STL [R1+0x11b8], R15 ;  /* 0x0011b80f01007387 */ /* 0x0003e60000100800 */
[----:B------:R-:W-:-:S02]  /*6290*/  IMAD.MOV R9, RZ, RZ, -R9 ;  /* 0x000000ffff097224 */ /* 0x000fc400078e0a09 */
[----:B------:R-:W-:Y:S02]  /*62a0*/  IMAD.MOV R11, RZ, RZ, -R11 ;  /* 0x000000ffff0b7224 */ /* 0x000fe400078e0a0b */
[----:B0-----:R-:W-:Y:S02]  /*62b0*/  VIADD R3, R0, 0xec ;  /* 0x000000ec00037836 */ /* 0x001fe40000000000 */
[----:B------:R-:W-:Y:S02]  /*62c0*/  IMAD.MOV R6, RZ, RZ, -R6 ;  /* 0x000000ffff067224 */ /* 0x000fe400078e0a06 */
[C---:B------:R-:W-:Y:S01]  /*62d0*/  IMAD R9, R68.reuse, R9, R7 ;  /* 0x0000000944097224 */ /* 0x040fe200078e0207 */
[----:B------:R0:W-:Y:S01]  /*62e0*/  STL [R1+0x1198], R3 ;  /* 0x0011980301007387 */ /* 0x0001e20000100800 */
[C---:B------:R-:W-:Y:S02]  /*62f0*/  IMAD R10, R68.reuse, R11, R10 ;  /* 0x0000000b440a7224 */ /* 0x040fe400078e020a */
[----:B------:R-:W-:-:S02]  /*6300*/  IMAD R2, R68, R6, R2 ;  /* 0x0000000644027224 */ /* 0x000fc400078e0202 */
[----:B-1----:R-:W-:Y:S01]  /*6310*/  IMAD R15, R12, 0x80, R14 ;  /* 0x000000800c0f7824 */ /* 0x002fe200078e020e */
[----:B------:R1:W-:Y:S01]  /*6320*/  STL [R1+0x24], R10 ;  /* 0x0000240a01007387 */ /* 0x0003e20000100800 */
[----:B------:R-:W-:Y:S01]  /*6330*/  VIADD R11, R0, 0xf2 ;  /* 0x000000f2000b7836 */ /* 0x000fe20000000000 */
[----:B0-----:R-:W-:Y:S02]  /*6340*/  IABS R3, R3 ;  /* 0x0000000300037213 */ /* 0x001fe40000000000 */
[----:B------:R0:W-:Y:S01]  /*6350*/  STL [R1+0xac], R9 ;  /* 0x0000ac0901007387 */ /* 0x0001e20000100800 */
[----:B------:R-:W-:Y:S02]  /*6360*/  ISETP.GE.AND P1, PT, R15, RZ, PT ;  /* 0x000000ff0f00720c */ /* 0x000fe40003f26270 */
[----:B------:R-:W-:Y:S01]  /*6370*/  IMAD.MOV.U32 R7, RZ, RZ, R3 ;  /* 0x000000ffff077224 */ /* 0x000fe200078e0003 */
[----:B------:R2:W-:Y:S01]  /*6380*/  STL [R1+0x118], R2 ;  /* 0x0001180201007387 */ /* 0x0005e20000100800 */
[----:B------:R-:W-:-:S04]  /*6390*/  IMAD.HI.U32 R3, R74, R5, RZ ;  /* 0x000000054a037227 */ /* 0x000fc800078e00ff */
[----:B------:R-:W-:Y:S02]  /*63a0*/  IMAD.MOV R6, RZ, RZ, -R3 ;  /* 0x000000ffff067224 */ /* 0x000fe400078e0a03 */
[C---:B-1----:R-:W-:Y:S02]  /*63b0*/  VIADD R10, R0.reuse, 0xed ;  /* 0x000000ed000a7836 */ /* 0x042fe40000000000 */
[----:B0-----:R-:W-:Y:S02]  /*63c0*/  VIADD R9, R0, 0xf0 ;  /* 0x000000f000097836 */ /* 0x001fe40000000000 */
[----:B--2---:R-:W-:Y:S01]  /*63d0*/  IMAD.HI.U32 R2, R74, R7, RZ ;  /* 0x000000074a027227 */ /* 0x004fe200078e00ff */
[----:B------:R-:W-:Y:S01]  /*63e0*/  STL [R1+0x1158], R10 ;  /* 0x0011580a01007387 */ /* 0x000fe20000100800 */
[----:B------:R-:W-:Y:S02]  /*63f0*/  IABS R3, R10 ;  /* 0x0000000a00037213 */ /* 0x000fe40000000000 */
[----:B------:R-:W-:Y:S01]  /*6400*/  IMAD R6, R68, R6, R5 ;  /* 0x0000000644067224 */ /* 0x000fe200078e0205 */
[----:B------:R0:W-:Y:S01]  /*6410*/  STL [R1+0x1148], R9 ;  /* 0x0011480901007387 */ /* 0x0001e20000100800 */
[----:B------:R-:W-:Y:S01]  /*6420*/  IMAD.MOV R2, RZ, RZ, -R2 ;  /* 0x000000ffff027224 */ /* 0x000fe200078e0a02 */
[----:B------:R-:W-:-:S02]  /*6430*/  IABS R5, R9 ;  /* 0x0000000900057213 */ /* 0x000fc40000000000 */
[----:B------:R-:W-:Y:S01]  /*6440*/  STL [R1+0xf4c], R15 ;  /* 0x000f4c0f01007387 */ /* 0x000fe20000100800 */
[----:B------:R-:W-:-:S03]  /*6450*/  IMAD R7, R68, R2, R7 ;  /* 0x0000000244077224 */ /* 0x000fc600078e0207 */
[----:B------:R1:W-:Y:S01]  /*6460*/  STL [R1+0x144], R6 ;  /* 0x0001440601007387 */ /* 0x0003e20000100800 */
[----:B0-----:R-:W-:-:S03]  /*6470*/  VIADD R9, R0, 0xf1 ;  /* 0x000000f100097836 */ /* 0x001fc60000000000 */
[----:B------:R0:W-:Y:S04]  /*6480*/  STL [R1+0x178], R7 ;  /* 0x0001780701007387 */ /* 0x0001e80000100800 */
[----:B------:R-:W-:Y:S01]  /*6490*/  STL [R1+0x1124], R9 ;  /* 0x0011240901007387 */ /* 0x000fe20000100800 */
[----:B-1----:R-:W-:-:S03]  /*64a0*/  IABS R6, R15 ;  /* 0x0000000f00067213 */ /* 0x002fc60000000000 */
[----:B------:R1:W-:Y:S01]  /*64b0*/  STL [R1+0x10f4], R11 ;  /* 0x0010f40b01007387 */ /* 0x0003e20000100800 */
[----:B0-----:R-:W-:Y:S01]  /*64c0*/  IMAD.MOV.U32 R7, RZ, RZ, R5 ;  /* 0x000000ffff077224 */ /* 0x001fe200078e0005 */
[----:B------:R-:W-:Y:S01]  /*64d0*/  IABS R5, R9 ;  /* 0x0000000900057213 */ /* 0x000fe20000000000 */
[----:B------:R-:W-:Y:S02]  /*64e0*/  IMAD.MOV.U32 R2, RZ, RZ, R6 ;  /* 0x000000ffff027224 */ /* 0x000fe400078e0006 */
[----:B------:R-:W-:-:S04]  /*64f0*/  IMAD.HI.U32 R6, R74, R3, RZ ;  /* 0x000000034a067227 */ /* 0x000fc800078e00ff */
[----:B------:R-:W-:Y:S01]  /*6500*/  IMAD.MOV R6, RZ, RZ, -R6 ;  /* 0x000000ffff067224 */ /* 0x000fe200078e0a06 */
[----:B-1----:R-:W-:Y:S01]  /*6510*/  IABS R11, R11 ;  /* 0x0000000b000b7213 */ /* 0x002fe20000000000 */
[----:B------:R-:W-:-:S04]  /*6520*/  IMAD.HI.U32 R9, R74, R7, RZ ;  /* 0x000000074a097227 */ /* 0x000fc800078e00ff */
[----:B------:R-:W-:-:S04]  /*6530*/  IMAD.HI.U32 R10, R13, R2, RZ ;  /* 0x000000020d0a7227 */ /* 0x000fc800078e00ff */
[C---:B------:R-:W-:Y:S02]  /*6540*/  IMAD R12, R68.reuse, R6, R3 ;  /* 0x00000006440c7224 */ /* 0x040fe400078e0203 */
[----:B------:R-:W-:Y:S02]  /*6550*/  IMAD.MOV R9, RZ, RZ, -R9 ;  /* 0x000000ffff097224 */ /* 0x000fe400078e0a09 */
[----:B------:R-:W-:Y:S01]  /*6560*/  IMAD.MOV R10, RZ, RZ, -R10 ;  /* 0x000000ffff0a7224 */ /* 0x000fe200078e0a0a */
[----:B------:R0:W-:Y:S01]  /*6570*/  STL [R1+0x1c4], R12 ;  /* 0x0001c40c01007387 */ /* 0x0001e20000100800 */
[----:B------:R-:W-:Y:S02]  /*6580*/  IMAD.MOV.U32 R3, RZ, RZ, R11 ;  /* 0x000000ffff037224 */ /* 0x000fe400078e000b */
[----:B------:R-:W-:Y:S02]  /*6590*/  IMAD R9, R68, R9, R7 ;  /* 0x0000000944097224 */ /* 0x000fe400078e0207 */
[----:B------:R-:W-:-:S03]  /*65a0*/  IMAD.HI.U32 R6, R74, R5, RZ ;  /* 0x000000054a067227 */ /* 0x000fc600078e00ff */
[----:B------:R1:W-:Y:S01]  /*65b0*/  STL [R1+0x20], R9 ;  /* 0x0000200901007387 */ /* 0x0003e20000100800 */
[----:B------:R-:W-:Y:S02]  /*65c0*/  IMAD R2, R8, R10, R2 ;  /* 0x0000000a08027224 */ /* 0x000fe400078e0202 */
[----:B0-----:R-:W-:Y:S02]  /*65d0*/  VIADD R12, R0, 0xf3 ;  /* 0x000000f3000c7836 */ /* 0x001fe40000000000 */
[----:B------:R-:W-:Y:S01]  /*65e0*/  IMAD.HI.U32 R7, R74, R3, RZ ;  /* 0x000000034a077227 */ /* 0x000fe200078e00ff */
[----:B------:R-:W-:Y:S02]  /*65f0*/  ISETP.GT.U32.AND P0, PT, R8, R2, PT ;  /* 0x000000020800720c */ /* 0x000fe40003f04070 */
[----:B------:R0:W-:Y:S01]  /*6600*/  STL [R1+0x102c], R12 ;  /* 0x00102c0c01007387 */ /* 0x0001e20000100800 */
[----:B------:R-:W-:Y:S01]  /*6610*/  IMAD.MOV R6, RZ, RZ, -R6 ;  /* 0x000000ffff067224 */ /* 0x000fe200078e0a06 */
[----:B-1----:R-:W-:Y:S01]  /*6620*/  IABS R9, R12 ;  /* 0x0000000c00097213 */ /* 0x002fe20000000000 */
[----:B------:R-:W-:-:S02]  /*6630*/  IMAD.MOV R7, RZ, RZ, -R7 ;  /* 0x000000ffff077224 */ /* 0x000fc400078e0a07 */
[----:B------:R-:W-:Y:S02]  /*6640*/  VIADD R11, R0, 0xf4 ;  /* 0x000000f4000b7836 */ /* 0x000fe40000000000 */
[C---:B------:R-:W-:Y:S02]  /*6650*/  IMAD R5, R68.reuse, R6, R5 ;  /* 0x0000000644057224 */ /* 0x040fe400078e0205 */
[----:B------:R-:W-:Y:S01]  /*6660*/  IMAD R3, R68, R7, R3 ;  /* 0x0000000744037224 */ /* 0x000fe200078e0203 */
[----:B------:R-:W-:Y:S01]  /*6670*/  STL [R1+0x1028], R11 ;  /* 0x0010280b01007387 */ /* 0x000fe20000100800 */
[C---:B------:R-:W-:Y:S01]  /*6680*/  VIADD R10, R0.reuse, 0xf5 ;  /* 0x000000f5000a7836 */ /* 0x040fe20000000000 */
[----:B0-----:R-:W0:Y:S01]  /*6690*/  LDC R12, c[0x0][0x3a0] ;  /* 0x0000e800ff0c7b82 */ /* 0x001e220000000800 */
[----:B------:R-:W-:Y:S01]  /*66a0*/  IMAD.MOV.U32 R7, RZ, RZ, R9 ;  /* 0x000000ffff077224 */ /* 0x000fe200078e0009 */
[----:B------:R1:W-:Y:S01]  /*66b0*/  STL [R1+0xa8], R5 ;  /* 0x0000a80501007387 */ /* 0x0003e20000100800 */
[----:B------:R-:W-:Y:S01]  /*66c0*/  VIADD R13, R0, 0xf8 ;  /* 0x000000f8000d7836 */ /* 0x000fe20000000000 */
[----:B------:R-:W-:Y:S01]  /*66d0*/  IABS R6, R10 ;  /* 0x0000000a00067213 */ /* 0x000fe20000000000 */
[----:B------:R-:W-:Y:S01]  /*66e0*/  IMAD.HI.U32 R9, R74, R7, RZ ;  /* 0x000000074a097227 */ /* 0x000fe200078e00ff */
[----:B------:R2:W-:Y:S03]  /*66f0*/  STL [R1+0x101c], R10 ;  /* 0x00101c0a01007387 */ /* 0x0005e60000100800 */
[----:B------:R-:W-:Y:S01]  /*6700*/  @!P0 IMAD.IADD R2, R2, 0x1, -R8 ;  /* 0x0000000102028824 */ /* 0x000fe200078e0a08 */
[----:B------:R3:W-:Y:S01]  /*6710*/  STL [R1+0x10c], R3 ;  /* 0x00010c0301007387 */ /* 0x0007e20000100800 */
[----:B------:R-:W-:Y:S01]  /*6720*/  IMAD.MOV R9, RZ, RZ, -R9 ;  /* 0x000000ffff097224 */ /* 0x000fe200078e0a09 */
[----:B-1----:R-:W-:Y:S01]  /*6730*/  IABS R5, R11 ;  /* 0x0000000b00057213 */ /* 0x002fe20000000000 */
[----:B------:R-:W-:Y:S01]  /*6740*/  IMAD.HI.U32 R11, R74, R6, RZ ;  /* 0x000000064a0b7227 */ /* 0x000fe200078e00ff */
[----:B------:R1:W-:Y:S01]  /*6750*/  STL [R1+0x1010], R13 ;  /* 0x0010100d01007387 */ /* 0x0003e20000100800 */
[----:B------:R-:W-:-:S02]  /*6760*/  ISETP.GT.U32.AND P0, PT, R8, R2, PT ;  /* 0x000000020800720c */ /* 0x000fc40003f04070 */
[----:B--2---:R-:W-:Y:S01]  /*6770*/  IMAD.HI.U32 R10, R74, R5, RZ ;  /* 0x000000054a0a7227 */ /* 0x004fe200078e00ff */
[----:B---3--:R-:W-:-:S03]  /*6780*/  IABS R3, R13 ;  /* 0x0000000d00037213 */ /* 0x008fc60000000000 */
[----:B------:R-:W-:Y:S02]  /*6790*/  IMAD R7, R68, R9, R7 ;  /* 0x0000000944077224 */ /* 0x000fe400078e0207 */
[----:B------:R-:W-:Y:S02]  /*67a0*/  IMAD.MOV R10, RZ, RZ, -R10 ;  /* 0x000000ffff0a7224 */ /* 0x000fe400078e0a0a */
[----:B-1----:R-:W-:Y:S02]  /*67b0*/  VIADD R13, R0, 0xf9 ;  /* 0x000000f9000d7836 */ /* 0x002fe40000000000 */
[----:B------:R-:W-:Y:S02]  /*67c0*/  IMAD.MOV R11, RZ, RZ, -R11 ;  /* 0x000000ffff0b7224 */ /* 0x000fe400078e0a0b */
[----:B------:R-:W-:Y:S01]  /*67d0*/  IMAD R5, R68, R10, R5 ;  /* 0x0000000a44057224 */ /* 0x000fe200078e0205 */
[----:B------:R-:W-:Y:S01]  /*67e0*/  STL [R1+0x1008], R13 ;  /* 0x0010080d01007387 */ /* 0x000fe20000100800 */
[----:B------:R-:W-:Y:S01]  /*67f0*/  @!P0 IMAD.IADD R2, R2, 0x1, -R8 ;  /* 0x0000000102028824 */ /* 0x000fe200078e0a08 */
[----:B------:R-:W-:Y:S01]  /*6800*/  ISETP.NE.AND P0, PT, R72, RZ, PT ;  /* 0x000000ff4800720c */ /* 0x000fe20003f05270 */
[----:B------:R-:W-:Y:S01]  /*6810*/  VIADD R8, R0, 0xfa ;  /* 0x000000fa00087836 */ /* 0x000fe20000000000 */
[----:B------:R1:W-:Y:S04]  /*6820*/  STL [R1+0x130], R7 ;  /* 0x0001300701007387 */ /* 0x0003e80000100800 */
[----:B------:R2:W-:Y:S01]  /*6830*/  STL [R1+0x15c], R5 ;  /* 0x00015c0501007387 */ /* 0x0005e20000100800 */
[----:B-1----:R-:W-:-:S02]  /*6840*/  IMAD R7, R68, R11, R6 ;  /* 0x0000000b44077224 */ /* 0x002fc400078e0206 */
[C---:B------:R-:W-:Y:S01]  /*6850*/  IMAD.HI.U32 R6, R74.reuse, R3, RZ ;  /* 0x000000034a067227 */ /* 0x040fe200078e00ff */
[----:B--2---:R-:W-:Y:S02]  /*6860*/  IABS R5, R13 ;  /* 0x0000000d00057213 */ /* 0x004fe40000000000 */
[----:B------:R1:W-:Y:S04]  /*6870*/  STL [R1+0x1a4], R7 ;  /* 0x0001a40701007387 */ /* 0x0003e80000100800 */
[----:B------:R-:W-:Y:S01]  /*6880*/  STL [R1+0xff4], R8 ;  /* 0x000ff40801007387 */ /* 0x000fe20000100800 */
[----:B-1----:R-:W-:Y:S02]  /*6890*/  IMAD.MOV R7, RZ, RZ, -R6 ;  /* 0x000000ffff077224 */ /* 0x002fe400078e0a06 */
[----:B------:R-:W-:-:S04]  /*68a0*/  IMAD.HI.U32 R6, R74, R5, RZ ;  /* 0x000000054a067227 */ /* 0x000fc800078e00ff */
[----:B------:R-:W-:Y:S02]  /*68b0*/  IMAD R3, R68, R7, R3 ;  /* 0x0000000744037224 */ /* 0x000fe400078e0203 */
[----:B------:R-:W-:Y:S02]  /*68c0*/  IMAD.MOV R6, RZ, RZ, -R6 ;  /* 0x000000ffff067224 */ /* 0x000fe400078e0a06 */
[----:B0-----:R-:W-:Y:S01]  /*68d0*/  VIADD R7, R12, 0xfffffffe ;  /* 0xfffffffe0c077836 */ /* 0x001fe20000000000 */
[----:B------:R0:W-:Y:S01]  /*68e0*/  STL [R1+0x2c], R3 ;  /* 0x00002c0301007387 */ /* 0x0001e20000100800 */
[----:B------:R-:W-:-:S03]  /*68f0*/  IMAD R5, R68, R6, R5 ;  /* 0x0000000644057224 */ /* 0x000fc600078e0205 */
[----:B------:R-:W-:Y:S01]  /*6900*/  ISETP.GE.U32.AND P5, PT, R7, 0x7fffff7f, PT ;  /* 0x7fffff7f0700780c */ /* 0x000fe20003fa6070 */
[C---:B------:R-:W-:Y:S01]  /*6910*/  VIADD R7, R12.reuse, 0xfffffffd ;  /* 0xfffffffd0c077836 */ /* 0x040fe20000000000 */
[----:B------:R1:W-:Y:S01]  /*6920*/  STL [R1+0xa4], R5 ;  /* 0x0000a40501007387 */ /* 0x0003e20000100800 */
[----:B0-----:R-:W-:Y:S01]  /*6930*/  IMAD.MOV.U32 R3, RZ, RZ, R2 ;  /* 0x000000ffff037224 */ /* 0x001fe200078e0002 */
[----:B------:R-:W-:Y:S01]  /*6940*/  IABS R2, R8 ;  /* 0x0000000800027213 */ /* 0x000fe20000000000 */
[----:B------:R-:W-:Y:S02]  /*6950*/  VIADD R8, R12, 0xffffffff ;  /* 0xffffffff0c087836 */ /* 0x000fe40000000000 */
[----:B------:R-:W-:Y:S01]  /*6960*/  @!P1 IMAD.MOV R3, RZ, RZ, -R3 ;  /* 0x000000ffff039224 */ /* 0x000fe200078e0a03 */
[----:B------:R-:W-:Y:S01]  /*6970*/  @!P0 LOP3.LUT R3, RZ, R72, RZ, 0x33, !PT ;  /* 0x00000048ff038212 */ /* 0x000fe200078e33ff */
[----:B------:R-:W-:Y:S01]  /*6980*/  IMAD.HI.U32 R6, R74, R2, RZ ;  /* 0x000000024a067227 */ /* 0x000fe200078e00ff */
[----:B-----5:R-:W-:-:S02]  /*6990*/  LEA R72, P4, R69, UR14, 0x1 ;  /* 0x0000000e45487c11 */ /* 0x020fc4000f8808ff */
[----:B------:R-:W-:Y:S01]  /*69a0*/  ISETP.GE.U32.AND P1, PT, R7, 0x7fffff7e, PT ;  /* 0x7fffff7e0700780c */ /* 0x000fe20003f26070 */
[----:B------:R-:W-:Y:S01]  /*69b0*/  IMAD.MOV R6, RZ, RZ, -R6 ;  /* 0x000000ffff067224 */ /* 0x000fe200078e0a06 */
[----:B------:R-:W-:Y:S01]  /*69c0*/  ISETP.GE.U32.AND P3, PT, R8, 0x7fffff80, PT ;  /* 0x7fffff800800780c */ /* 0x000fe20003f66070 */
[----:B-1----:R-:W-:Y:S01]  /*69d0*/  IMAD R5, R3, UR5, RZ ;  /* 0x0000000503057c24 */ /* 0x002fe2000f8e02ff */
[----:B------:R-:W-:Y:S01]  /*69e0*/  LEA.HI.X.SX32 R69, R69, UR15, 0x1, P4 ;  /* 0x0000000f45457c11 */ /* 0x000fe2000a0f0eff */
[----:B------:R-:W-:Y:S02]  /*69f0*/  IMAD R6, R68, R6, R2 ;  /* 0x0000000644067224 */ /* 0x000fe400078e0202 */
[----:B------:R-:W-:Y:S01]  /*6a00*/  VIADD R7, R12, 0xfffffffc ;  /* 0xfffffffc0c077836 */ /* 0x000fe20000000000 */
[C---:B------:R-:W-:Y:S02]  /*6a10*/  LEA R3, P0, R5.reuse, UR12, 0x1 ;  /* 0x0000000c05037c11 */ /* 0x040fe4000f8008ff */
[----:B------:R0:W-:Y:S02]  /*6a20*/  STL [R1+0x100], R6 ;  /* 0x0001000601007387 */ /* 0x0001e40000100800 */
[----:B------:R-:W-:Y:S01]  /*6a30*/  LEA.HI.X.SX32 R2, R5, UR13, 0x1, P0 ;  /* 0x0000000d05027c11 */ /* 0x000fe200080f0eff */
[----:B------:R-:W-:Y:S01]  /*6a40*/  IMAD.SHL.U32 R5, R70, 0x2, RZ ;  /* 0x0000000246057824 */ /* 0x000fe200078e00ff */
[----:B------:R-:W-:Y:S07]  /*6a50*/  BRA.U UP0, `(.L_x_5) ;  /* 0x0000000100187547 */ /* 0x000fee000b800000 */
[----:B------:R-:W-:Y:S01]  /*6a60*/  ELECT P0, URZ, PT ;  /* 0x0000000000ff782f */ /* 0x000fe20003800000 */
[----:B0-----:R-:W-:Y:S01]  /*6a70*/  IMAD.MOV.U32 R6, RZ, RZ, 0x1 ;  /* 0x00000001ff067424 */ /* 0x001fe200078e00ff */
[----:B------:R-:W-:Y:S01]  /*6a80*/  UMOV UR5, 0x40 ;  /* 0x0000004000057882 */ /* 0x000fe20000000000 */
[----:B------:R-:W-:Y:S01]  /*6a90*/  UVIRTCOUNT.DEALLOC.SMPOOL 0x80 ;  /* 0x000000800000784c */ /* 0x000fe20000000000 */
[----:B------:R-:W-:-:S09]  /*6aa0*/  ULEA UR5, UR4, UR5, 0x18 ;  /* 0x0000000504057291 */ /* 0x000fd2000f8ec0ff */
[----:B------:R1:W-:Y:S03]  /*6ab0*/  @P0 STS.U8 [UR5], R6 ;  /* 0x00000006ff000988 */ /* 0x0003e60008000005 */
.L_x_5:
[----:B------:R-:W-:Y:S01]  /*6ac0*/  UIADD3 UR10, UPT, UPT, UR8, UR10, URZ ;  /* 0x0000000a080a7290 */ /* 0x000fe2000fffe0ff */
[----:B01----:R-:W-:Y:S01]  /*6ad0*/  VIADD R6, R12, 0xfffffffb ;  /* 0xfffffffb0c067836 */ /* 0x003fe20000000000 */
[----:B------:R-:W-:Y:S01]  /*6ae0*/  VOTEU.ALL UP1, P2 ;  /* 0x0000000000ff7886 */ /* 0x000fe20001020000 */
[----:B------:R-:W-:Y:S01]  /*6af0*/  UIADD3 UR6, UPT, UPT, UR9, 0x20000, URZ ;  /* 0x0002000009067890 */ /* 0x000fe2000fffe0ff */
[----:B------:R-:W-:Y:S01]  /*6b00*/  IADD3 R18, P0, PT, R5, R3, RZ ;  /* 0x0000000305127210 */ /* 0x000fe20007f1e0ff */
[----:B------:R-:W-:Y:S01]  /*6b10*/  VOTEU.ALL UP2, P2 ;  /* 0x0000000000ff7886 */ /* 0x000fe20001040000 */
[----:B------:R-:W-:Y:S01]  /*6b20*/  ISETP.GE.U32.AND P4, PT, R7, 0x7fffff7d, PT ;  /* 0x7fffff7d0700780c */ /* 0x000fe20003f86070 */
[----:B------:R-:W-:Y:S01]  /*6b30*/  @!P3 IMAD.MOV.U32 R7, RZ, RZ, R2 ;  /* 0x000000ffff07b224 */ /* 0x000fe200078e0002 */
[----:B------:R-:W-:-:S04]  /*6b40*/  @!UP1 UIADD3 UR4, UPT, UPT, -UR7, 0x100000, URZ ;  /* 0x0010000007049890 */ /* 0x000fc8000fffe1ff */
[----:B------:R-:W-:Y:S02]  /*6b50*/  @!UP1 USHF.L.U32 UR5, UR4, 0xb, URZ ;  /* 0x0000000b04059899 */ /* 0x000fe400080006ff */
[----:B------:R-:W-:Y:S01]  /*6b60*/  @!UP1 USHF.L.U32 UR4, UR4, 0x1, URZ ;  /* 0x0000000104049899 */ /* 0x000fe200080006ff */
[----:B------:R-:W-:Y:S01]  /*6b70*/  STTM.x64 tmem[UR10], RZ ;  /* 0x000000ff000079ed */ /* 0x000fe2000834000a */
[----:B------:R-:W-:Y:S01]  /*6b80*/  STTM.x64 tmem[UR10+0x40], RZ ;  /* 0x000040ff000079ed */ /* 0x000fe2000834000a */
[----:B------:R-:W-:Y:S01]  /*6b90*/  STTM.x64 tmem[UR10+0x80], RZ ;  /* 0x000080ff000079ed */ /* 0x000fe2000834000a */
[----:B------:R-:W-:Y:S01]  /*6ba0*/  STTM.x64 tmem[UR10+0xc0], RZ ;  /* 0x0000c0ff000079ed */ /* 0x000fe2000834000a */
[----:B------:R-:W0:Y:S02]  /*6bb0*/  FENCE.VIEW.ASYNC.T ;  /* 0x00000000000073c6 */ /* 0x000e240000000200 */
[----:B0-----:R-:W-:Y:S01]  /*6bc0*/  BAR.SYNC.DEFER_BLOCKING 0x0 ;  /* 0x0000000000007b1d */ /* 0x001fe20000010000 */
[----:B------:R-:W-:-:S02]  /*6bd0*/  LEA.HI.X.SX32 R45, R70, R2, 0x1, P0 ;  /* 0x00000002462d7211 */ /* 0x000fc400000f0eff */
[----:B------:R-:W-:Y:S01]  /*6be0*/  ISETP.GE.U32.AND P0, PT, R6, 0x7fffff7c, PT ;  /* 0x7fffff7c0600780c */ /* 0x000fe20003f06070 */
[----:B------:R-:W-:Y:S01]  /*6bf0*/  @!P3 IMAD.MOV.U32 R6, RZ, RZ, R3 ;  /* 0x000000ffff06b224 */ /* 0x000fe200078e0003 */
[----:B------:R-:W-:Y:S01]  /*6c00*/  PRMT R8, RZ, 0x7610, R8 ;  /* 0x00007610ff087816 */ /* 0x000fe20000000008 */
[----:B------:R-:W0:Y:S01]  /*6c10*/  LDCU UR11, c[0x0][0x3b0] ;  /* 0x00007600ff0b77ac */ /* 0x000e220008000800 */
[----:B------:R-:W-:Y:S01]  /*6c20*/  PRMT R10, RZ, 0x7610, R10 ;  /* 0x00007610ff0a7816 */ /* 0x000fe2000000000a */
[----:B------:R-:W-:Y:S04]  /*6c30*/  STL [R1+0x1318], R93 ;  /* 0x0013185d01007387 */ /* 0x000fe80000100800 */
[----:B------:R-:W-:Y:S04]  /*6c40*/  STL [R1+0x1314], R92 ;  /* 0x0013145c01007387 */ /* 0x000fe80000100800 */
[----:B------:R-:W-:Y:S04]  /*6c50*/  STL [R1+0x1310], R91 ;  /* 0x0013105b01007387 */ /* 0x000fe80000100800 */
[----:B------:R-:W-:Y:S04]  /*6c60*/  STL [R1+0x130c], R90 ;  /* 0x00130c5a01007387 */ /* 0x000fe80000100800 */
[----:B------:R-:W1:Y:S02]  /*6c70*/  FENCE.VIEW.ASYNC.S ;  /* 0x00000000000073c6 */ /* 0x000e640000000000 */
[----:B-1----:R1:W2:Y:S02]  /*6c80*/  @!UP2 SYNCS.EXCH.64 URZ, [UR6], UR4 ;  /* 0x0000000406ffa5b2 */ /* 0x0022a40008000100 */
[----:B--2---:R-:W-:Y:S06]  /*6c90*/  BAR.SYNC.DEFER_BLOCKING 0x0 ;  /* 0x0000000000007b1d */ /* 0x004fec0000010000 */
[----:B------:R-:W-:Y:S04]  /*6ca0*/  STL [R1+0x1308], R89 ;  /* 0x0013085901007387 */ /* 0x000fe80000100800 */
[----:B------:R-:W-:Y:S04]  /*6cb0*/  STL [R1+0x1304], R88 ;  /* 0x0013045801007387 */ /* 0x000fe80000100800 */
[----:B------:R-:W-:Y:S04]  /*6cc0*/  STL [R1+0x1300], R87 ;  /* 0x0013005701007387 */ /* 0x000fe80000100800 */
[----:B------:R-:W-:Y:S04]  /*6cd0*/  STL [R1+0x12fc], R86 ;  /* 0x0012fc5601007387 */ /* 0x000fe80000100800 */
[----:B------:R2:W3:Y:S04]  /*6ce0*/  @!P3 LDG.E.U16 R8, desc[UR20][R6.64] ;  /* 0x000000140608b981 */ /* 0x0004e8000c1e1500 */
[----:B------:R-:W-:Y:S04]  /*6cf0*/  STL [R1+0x12f8], R85 ;  /* 0x0012f85501007387 */ /* 0x000fe80000100800 */
[----:B------:R-:W-:Y:S01]  /*6d00*/  STL [R1+0x12f4], R84 ;  /* 0x0012f45401007387 */ /* 0x000fe20000100800 */
[----:B--2---:R-:W-:-:S02]  /*6d10*/  @!P5 IMAD.MOV.U32 R6, RZ, RZ, R18 ;  /* 0x000000ffff06d224 */ /* 0x004fc400078e0012 */
[----:B------:R-:W-:Y:S01]  /*6d20*/  @!P5 IMAD.MOV.U32 R7, RZ, RZ, R45 ;  /* 0x000000ffff07d224 */ /* 0x000fe200078e002d */
[----:B------:R-:W-:Y:S04]  /*6d30*/  STL [R1+0x12f0], R83 ;  /* 0x0012f05301007387 */ /* 0x000fe80000100800 */
[----:B------:R2:W4:Y:S04]  /*6d40*/  @!P5 LDG.E.U16 R10, desc[UR20][R6.64] ;  /* 0x00000014060ad981 */ /* 0x000528000c1e1500 */
[----:B------:R-:W-:Y:S04]  /*6d50*/  STL [R1+0x12ec], R82 ;  /* 0x0012ec5201007387 */ /* 0x000fe80000100800 */
        /* <DEDUP_REMOVED lines=8> */
[----:B------:R0:W-:Y:S01]  /*6de0*/  STL [R1+0xabc], R45 ;  /* 0x000abc2d01007387 */ /* 0x0001e20000100800 */
[----:B--2---:R-:W-:-:S02]  /*6df0*/  VIADD R7, R12, 0xfffffffa ;  /* 0xfffffffa0c077836 */ /* 0x004fc40000000000 */
[C---:B------:R-:W-:Y:S01]  /*6e00*/  IMAD R6, R70.reuse, 0x3, RZ ;  /* 0x0000000346067824 */ /* 0x040fe200078e02ff */
[----:B0-----:R-:W-:-:S04]  /*6e10*/  LEA R45, P3, R70, R3, 0x2 ;  /* 0x00000003462d7211 */ /* 0x001fc800078610ff */
[----:B------:R-:W-:Y:S02]  /*6e20*/  LEA.HI.X.SX32 R48, R5, R2, 0x1, P3 ;  /* 0x0000000205307211 */ /* 0x000fe400018f0eff */
[----:B------:R-:W-:Y:S02]  /*6e30*/  ISETP.GE.U32.AND P5, PT, R7, 0x7fffff7b, PT ;  /* 0x7fffff7b0700780c */ /* 0x000fe40003fa6070 */
[----:B------:R-:W-:Y:S01]  /*6e40*/  PRMT R43, RZ, 0x7610, R43 ;  /* 0x00007610ff2b7816 */ /* 0x000fe2000000002b */
[----:B------:R-:W-:Y:S01]  /*6e50*/  @!P1 IMAD.MOV.U32 R7, RZ, RZ, R48 ;  /* 0x000000ffff079224 */ /* 0x000fe200078e0030 */
[----:B------:R-:W-:Y:S01]  /*6e60*/  PRMT R9, RZ, 0x7610, R9 ;  /* 0x00007610ff097816 */ /* 0x000fe20000000009 */
[----:B---3--:R0:W-:Y:S02]  /*6e70*/  STL [R1+0x388], R8 ;  /* 0x0003880801007387 */ /* 0x0081e40000100800 */
[----:B0-----:R-:W-:Y:S02]  /*6e80*/  IMAD R8, R70, 0x6, RZ ;  /* 0x0000000646087824 */ /* 0x001fe400078e02ff */
[----:B----4-:R0:W-:Y:S03]  /*6e90*/  STL [R1+0x384], R10 ;  /* 0x0003840a01007387 */ /* 0x0101e60000100800 */
[----:B0-----:R-:W-:-:S04]  /*6ea0*/  IADD3 R10, P6, PT, R8, R3, RZ ;  /* 0x00000003080a7210 */ /* 0x001fc80007fde0ff */
[----:B------:R-:W-:Y:S01]  /*6eb0*/  LEA.HI.X.SX32 R18, R6, R2, 0x1, P6 ;  /* 0x0000000206127211 */ /* 0x000fe200030f0eff */
[----:B------:R-:W-:-:S05]  /*6ec0*/  @!P1 IMAD.MOV.U32 R6, RZ, RZ, R45 ;  /* 0x000000ffff069224 */ /* 0x000fca00078e002d */
[----:B------:R0:W2:Y:S02]  /*6ed0*/  @!P1 LDG.E.U16 R43, desc[UR20][R6.64] ;  /* 0x00000014062b9981 */ /* 0x0000a4000c1e1500 */
[----:B0-----:R-:W-:Y:S02]  /*6ee0*/  @!P4 IMAD.MOV.U32 R6, RZ, RZ, R10 ;  /* 0x000000ffff06c224 */ /* 0x001fe400078e000a */
[----:B------:R-:W-:-:S05]  /*6ef0*/  @!P4 IMAD.MOV.U32 R7, RZ, RZ, R18 ;  /* 0x000000ffff07c224 */ /* 0x000fca00078e0012 */
[----:B------:R0:W3:Y:S01]  /*6f00*/  @!P4 LDG.E.U16 R9, desc[UR20][R6.64] ;  /* 0x000000140609c981 */ /* 0x0000e2000c1e1500 */
[----:B------:R-:W-:-:S03]  /*6f10*/  VIADD R5, R12, 0xfffffff9 ;  /* 0xfffffff90c057836 */ /* 0x000fc60000000000 */
[----:B------:R4:W-:Y:S04]  /*6f20*/  STL [R1+0xac8], R45 ;  /* 0x000ac82d01007387 */ /* 0x0009e80000100800 */
[----:B------:R-:W-:Y:S01]  /*6f30*/  STL [R1+0xad0], R10 ;  /* 0x000ad00a01007387 */ /* 0x000fe20000100800 */
[----:B------:R-:W-:-:S03]  /*6f40*/  ISETP.GE.U32.AND P3, PT, R5, 0x7fffff7a, PT ;  /* 0x7fffff7a0500780c */ /* 0x000fc60003f66070 */
[----:B------:R1:W-:Y:S01]  /*6f50*/  STL [R1+0xac4], R48 ;  /* 0x000ac43001007387 */ /* 0x0003e20000100800 */
[----:B------:R-:W-:-:S03]  /*6f60*/  IMAD.SHL.U32 R5, R70, 0x4, RZ ;  /* 0x0000000446057824 */ /* 0x000fc600078e00ff */
[----:B------:R-:W-:Y:S01]  /*6f70*/  STL [R1+0xacc], R18 ;  /* 0x000acc1201007387 */ /* 0x000fe20000100800 */
[C---:B----4-:R-:W-:Y:S01]  /*6f80*/  LEA R45, P1, R70.reuse, R3, 0x3 ;  /* 0x00000003462d7211 */ /* 0x050fe200078218ff */
[----:B0-----:R-:W-:Y:S02]  /*6f90*/  IMAD R6, R70, 0x5, RZ ;  /* 0x0000000546067824 */ /* 0x001fe400078e02ff */
[C---:B------:R-:W-:Y:S01]  /*6fa0*/  VIADD R7, R12.reuse, 0xfffffff8 ;  /* 0xfffffff80c077836 */ /* 0x040fe20000000000 */
[----:B-1----:R-:W-:Y:S02]  /*6fb0*/  LEA.HI.X.SX32 R48, R5, R2, 0x1, P1 ;  /* 0x0000000205307211 */ /* 0x002fe400008f0eff */
[----:B------:R-:W-:Y:S02]  /*6fc0*/  PRMT R11, RZ, 0x7610, R11 ;  /* 0x00007610ff0b7816 */ /* 0x000fe4000000000b */
[----:B------:R-:W-:Y:S01]  /*6fd0*/  ISETP.GE.U32.AND P4, PT, R7, 0x7fffff79, PT ;  /* 0x7fffff790700780c */ /* 0x000fe20003f86070 */
[----:B------:R-:W-:Y:S01]  /*6fe0*/  @!P0 IMAD.MOV.U32 R7, RZ, RZ, R48 ;  /* 0x000000ffff078224 */ /* 0x000fe200078e0030 */
[----:B------:R-:W-:Y:S01]  /*6ff0*/  PRMT R17, RZ, 0x7610, R17 ;  /* 0x00007610ff117816 */ /* 0x000fe20000000011 */
[----:B------:R-:W-:-:S05]  /*7000*/  VIADD R10, R12, 0xfffffff7 ;  /* 0xfffffff70c0a7836 */ /* 0x000fca0000000000 */
[----:B------:R-:W-:Y:S01]  /*7010*/  ISETP.GE.U32.AND P1, PT, R10, 0x7fffff78, PT ;  /* 0x7fffff780a00780c */ /* 0x000fe20003f26070 */
[C---:B------:R-:W-:Y:S01]  /*7020*/  IMAD R10, R70.reuse, 0xc, RZ ;  /* 0x0000000c460a7824 */ /* 0x040fe200078e02ff */
[----:B------:R-:W-:Y:S01]  /*7030*/  PRMT R41, RZ, 0x7610, R41 ;  /* 0x00007610ff297816 */ /* 0x000fe20000000029 */
[----:B---3--:R0:W-:Y:S02]  /*7040*/  STL [R1+0x37c], R9 ;  /* 0x00037c0901007387 */ /* 0x0081e40000100800 */
[----:B0-----:R-:W-:Y:S02]  /*7050*/  IMAD R9, R70, 0xa, RZ ;  /* 0x0000000a46097824 */ /* 0x001fe400078e02ff */
[----:B------:R-:W-:Y:S03]  /*7060*/  STL [R1+0xad8], R45 ;  /* 0x000ad82d01007387 */ /* 0x000fe60000100800 */
[----:B------:R-:W-:-:S05]  /*7070*/  IADD3 R18, P6, PT, R9, R3, RZ ;  /* 0x0000000309127210 */ /* 0x000fca0007fde0ff */
[----:B------:R-:W-:Y:S04]  /*7080*/  STL [R1+0xae0], R18 ;  /* 0x000ae01201007387 */ /* 0x000fe80000100800 */
[----:B------:R-:W-:Y:S04]  /*7090*/  STL [R1+0xad4], R48 ;  /* 0x000ad43001007387 */ /* 0x000fe80000100800 */
[----:B--2---:R0:W-:Y:S02]  /*70a0*/  STL [R1+0x380], R43 ;  /* 0x0003802b01007387 */ /* 0x0041e40000100800 */
[----:B0-----:R-:W-:Y:S01]  /*70b0*/  LEA.HI.X.SX32 R43, R6, R2, 0x1, P6 ;  /* 0x00000002062b7211 */ /* 0x001fe200030f0eff */
[----:B------:R-:W-:-:S05]  /*70c0*/  @!P0 IMAD.MOV.U32 R6, RZ, RZ, R45 ;  /* 0x000000ffff068224 */ /* 0x000fca00078e002d */
[----:B------:R0:W2:Y:S02]  /*70d0*/  @!P0 LDG.E.U16 R11, desc[UR20][R6.64] ;  /* 0x00000014060b8981 */ /* 0x0000a4000c1e1500 */
[----:B0-----:R-:W-:Y:S02]  /*70e0*/  @!P5 IMAD.MOV.U32 R6, RZ, RZ, R18 ;  /* 0x000000ffff06d224 */ /* 0x001fe400078e0012 */
[----:B------:R-:W-:Y:S01]  /*70f0*/  @!P5 IMAD.MOV.U32 R7, RZ, RZ, R43 ;  /* 0x000000ffff07d224 */ /* 0x000fe200078e002b */
[----:B------:R0:W-:Y:S04]  /*7100*/  STL [R1+0xadc], R43 ;  /* 0x000adc2b01007387 */ /* 0x0001e80000100800 */
[----:B------:R1:W3:Y:S01]  /*7110*/  @!P5 LDG.E.U16 R17, desc[UR20][R6.64] ;  /* 0x000000140611d981 */ /* 0x0002e2000c1e1500 */
[----:B0-----:R-:W-:Y:S01]  /*7120*/  IADD3 R43, P0, PT, R10, R3, RZ ;  /* 0x000000030a2b7210 */ /* 0x001fe20007f1e0ff */
[----:B-1----:R-:W-:-:S03]  /*7130*/  VIADD R6, R12, 0xfffffff6 ;  /* 0xfffffff60c067836 */ /* 0x002fc60000000000 */
[----:B------:R-:W-:Y:S02]  /*7140*/  LEA.HI.X.SX32 R8, R8, R2, 0x1, P0 ;  /* 0x0000000208087211 */ /* 0x000fe400000f0eff */
[----:B------:R-:W-:Y:S01]  /*7150*/  ISETP.GE.U32.AND P5, PT, R6, 0x7fffff77, PT ;  /* 0x7fffff770600780c */ /* 0x000fe20003fa6070 */
[----:B------:R-:W-:Y:S02]  /*7160*/  VIADD R6, R12, 0xfffffff5 ;  /* 0xfffffff50c067836 */ /* 0x000fe40000000000 */
[----:B------:R-:W-:-:S03]  /*7170*/  @!P3 IMAD.MOV.U32 R7, RZ, RZ, R8 ;  /* 0x000000ffff07b224 */ /* 0x000fc600078e0008 */
[----:B------:R-:W-:Y:S01]  /*7180*/  ISETP.GE.U32.AND P0, PT, R6, 0x7fffff76, PT ;  /* 0x7fffff760600780c */ /* 0x000fe20003f06070 */
[----:B------:R-:W-:-:S05]  /*7190*/  @!P3 IMAD.MOV.U32 R6, RZ, RZ, R43 ;  /* 0x000000ffff06b224 */ /* 0x000fca00078e002b */
[----:B------:R0:W4:Y:S01]  /*71a0*/  @!P3 LDG.E.U16 R41, desc[UR20][R6.64] ;  /* 0x000000140629b981 */ /* 0x000122000c1e1500 */
[C---:B------:R-:W-:Y:S01]  /*71b0*/  IMAD R5, R70.reuse, 0x7, RZ ;  /* 0x0000000746057824 */ /* 0x040fe200078e02ff */
[----:B------:R-:W-:Y:S02]  /*71c0*/  PRMT R13, RZ, 0x7610, R13 ;  /* 0x00007610ff0d7816 */ /* 0x000fe4000000000d */
[----:B------:R-:W-:Y:S02]  /*71d0*/  PRMT R29, RZ, 0x7610, R29 ;  /* 0x00007610ff1d7816 */ /* 0x000fe4000000001d */
[----:B------:R-:W-:Y:S01]  /*71e0*/  PRMT R14, RZ, 0x7610, R14 ;  /* 0x00007610ff0e7816 */ /* 0x000fe2000000000e */
[----:B--2---:R1:W-:Y:S02]  /*71f0*/  STL [R1+0x378], R11 ;  /* 0x0003780b01007387 */ /* 0x0043e40000100800 */
[----:B-1----:R-:W-:Y:S02]  /*7200*/  IMAD R11, R70, 0xe, RZ ;  /* 0x0000000e460b7824 */ /* 0x002fe400078e02ff */
[----:B---3--:R1:W-:Y:S03]  /*7210*/  STL [R1+0x374], R17 ;  /* 0x0003741101007387 */ /* 0x0083e60000100800 */
[----:B-1----:R-:W-:Y:S01]  /*7220*/  IADD3 R17, P6, PT, R11, R3, RZ ;  /* 0x000000030b117210 */ /* 0x002fe20007fde0ff */
[----:B------:R-:W-:Y:S03]  /*7230*/  STL [R1+0xae8], R43 ;  /* 0x000ae82b01007387 */ /* 0x000fe60000100800 */
[----:B------:R-:W-:Y:S01]  /*7240*/  LEA.HI.X.SX32 R18, R5, R2, 0x1, P6 ;  /* 0x0000000205127211 */ /* 0x000fe200030f0eff */
[----:B------:R-:W-:Y:S01]  /*7250*/  STL [R1+0xaf0], R17 ;  /* 0x000af01101007387 */ /* 0x000fe20000100800 */
[----:B0-----:R-:W-:-:S03]  /*7260*/  @!P4 IMAD.MOV.U32 R6, RZ, RZ, R17 ;  /* 0x000000ffff06c224 */ /* 0x001fc600078e0011 */
[----:B------:R0:W-:Y:S01]  /*7270*/  STL [R1+0xae4], R8 ;  /* 0x000ae40801007387 */ /* 0x0001e20000100800 */
[----:B------:R-:W-:Y:S02]  /*7280*/  @!P4 IMAD.MOV.U32 R7, RZ, RZ, R18 ;  /* 0x000000ffff07c224 */ /* 0x000fe400078e0012 */
[C---:B------:R-:W-:Y:S01]  /*7290*/  IMAD.SHL.U32 R5, R70.reuse, 0x8, RZ ;  /* 0x0000000846057824 */ /* 0x040fe200078e00ff */
[----:B------:R-:W-:Y:S04]  /*72a0*/  STL [R1+0xaec], R18 ;  /* 0x000aec1201007387 */ /* 0x000fe80000100800 */
[----:B----4-:R1:W-:Y:S01]  /*72b0*/  STL [R1+0x370], R41 ;  /* 0x0003702901007387 */ /* 0x0103e20000100800 */
[----:B0-----:R-:W-:-:S03]  /*72c0*/  IMAD R8, R70, 0x12, RZ ;  /* 0x0000001246087824 */ /* 0x001fc600078e02ff */
[----:B------:R0:W2:Y:S01]  /*72d0*/  @!P4 LDG.E.U16 R13, desc[UR20][R6.64] ;  /* 0x00000014060dc981 */ /* 0x0000a2000c1e1500 */
[-C--:B-1----:R-:W-:Y:S02]  /*72e0*/  LEA R41, P3, R70, R3.reuse, 0x4 ;  /* 0x0000000346297211 */ /* 0x082fe400078620ff */
[----:B------:R-:W-:Y:S01]  /*72f0*/  IADD3 R17, P6, PT, R8, R3, RZ ;  /* 0x0000000308117210 */ /* 0x000fe20007fde0ff */
[----:B0-----:R-:W-:Y:S01]  /*7300*/  IMAD R6, R70, 0x9, RZ ;  /* 0x0000000946067824 */ /* 0x001fe200078e02ff */
[----:B------:R-:W-:Y:S01]  /*7310*/  LEA.HI.X.SX32 R43, R5, R2, 0x1, P3 ;  /* 0x00000002052b7211 */ /* 0x000fe200018f0eff */
[----:B------:R-:W-:-:S03]  /*7320*/  VIADD R7, R12, 0xfffffff4 ;  /* 0xfffffff40c077836 */ /* 0x000fc60000000000 */
[----:B------:R-:W-:Y:S01]  /*7330*/  LEA.HI.X.SX32 R18, R6, R2, 0x1, P6 ;  /* 0x0000000206127211 */ /* 0x000fe200030f0eff */
[----:B------:R-:W-:Y:S01]  /*7340*/  @!P1 IMAD.MOV.U32 R6, RZ, RZ, R41 ;  /* 0x000000ffff069224 */ /* 0x000fe200078e0029 */
[----:B------:R-:W-:Y:S01]  /*7350*/  ISETP.GE.U32.AND P4, PT, R7, 0x7fffff75, PT ;  /* 0x7fffff750700780c */ /* 0x000fe20003f86070 */
[----:B------:R-:W-:-:S05]  /*7360*/  @!P1 IMAD.MOV.U32 R7, RZ, RZ, R43 ;  /* 0x000000ffff079224 */ /* 0x000fca00078e002b */
[----:B------:R0:W3:Y:S02]  /*7370*/  @!P1 LDG.E.U16 R29, desc[UR20][R6.64] ;  /* 0x00000014061d9981 */ /* 0x0000e4000c1e1500 */
[----:B0-----:R-:W-:Y:S02]  /*7380*/  @!P5 IMAD.MOV.U32 R6, RZ, RZ, R17 ;  /* 0x000000ffff06d224 */ /* 0x001fe400078e0011 */
[----:B------:R-:W-:-:S05]  /*7390*/  @!P5 IMAD.MOV.U32 R7, RZ, RZ, R18 ;  /* 0x000000ffff07d224 */ /* 0x000fca00078e0012 */
[----:B------:R0:W4:Y:S01]  /*73a0*/  @!P5 LDG.E.U16 R14, desc[UR20][R6.64] ;  /* 0x00000014060ed981 */ /* 0x000122000c1e1500 */
[----:B------:R-:W-:Y:S01]  /*73b0*/  IMAD R5, R70, 0xb, RZ ;  /* 0x0000000b46057824 */ /* 0x000fe200078e02ff */
[----:B------:R-:W-:Y:S01]  /*73c0*/  PRMT R21, RZ, 0x7610, R21 ;  /* 0x00007610ff157816 */ /* 0x000fe20000000015 */
[C---:B0-----:R-:W-:Y:S02]  /*73d0*/  VIADD R6, R12.reuse, 0xfffffff2 ;  /* 0xfffffff20c067836 */ /* 0x041fe40000000000 */
[----:B------:R-:W-:-:S03]  /*73e0*/  VIADD R7, R12, 0xfffffff1 ;  /* 0xfffffff10c077836 */ /* 0x000fc60000000000 */
[----:B------:R-:W-:Y:S02]  /*73f0*/  ISETP.GE.U32.AND P5, PT, R6, 0x7fffff73, PT ;  /* 0x7fffff730600780c */ /* 0x000fe40003fa6070 */
[----:B------:R-:W-:Y:S01]  /*7400*/  PRMT R15, RZ, 0x7610, R15 ;  /* 0x00007610ff0f7816 */ /* 0x000fe2000000000f */
[----:B--2---:R0:W-:Y:S04]  /*7410*/  STL [R1+0x36c], R13 ;  /* 0x00036c0d01007387 */ /* 0x0041e80000100800 */
[----:B------:R-:W-:Y:S01]  /*7420*/  STL [R1+0xaf8], R41 ;  /* 0x000af82901007387 */ /* 0x000fe20000100800 */
[----:B0-----:R-:W-:-:S03]  /*7430*/  VIADD R13, R12, 0xfffffff3 ;  /* 0xfffffff30c0d7836 */ /* 0x001fc60000000000 */
[----:B------:R-:W-:Y:S02]  /*7440*/  STL [R1+0xb00], R17 ;  /* 0x000b001101007387 */ /* 0x000fe40000100800 */
[----:B------:R-:W-:Y:S01]  /*7450*/  ISETP.GE.U32.AND P3, PT, R13, 0x7fffff74, PT ;  /* 0x7fffff740d00780c */ /* 0x000fe20003f66070 */
[C---:B------:R-:W-:Y:S01]  /*7460*/  IMAD R13, R70.reuse, 0x14, RZ ;  /* 0x00000014460d7824 */ /* 0x040fe200078e02ff */
[----:B------:R-:W-:Y:S04]  /*7470*/  STL [R1+0xaf4], R43 ;  /* 0x000af42b01007387 */ /* 0x000fe80000100800 */
[----:B------:R-:W-:Y:S04]  /*7480*/  STL [R1+0xafc], R18 ;  /* 0x000afc1201007387 */ /* 0x000fe80000100800 */
[----:B----4-:R0:W-:Y:S04]  /*7490*/  STL [R1+0x364], R14 ;  /* 0x0003640e01007387 */ /* 0x0101e80000100800 */
[----:B---3--:R1:W-:Y:S01]  /*74a0*/  STL [R1+0x368], R29 ;  /* 0x0003681d01007387 */ /* 0x0083e20000100800 */
[----:B0-----:R-:W-:Y:S01]  /*74b0*/  IMAD R14, R70, 0x16, RZ ;  /* 0x00000016460e7824 */ /* 0x001fe200078e02ff */
[----:B-1----:R-:W-:-:S04]  /*74c0*/  IADD3 R29, P1, PT, R13, R3, RZ ;  /* 0x000000030d1d7210 */ /* 0x002fc80007f3e0ff */
[----:B------:R-:W-:Y:S02]  /*74d0*/  IADD3 R17, P6, PT, R14, R3, RZ ;  /* 0x000000030e117210 */ /* 0x000fe40007fde0ff */
[-C--:B------:R-:W-:Y:S01]  /*74e0*/  LEA.HI.X.SX32 R9, R9, R2.reuse, 0x1, P1 ;  /* 0x0000000209097211 */ /* 0x080fe200008f0eff */
[----:B------:R-:W-:Y:S01]  /*74f0*/  @!P0 IMAD.MOV.U32 R6, RZ, RZ, R29 ;  /* 0x000000ffff068224 */ /* 0x000fe200078e001d */
[----:B------:R-:W-:Y:S02]  /*7500*/  ISETP.GE.U32.AND P1, PT, R7, 0x7fffff72, PT ;  /* 0x7fffff720700780c */ /* 0x000fe40003f26070 */
[----:B------:R-:W-:Y:S01]  /*7510*/  LEA.HI.X.SX32 R18, R5, R2, 0x1, P6 ;  /* 0x0000000205127211 */ /* 0x000fe200030f0eff */
[----:B------:R-:W-:-:S05]  /*7520*/  @!P0 IMAD.MOV.U32 R7, RZ, RZ, R9 ;  /* 0x000000ffff078224 */ /* 0x000fca00078e0009 */
[----:B------:R0:W2:Y:S02]  /*7530*/  @!P0 LDG.E.U16 R21, desc[UR20][R6.64] ;  /* 0x0000001406158981 */ /* 0x0000a4000c1e1500 */
[----:B0-----:R-:W-:Y:S02]  /*7540*/  @!P4 IMAD.MOV.U32 R6, RZ, RZ, R17 ;  /* 0x000000ffff06c224 */ /* 0x001fe400078e0011 */
[----:B------:R-:W-:-:S05]  /*7550*/  @!P4 IMAD.MOV.U32 R7, RZ, RZ, R18 ;  /* 0x000000ffff07c224 */ /* 0x000fca00078e0012 */
[----:B------:R0:W3:Y:S04]  /*7560*/  @!P4 LDG.E.U16 R15, desc[UR20][R6.64] ;  /* 0x00000014060fc981 */ /* 0x0000e8000c1e1500 */
[----:B------:R-:W-:Y:S04]  /*7570*/  STL [R1+0xb08], R29 ;  /* 0x000b081d01007387 */ /* 0x000fe80000100800 */
[----:B------:R1:W-:Y:S04]  /*7580*/  STL [R1+0xb10], R17 ;  /* 0x000b101101007387 */ /* 0x0003e80000100800 */
[----:B------:R4:W-:Y:S01]  /*7590*/  STL [R1+0xb04], R9 ;  /* 0x000b040901007387 */ /* 0x0009e20000100800 */
[----:B-1----:R-:W-:-:S02]  /*75a0*/  IMAD R17, R70, 0x1a, RZ ;  /* 0x0000001a46117824 */ /* 0x002fc400078e02ff */
[----:B----4-:R-:W-:Y:S01]  /*75b0*/  IMAD R9, R70, 0x18, RZ ;  /* 0x0000001846097824 */ /* 0x010fe200078e02ff */
[----:B------:R1:W-:Y:S04]  /*75c0*/  STL [R1+0xb0c], R18 ;  /* 0x000b0c1201007387 */ /* 0x0003e80000100800 */
[----:B------:R-:W-:Y:S01]  /*75d0*/  IADD3 R29, P0, PT, R9, R3, RZ ;  /* 0x00000003091d7210 */ /* 0x000fe20007f1e0ff */
[C---:B0-----:R-:W-:Y:S02]  /*75e0*/  VIADD R6, R12.reuse, 0xfffffff0 ;  /* 0xfffffff00c067836 */ /* 0x041fe40000000000 */
[----:B------:R-:W-:Y:S01]  /*75f0*/  VIADD R7, R12, 0xffffffef ;  /* 0xffffffef0c077836 */ /* 0x000fe20000000000 */
[----:B------:R-:W-:Y:S01]  /*7600*/  LEA.HI.X.SX32 R41, R10, R2, 0x1, P0 ;  /* 0x000000020a297211 */ /* 0x000fe200000f0eff */
[----:B------:R-:W-:Y:S01]  /*7610*/  IMAD R5, R70, 0xd, RZ ;  /* 0x0000000d46057824 */ /* 0x000fe200078e02ff */
[----:B------:R-:W-:Y:S01]  /*7620*/  ISETP.GE.U32.AND P4, PT, R6, 0x7fffff71, PT ;  /* 0x7fffff710600780c */ /* 0x000fe20003f86070 */
[----:B------:R-:W-:Y:S01]  /*7630*/  @!P3 IMAD.MOV.U32 R6, RZ, RZ, R29 ;  /* 0x000000ffff06b224 */ /* 0x000fe200078e001d */
[----:B------:R-:W-:-:S02]  /*7640*/  PRMT R19, RZ, 0x7610, R19 ;  /* 0x00007610ff137816 */ /* 0x000fc40000000013 */
[----:B------:R-:W-:Y:S01]  /*7650*/  ISETP.GE.U32.AND P0, PT, R7, 0x7fffff70, PT ;  /* 0x7fffff700700780c */ /* 0x000fe20003f06070 */
[----:B------:R-:W-:Y:S01]  /*7660*/  @!P3 IMAD.MOV.U32 R7, RZ, RZ, R41 ;  /* 0x000000ffff07b224 */ /* 0x000fe200078e0029 */
[----:B------:R-:W-:-:S04]  /*7670*/  PRMT R10, RZ, 0x7610, R10 ;  /* 0x00007610ff0a7816 */ /* 0x000fc8000000000a */
[----:B------:R0:W4:Y:S01]  /*7680*/  @!P3 LDG.E.U16 R19, desc[UR20][R6.64] ;  /* 0x000000140613b981 */ /* 0x000122000c1e1500 */
[----:B-1----:R-:W-:Y:S01]  /*7690*/  IMAD R18, R70, 0x1c, RZ ;  /* 0x0000001c46127824 */ /* 0x002fe200078e02ff */
[----:B------:R-:W-:Y:S02]  /*76a0*/  PRMT R27, RZ, 0x7610, R27 ;  /* 0x00007610ff1b7816 */ /* 0x000fe4000000001b */
[----:B---3--:R1:W-:Y:S04]  /*76b0*/  STL [R1+0x35c], R15 ;  /* 0x00035c0f01007387 */ /* 0x0083e80000100800 */
[----:B------:R-:W-:Y:S01]  /*76c0*/  STL [R1+0xb18], R29 ;  /* 0x000b181d01007387 */ /* 0x000fe20000100800 */
[----:B-1----:R-:W-:-:S05]  /*76d0*/  IADD3 R15, P6, PT, R17, R3, RZ ;  /* 0x00000003110f7210 */ /* 0x002fca0007fde0ff */
[----:B------:R-:W-:Y:S04]  /*76e0*/  STL [R1+0xb20], R15 ;  /* 0x000b200f01007387 */ /* 0x000fe80000100800 */
[----:B------:R-:W-:Y:S04]  /*76f0*/  STL [R1+0xb14], R41 ;  /* 0x000b142901007387 */ /* 0x000fe80000100800 */
[----:B--2---:R1:W-:Y:S01]  /*7700*/  STL [R1+0x360], R21 ;  /* 0x0003601501007387 */ /* 0x0043e20000100800 */
[----:B0-----:R-:W-:Y:S01]  /*7710*/  @!P5 IMAD.MOV.U32 R6, RZ, RZ, R15 ;  /* 0x000000ffff06d224 */ /* 0x001fe200078e000f */
[----:B-1----:R-:W-:-:S05]  /*7720*/  LEA.HI.X.SX32 R21, R5, R2, 0x1, P6 ;  /* 0x0000000205157211 */ /* 0x002fca00030f0eff */
[----:B------:R-:W-:Y:S01]  /*7730*/  @!P5 IMAD.MOV.U32 R7, RZ, RZ, R21 ;  /* 0x000000ffff07d224 */ /* 0x000fe200078e0015 */
[----:B------:R-:W-:-:S04]  /*7740*/  IADD3 R29, P3, PT, R18, R3, RZ ;  /* 0x00000003121d7210 */ /* 0x000fc80007f7e0ff */
[----:B------:R0:W5:Y:S01]  /*7750*/  @!P5 LDG.E.U16 R10, desc[UR20][R6.64] ;  /* 0x00000014060ad981 */ /* 0x000162000c1e1500 */
[----:B------:R-:W-:Y:S01]  /*7760*/  LEA.HI.X.SX32 R41, R11, R2, 0x1, P3 ;  /* 0x000000020b297211 */ /* 0x000fe200018f0eff */
[----:B0-----:R-:W-:-:S05]  /*7770*/  VIADD R6, R12, 0xffffffee ;  /* 0xffffffee0c067836 */ /* 0x001fca0000000000 */
[----:B------:R-:W-:Y:S01]  /*7780*/  ISETP.GE.U32.AND P5, PT, R6, 0x7fffff6f, PT ;  /* 0x7fffff6f0600780c */ /* 0x000fe20003fa6070 */
[----:B------:R-:W-:Y:S02]  /*7790*/  VIADD R6, R12, 0xffffffed ;  /* 0xffffffed0c067836 */ /* 0x000fe40000000000 */
[----:B------:R-:W-:-:S03]  /*77a0*/  @!P1 IMAD.MOV.U32 R7, RZ, RZ, R41 ;  /* 0x000000ffff079224 */ /* 0x000fc600078e0029 */
[----:B------:R-:W-:Y:S01]  /*77b0*/  ISETP.GE.U32.AND P3, PT, R6, 0x7fffff6e, PT ;  /* 0x7fffff6e0600780c */ /* 0x000fe20003f66070 */
[----:B------:R-:W-:-:S05]  /*77c0*/  @!P1 IMAD.MOV.U32 R6, RZ, RZ, R29 ;  /* 0x000000ffff069224 */ /* 0x000fca00078e001d */
[----:B------:R0:W2:Y:S04]  /*77d0*/  @!P1 LDG.E.U16 R27, desc[UR20][R6.64] ;  /* 0x00000014061b9981 */ /* 0x0000a8000c1e1500 */
[----:B------:R-:W-:Y:S04]  /*77e0*/  STL [R1+0xb1c], R21 ;  /* 0x000b1c1501007387 */ /* 0x000fe80000100800 */
[----:B----4-:R1:W-:Y:S01]  /*77f0*/  STL [R1+0x358], R19 ;  /* 0x0003581301007387 */ /* 0x0103e20000100800 */
[C---:B------:R-:W-:Y:S02]  /*7800*/  IMAD R5, R70.reuse, 0xf, RZ ;  /* 0x0000000f46057824 */ /* 0x040fe400078e02ff */
[----:B-1----:R-:W-:-:S05]  /*7810*/  IMAD R19, R70, 0x1e, RZ ;  /* 0x0000001e46137824 */ /* 0x002fca00078e02ff */
[----:B------:R-:W-:Y:S01]  /*7820*/  IADD3 R15, P6, PT, R19, R3, RZ ;  /* 0x00000003130f7210 */ /* 0x000fe20007fde0ff */
[----:B------:R-:W-:Y:S03]  /*7830*/  STL [R1+0xb28], R29 ;  /* 0x000b281d01007387 */ /* 0x000fe60000100800 */
[----:B------:R-:W-:Y:S01]  /*7840*/  LEA.HI.X.SX32 R21, R5, R2, 0x1, P6 ;  /* 0x0000000205157211 */ /* 0x000fe200030f0eff */
[----:B------:R-:W-:Y:S01]  /*7850*/  STL [R1+0xb30], R15 ;  /* 0x000b300f01007387 */ /* 0x000fe20000100800 */
[----:B------:R-:W-:Y:S01]  /*7860*/  PRMT R11, RZ, 0x7610, R11 ;  /* 0x00007610ff0b7816 */ /* 0x000fe2000000000b */
[----:B0-----:R-:W-:Y:S02]  /*7870*/  @!P4 IMAD.MOV.U32 R6, RZ, RZ, R15 ;  /* 0x000000ffff06c224 */ /* 0x001fe400078e000f */
[----:B------:R0:W-:Y:S01]  /*7880*/  STL [R1+0xb24], R41 ;  /* 0x000b242901007387 */ /* 0x0001e20000100800 */
[----:B------:R-:W-:-:S02]  /*7890*/  @!P4 IMAD.MOV.U32 R7, RZ, RZ, R21 ;  /* 0x000000ffff07c224 */ /* 0x000fc400078e0015 */
[C---:B------:R-:W-:Y:S01]  /*78a0*/  IMAD.SHL.U32 R5, R70.reuse, 0x10, RZ ;  /* 0x0000001046057824 */ /* 0x040fe200078e00ff */
[----:B------:R1:W-:Y:S04]  /*78b0*/  STL [R1+0xb2c], R21 ;  /* 0x000b2c1501007387 */ /* 0x0003e80000100800 */
[----:B------:R3:W5:Y:S01]  /*78c0*/  @!P4 LDG.E.U16 R11, desc[UR20][R6.64] ;  /* 0x00000014060bc981 */ /* 0x000762000c1e1500 */
[C---:B0-----:R-:W-:Y:S01]  /*78d0*/  LEA R41, P1, R70.reuse, R3, 0x5 ;  /* 0x0000000346297211 */ /* 0x041fe200078228ff */
[----:B-1----:R-:W-:-:S03]  /*78e0*/  IMAD R21, R70, 0x22, RZ ;  /* 0x0000002246157824 */ /* 0x002fc600078e02ff */
[----:B------:R-:W-:Y:S01]  /*78f0*/  LEA.HI.X.SX32 R43, R5, R2, 0x1, P1 ;  /* 0x00000002052b7211 */ /* 0x000fe200008f0eff */
[----:B---3--:R-:W-:Y:S02]  /*7900*/  IMAD R6, R70, 0x11, RZ ;  /* 0x0000001146067824 */ /* 0x008fe400078e02ff */
[----:B------:R-:W-:Y:S01]  /*7910*/  VIADD R7, R12, 0xffffffec ;  /* 0xffffffec0c077836 */ /* 0x000fe20000000000 */
[----:B------:R-:W-:-:S04]  /*7920*/  PRMT R22, RZ, 0x7610, R22 ;  /* 0x00007610ff167816 */ /* 0x000fc80000000016 */
[----:B------:R-:W-:Y:S01]  /*7930*/  ISETP.GE.U32.AND P4, PT, R7, 0x7fffff6d, PT ;  /* 0x7fffff6d0700780c */ /* 0x000fe20003f86070 */
[----:B------:R-:W-:Y:S01]  /*7940*/  @!P0 IMAD.MOV.U32 R7, RZ, RZ, R43 ;  /* 0x000000ffff078224 */ /* 0x000fe200078e002b */
[----:B------:R-:W-:Y:S01]  /*7950*/  PRMT R23, RZ, 0x7610, R23 ;  /* 0x00007610ff177816 */ /* 0x000fe20000000017 */
[----:B--2---:R0:W-:Y:S02]  /*7960*/  STL [R1+0x354], R27 ;  /* 0x0003541b01007387 */ /* 0x0041e40000100800 */
[----:B0-----:R-:W-:-:S04]  /*7970*/  IADD3 R27, P6, PT, R21, R3, RZ ;  /* 0x00000003151b7210 */ /* 0x001fc80007fde0ff */
[----:B------:R-:W-:Y:S01]  /*7980*/  LEA.HI.X.SX32 R29, R6, R2, 0x1, P6 ;  /* 0x00000002061d7211 */ /* 0x000fe200030f0eff */
[----:B------:R-:W-:-:S05]  /*7990*/  @!P0 IMAD.MOV.U32 R6, RZ, RZ, R41 ;  /* 0x000000ffff068224 */ /* 0x000fca00078e0029 */
[----:B------:R0:W2:Y:S02]  /*79a0*/  @!P0 LDG.E.U16 R22, desc[UR20][R6.64] ;  /* 0x0000001406168981 */ /* 0x0000a4000c1e1500 */
[----:B0-----:R-:W-:Y:S02]  /*79b0*/  @!P5 IMAD.MOV.U32 R6, RZ, RZ, R27 ;  /* 0x000000ffff06d224 */ /* 0x001fe400078e001b */
[----:B------:R-:W-:-:S05]  /*79c0*/  @!P5 IMAD.MOV.U32 R7, RZ, RZ, R29 ;  /* 0x000000ffff07d224 */ /* 0x000fca00078e001d */
[----:B------:R0:W3:Y:S04]  /*79d0*/  @!P5 LDG.E.U16 R23, desc[UR20][R6.64] ;  /* 0x000000140617d981 */ /* 0x0000e8000c1e1500 */
[----:B------:R-:W-:Y:S04]  /*79e0*/  STL [R1+0xb38], R41 ;  /* 0x000b382901007387 */ /* 0x000fe80000100800 */
[----:B------:R-:W-:Y:S04]  /*79f0*/  STL [R1+0xb40], R27 ;  /* 0x000b401b01007387 */ /* 0x000fe80000100800 */
[----:B------:R-:W-:Y:S04]  /*7a00*/  STL [R1+0xb34], R43 ;  /* 0x000b342b01007387 */ /* 0x000fe80000100800 */
[----:B------:R-:W-:Y:S01]  /*7a10*/  STL [R1+0xb3c], R29 ;  /* 0x000b3c1d01007387 */ /* 0x000fe20000100800 */
[----:B0-----:R-:W-:-:S02]  /*7a20*/  VIADD R6, R12, 0xffffffea ;  /* 0xffffffea0c067836 */ /* 0x001fc40000000000 */
[----:B------:R-:W-:Y:S02]  /*7a30*/  VIADD R7, R12, 0xffffffe9 ;  /* 0xffffffe90c077836 */ /* 0x000fe40000000000 */
[----:B------:R-:W-:Y:S01]  /*7a40*/  IMAD R5, R70, 0x13, RZ ;  /* 0x0000001346057824 */ /* 0x000fe200078e02ff */
[----:B------:R-:W-:Y:S02]  /*7a50*/  ISETP.GE.U32.AND P5, PT, R6, 0x7fffff6b, PT ;  /* 0x7fffff6b0600780c */ /* 0x000fe40003fa6070 */
[----:B------:R-:W-:Y:S02]  /*7a60*/  PRMT R37, RZ, 0x7610, R37 ;  /* 0x00007610ff257816 */ /* 0x000fe40000000025 */
[----:B------:R-:W-:Y:S01]  /*7a70*/  PRMT R25, RZ, 0x7610, R25 ;  /* 0x00007610ff197816 */ /* 0x000fe20000000019 */
[----:B--2---:R0:W-:Y:S02]  /*7a80*/  STL [R1+0x350], R22 ;  /* 0x0003501601007387 */ /* 0x0041e40000100800 */
[----:B0-----:R-:W-:-:S05]  /*7a90*/  IMAD R22, R70, 0x24, RZ ;  /* 0x0000002446167824 */ /* 0x001fca00078e02ff */
[----:B------:R-:W-:Y:S01]  /*7aa0*/  IADD3 R41, P0, PT, R22, R3, RZ ;  /* 0x0000000316297210 */ /* 0x000fe20007f1e0ff */
[----:B---3--:R0:W-:Y:S03]  /*7ab0*/  STL [R1+0x34c], R23 ;  /* 0x00034c1701007387 */ /* 0x0081e60000100800 */
[----:B------:R-:W-:Y:S01]  /*7ac0*/  LEA.HI.X.SX32 R8, R8, R2, 0x1, P0 ;  /* 0x0000000208087211 */ /* 0x000fe200000f0eff */
[----:B0-----:R-:W-:Y:S01]  /*7ad0*/  IMAD R23, R70, 0x26, RZ ;  /* 0x0000002646177824 */ /* 0x001fe200078e02ff */
[----:B------:R-:W-:Y:S01]  /*7ae0*/  ISETP.GE.U32.AND P0, PT, R7, 0x7fffff6a, PT ;  /* 0x7fffff6a0700780c */ /* 0x000fe20003f06070 */
[----:B------:R-:W-:-:S03]  /*7af0*/  @!P3 IMAD.MOV.U32 R6, RZ, RZ, R41 ;  /* 0x000000ffff06b224 */ /* 0x000fc600078e0029 */
[----:B------:R-:W-:Y:S01]  /*7b00*/  IADD3 R27, P6, PT, R23, R3, RZ ;  /* 0x00000003171b7210 */ /* 0x000fe20007fde0ff */
[----:B------:R-:W-:-:S03]  /*7b10*/  @!P3 IMAD.MOV.U32 R7, RZ, RZ, R8 ;  /* 0x000000ffff07b224 */ /* 0x000fc600078e0008 */
[----:B------:R-:W-:Y:S02]  /*7b20*/  LEA.HI.X.SX32 R29, R5, R2, 0x1, P6 ;  /* 0x00000002051d7211 */ /* 0x000fe400030f0eff */
[----:B------:R0:W2:Y:S02]  /*7b30*/  @!P3 LDG.E.U16 R37, desc[UR20][R6.64] ;  /* 0x000000140625b981 */ /* 0x0000a4000c1e1500 */
[----:B0-----:R-:W-:Y:S02]  /*7b40*/  @!P4 IMAD.MOV.U32 R6, RZ, RZ, R27 ;  /* 0x000000ffff06c224 */ /* 0x001fe400078e001b */
[----:B------:R-:W-:-:S05]  /*7b50*/  @!P4 IMAD.MOV.U32 R7, RZ, RZ, R29 ;  /* 0x000000ffff07c224 */ /* 0x000fca00078e001d */
[----:B------:R0:W3:Y:S01]  /*7b60*/  @!P4 LDG.E.U16 R25, desc[UR20][R6.64] ;  /* 0x000000140619c981 */ /* 0x0000e2000c1e1500 */
[----:B------:R-:W-:-:S03]  /*7b70*/  VIADD R15, R12, 0xffffffeb ;  /* 0xffffffeb0c0f7836 */ /* 0x000fc60000000000 */
[----:B------:R-:W-:Y:S04]  /*7b80*/  STL [R1+0xea8], R41 ;  /* 0x000ea82901007387 */ /* 0x000fe80000100800 */
[----:B------:R-:W-:Y:S01]  /*7b90*/  STL [R1+0xeb0], R27 ;  /* 0x000eb01b01007387 */ /* 0x000fe20000100800 */
[----:B------:R-:W-:-:S03]  /*7ba0*/  ISETP.GE.U32.AND P1, PT, R15, 0x7fffff6c, PT ;  /* 0x7fffff6c0f00780c */ /* 0x000fc60003f26070 */
[----:B------:R1:W-:Y:S04]  /*7bb0*/  STL [R1+0xb44], R8 ;  /* 0x000b440801007387 */ /* 0x0003e80000100800 */
[----:B------:R-:W-:Y:S01]  /*7bc0*/  STL [R1+0xeac], R29 ;  /* 0x000eac1d01007387 */ /* 0x000fe20000100800 */
[----:B-1----:R-:W-:Y:S02]  /*7bd0*/  IMAD R8, R70, 0x28, RZ ;  /* 0x0000002846087824 */ /* 0x002fe400078e02ff */
[C---:B0-----:R-:W-:Y:S02]  /*7be0*/  VIADD R6, R12.reuse, 0xffffffe8 ;  /* 0xffffffe80c067836 */ /* 0x041fe40000000000 */
[----:B------:R-:W-:Y:S01]  /*7bf0*/  VIADD R7, R12, 0xffffffe7 ;  /* 0xffffffe70c077836 */ /* 0x000fe20000000000 */
[----:B------:R-:W-:-:S02]  /*7c00*/  PRMT R34, RZ, 0x7610, R34 ;  /* 0x00007610ff227816 */ /* 0x000fc40000000022 */
[----:B------:R-:W-:Y:S01]  /*7c10*/  ISETP.GE.U32.AND P4, PT, R6, 0x7fffff69, PT ;  /* 0x7fffff690600780c */ /* 0x000fe20003f86070 */
[----:B---3--:R-:W-:Y:S04]  /*7c20*/  STL [R1+0x344], R25 ;  /* 0x0003441901007387 */ /* 0x008fe80000100800 */
[----:B--2---:R0:W-:Y:S02]  /*7c30*/  STL [R1+0x348], R37 ;  /* 0x0003482501007387 */ /* 0x0041e40000100800 */
[----:B0-----:R-:W-:-:S04]  /*7c40*/  IADD3 R37, P3, PT, R8, R3, RZ ;  /* 0x0000000308257210 */ /* 0x001fc80007f7e0ff */
[----:B------:R-:W-:Y:S01]  /*7c50*/  LEA.HI.X.SX32 R13, R13, R2, 0x1, P3 ;  /* 0x000000020d0d7211 */ /* 0x000fe200018f0eff */
[----:B------:R-:W-:Y:S01]  /*7c60*/  @!P1 IMAD.MOV.U32 R6, RZ, RZ, R37 ;  /* 0x000000ffff069224 */ /* 0x000fe200078e0025 */
[----:B------:R-:W-:-:S03]  /*7c70*/  ISETP.GE.U32.AND P3, PT, R7, 0x7fffff68, PT ;  /* 0x7fffff680700780c */ /* 0x000fc60003f66070 */
[----:B------:R-:W-:-:S05]  /*7c80*/  @!P1 IMAD.MOV.U32 R7, RZ, RZ, R13 ;  /* 0x000000ffff079224 */ /* 0x000fca00078e000d */
[----:B------:R0:W2:Y:S01]  /*7c90*/  @!P1 LDG.E.U16 R34, desc[UR20][R6.64] ;  /* 0x0000001406229981 */ /* 0x0000a2000c1e1500 */
[C---:B------:R-:W-:Y:S02]  /*7ca0*/  IMAD R25, R70.reuse, 0x2a, RZ ;  /* 0x0000002a46197824 */ /* 0x040fe400078e02ff */
[----:B------:R-:W-:-:S03]  /*7cb0*/  IMAD R5, R70, 0x15, RZ ;  /* 0x0000001546057824 */ /* 0x000fc600078e02ff */
[----:B------:R-:W-:-:S04]  /*7cc0*/  IADD3 R27, P6, PT, R25, R3, RZ ;  /* 0x00000003191b7210 */ /* 0x000fc80007fde0ff */
[----:B------:R-:W-:Y:S01]  /*7cd0*/  LEA.HI.X.SX32 R29, R5, R2, 0x1, P6 ;  /* 0x00000002051d7211 */ /* 0x000fe200030f0eff */
[----:B0-----:R-:W-:Y:S01]  /*7ce0*/  @!P5 IMAD.MOV.U32 R6, RZ, RZ, R27 ;  /* 0x000000ffff06d224 */ /* 0x001fe200078e001b */
[----:B------:R-:W-:-:S03]  /*7cf0*/  PRMT R20, RZ, 0x7610, R20 ;  /* 0x00007610ff147816 */ /* 0x000fc60000000014 */
[----:B------:R-:W-:Y:S01]  /*7d00*/  @!P5 IMAD.MOV.U32 R7, RZ, RZ, R29 ;  /* 0x000000ffff07d224 */ /* 0x000fe200078e001d */
[----:B------:R-:W-:Y:S04]  /*7d10*/  STL [R1+0xe9c], R37 ;  /* 0x000e9c2501007387 */ /* 0x000fe80000100800 */
[----:B------:R0:W3:Y:S04]  /*7d20*/  @!P5 LDG.E.U16 R20, desc[UR20][R6.64] ;  /* 0x000000140614d981 */ /* 0x0000e8000c1e1500 */
[----:B------:R-:W-:Y:S04]  /*7d30*/  STL [R1+0xea4], R27 ;  /* 0x000ea41b01007387 */ /* 0x000fe80000100800 */
[----:B------:R1:W-:Y:S04]  /*7d40*/  STL [R1+0xe98], R13 ;  /* 0x000e980d01007387 */ /* 0x0003e80000100800 */
[----:B------:R-:W-:Y:S01]  /*7d50*/  STL [R1+0xea0], R29 ;  /* 0x000ea01d01007387 */ /* 0x000fe20000100800 */
[----:B-1----:R-:W-:-:S02]  /*7d60*/  IMAD R13, R70, 0x2c, RZ ;  /* 0x0000002c460d7824 */ /* 0x002fc400078e02ff */
[C---:B0-----:R-:W-:Y:S02]  /*7d70*/  VIADD R6, R12.reuse, 0xffffffe6 ;  /* 0xffffffe60c067836 */ /* 0x041fe40000000000 */
[----:B------:R-:W-:Y:S01]  /*7d80*/  VIADD R7, R12, 0xffffffe5 ;  /* 0xffffffe50c077836 */ /* 0x000fe20000000000 */
[----:B------:R-:W-:Y:S02]  /*7d90*/  PRMT R31, RZ, 0x7610, R31 ;  /* 0x00007610ff1f7816 */ /* 0x000fe4000000001f */
[----:B------:R-:W-:Y:S01]  /*7da0*/  ISETP.GE.U32.AND P5, PT, R6, 0x7fffff67, PT ;  /* 0x7fffff670600780c */ /* 0x000fe20003fa6070 */
        /* <DEDUP_REMOVED lines=8> */
[----:B------:R-:W-:Y:S01]  /*7e30*/  IMAD R5, R70, 0x17, RZ ;  /* 0x0000001746057824 */ /* 0x000fe200078e02ff */
[----:B---3--:R1:W-:Y:S04]  /*7e40*/  STL [R1+0x33c], R20 ;  /* 0x00033c1401007387 */ /* 0x0083e80000100800 */
[----:B------:R-:W-:Y:S01]  /*7e50*/  STL [R1+0xe8c], R34 ;  /* 0x000e8c2201007387 */ /* 0x000fe20000100800 */
[----:B-1----:R-:W-:-:S04]  /*7e60*/  IADD3 R20, P6, PT, R27, R3, RZ ;  /* 0x000000031b147210 */ /* 0x002fc80007fde0ff */
[----:B------:R-:W-:Y:S01]  /*7e70*/  LEA.HI.X.SX32 R29, R5, R2, 0x1, P6 ;  /* 0x00000002051d7211 */ /* 0x000fe200030f0eff */
[----:B------:R-:W-:Y:S01]  /*7e80*/  STL [R1+0xe94], R20 ;  /* 0x000e941401007387 */ /* 0x000fe20000100800 */
[----:B------:R-:W-:-:S03]  /*7e90*/  PRMT R15, RZ, 0x7610, R15 ;  /* 0x00007610ff0f7816 */ /* 0x000fc6000000000f */
[----:B------:R1:W-:Y:S01]  /*7ea0*/  STL [R1+0xe88], R14 ;  /* 0x000e880e01007387 */ /* 0x0003e20000100800 */
[----:B0-----:R-:W-:Y:S02]  /*7eb0*/  @!P4 IMAD.MOV.U32 R7, RZ, RZ, R29 ;  /* 0x000000ffff07c224 */ /* 0x001fe400078e001d */
[----:B------:R-:W-:Y:S01]  /*7ec0*/  @!P4 IMAD.MOV.U32 R6, RZ, RZ, R20 ;  /* 0x000000ffff06c224 */ /* 0x000fe200078e0014 */
[----:B------:R0:W-:Y:S01]  /*7ed0*/  STL [R1+0xe90], R29 ;  /* 0x000e901d01007387 */ /* 0x0001e20000100800 */
[----:B------:R-:W-:-:S03]  /*7ee0*/  IMAD R5, R70, 0x19, RZ ;  /* 0x0000001946057824 */ /* 0x000fc600078e02ff */
[----:B------:R3:W5:Y:S01]  /*7ef0*/  @!P4 LDG.E.U16 R15, desc[UR20][R6.64] ;  /* 0x00000014060fc981 */ /* 0x000762000c1e1500 */
[C---:B-1----:R-:W-:Y:S02]  /*7f00*/  IMAD R14, R70.reuse, 0x30, RZ ;  /* 0x00000030460e7824 */ /* 0x042fe400078e02ff */
[----:B0-----:R-:W-:-:S03]  /*7f10*/  IMAD R29, R70, 0x32, RZ ;  /* 0x00000032461d7824 */ /* 0x001fc600078e02ff */
[-C--:B------:R-:W-:Y:S01]  /*7f20*/  IADD3 R34, P0, PT, R14, R3.reuse, RZ ;  /* 0x000000030e227210 */ /* 0x080fe20007f1e0ff */
[C---:B---3--:R-:W-:Y:S01]  /*7f30*/  VIADD R6, R12.reuse, 0xffffffe4 ;  /* 0xffffffe40c067836 */ /* 0x048fe20000000000 */
[----:B------:R-:W-:Y:S01]  /*7f40*/  IADD3 R20, P6, PT, R29, R3, RZ ;  /* 0x000000031d147210 */ /* 0x000fe20007fde0ff */
[----:B------:R-:W-:Y:S01]  /*7f50*/  VIADD R7, R12, 0xffffffe3 ;  /* 0xffffffe30c077836 */ /* 0x000fe20000000000 */
[----:B------:R-:W-:Y:S01]  /*7f60*/  LEA.HI.X.SX32 R9, R9, R2, 0x1, P0 ;  /* 0x0000000209097211 */ /* 0x000fe200000f0eff */
[----:B------:R-:W-:Y:S01]  /*7f70*/  STL [R1+0xe7c], R34 ;  /* 0x000e7c2201007387 */ /* 0x000fe20000100800 */
[----:B------:R-:W-:Y:S01]  /*7f80*/  ISETP.GE.U32.AND P4, PT, R6, 0x7fffff65, PT ;  /* 0x7fffff650600780c */ /* 0x000fe20003f86070 */
[----:B------:R-:W-:Y:S01]  /*7f90*/  @!P3 IMAD.MOV.U32 R6, RZ, RZ, R34 ;  /* 0x000000ffff06b224 */ /* 0x000fe200078e0022 */
[----:B------:R-:W-:Y:S01]  /*7fa0*/  PRMT R33, RZ, 0x7610, R33 ;  /* 0x00007610ff217816 */ /* 0x000fe20000000021 */
[----:B------:R-:W-:Y:S01]  /*7fb0*/  STL [R1+0xe84], R20 ;  /* 0x000e841401007387 */ /* 0x000fe20000100800 */
[----:B------:R-:W-:Y:S01]  /*7fc0*/  ISETP.GE.U32.AND P0, PT, R7, 0x7fffff64, PT ;  /* 0x7fffff640700780c */ /* 0x000fe20003f06070 */
[----:B------:R-:W-:-:S02]  /*7fd0*/  @!P3 IMAD.MOV.U32 R7, RZ, RZ, R9 ;  /* 0x000000ffff07b224 */ /* 0x000fc400078e0009 */
[----:B------:R0:W-:Y:S01]  /*7fe0*/  STL [R1+0xe78], R9 ;  /* 0x000e780901007387 */ /* 0x0001e20000100800 */
[----:B------:R-:W-:-:S03]  /*7ff0*/  PRMT R16, RZ, 0x7610, R16 ;  /* 0x00007610ff107816 */ /* 0x000fc60000000010 */
[----:B------:R1:W3:Y:S01]  /*8000*/  @!P3 LDG.E.U16 R33, desc[UR20][R6.64] ;  /* 0x000000140621b981 */ /* 0x0002e2000c1e1500 */
[----:B0-----:R-:W-:Y:S02]  /*8010*/  IMAD R9, R70, 0x34, RZ ;  /* 0x0000003446097824 */ /* 0x001fe400078e02ff */
[----:B-1----:R-:W-:-:S03]  /*8020*/  @!P5 IMAD.MOV.U32 R6, RZ, RZ, R20 ;  /* 0x000000ffff06d224 */ /* 0x002fc600078e0014 */
[----:B------:R-:W-:-:S04]  /*8030*/  IADD3 R34, P3, PT, R9, R3, RZ ;  /* 0x0000000309227210 */ /* 0x000fc80007f7e0ff */
[-C--:B------:R-:W-:Y:S02]  /*8040*/  LEA.HI.X.SX32 R37, R17, R2.reuse, 0x1, P3 ;  /* 0x0000000211257211 */ /* 0x080fe400018f0eff */
[----:B------:R-:W-:Y:S01]  /*8050*/  PRMT R32, RZ, 0x7610, R32 ;  /* 0x00007610ff207816 */ /* 0x000fe20000000020 */
[----:B--2---:R0:W-:Y:S02]  /*8060*/  STL [R1+0x338], R31 ;  /* 0x0003381f01007387 */ /* 0x0041e40000100800 */
[----:B0-----:R-:W-:-:S05]  /*8070*/  LEA.HI.X.SX32 R31, R5, R2, 0x1, P6 ;  /* 0x00000002051f7211 */ /* 0x001fca00030f0eff */
[----:B------:R-:W-:-:S05]  /*8080*/  @!P5 IMAD.MOV.U32 R7, RZ, RZ, R31 ;  /* 0x000000ffff07d224 */ /* 0x000fca00078e001f */
[----:B------:R0:W5:Y:S02]  /*8090*/  @!P5 LDG.E.U16 R16, desc[UR20][R6.64] ;  /* 0x000000140610d981 */ /* 0x000164000c1e1500 */
[C---:B0-----:R-:W-:Y:S02]  /*80a0*/  VIADD R6, R12.reuse, 0xffffffe2 ;  /* 0xffffffe20c067836 */ /* 0x041fe40000000000 */
[----:B------:R-:W-:-:S03]  /*80b0*/  VIADD R7, R12, 0xffffffe1 ;  /* 0xffffffe10c077836 */ /* 0x000fc60000000000 */
[----:B------:R-:W-:Y:S01]  /*80c0*/  ISETP.GE.U32.AND P5, PT, R6, 0x7fffff63, PT ;  /* 0x7fffff630600780c */ /* 0x000fe20003fa6070 */
[----:B------:R-:W-:Y:S01]  /*80d0*/  @!P1 IMAD.MOV.U32 R6, RZ, RZ, R34 ;  /* 0x000000ffff069224 */ /* 0x000fe200078e0022 */
[----:B------:R-:W-:Y:S01]  /*80e0*/  ISETP.GE.U32.AND P3, PT, R7, 0x7fffff62, PT ;  /* 0x7fffff620700780c */ /* 0x000fe20003f66070 */
[----:B------:R-:W-:-:S05]  /*80f0*/  @!P1 IMAD.MOV.U32 R7, RZ, RZ, R37 ;  /* 0x000000ffff079224 */ /* 0x000fca00078e0025 */
[----:B------:R0:W2:Y:S04]  /*8100*/  @!P1 LDG.E.U16 R32, desc[UR20][R6.64] ;  /* 0x0000001406209981 */ /* 0x0000a8000c1e1500 */
[----:B------:R1:W-:Y:S01]  /*8110*/  STL [R1+0xe80], R31 ;  /* 0x000e801f01007387 */ /* 0x0003e20000100800 */
[C---:B------:R-:W-:Y:S02]  /*8120*/  IMAD R5, R70.reuse, 0x1b, RZ ;  /* 0x0000001b46057824 */ /* 0x040fe400078e02ff */
[----:B-1----:R-:W-:Y:S01]  /*8130*/  IMAD R31, R70, 0x36, RZ ;  /* 0x00000036461f7824 */ /* 0x002fe200078e02ff */
[----:B------:R-:W-:Y:S04]  /*8140*/  STL [R1+0xe6c], R34 ;  /* 0x000e6c2201007387 */ /* 0x000fe80000100800 */
[----:B------:R-:W-:-:S05]  /*8150*/  IADD3 R20, P6, PT, R31, R3, RZ ;  /* 0x000000031f147210 */ /* 0x000fca0007fde0ff */
[----:B------:R-:W-:Y:S04]  /*8160*/  STL [R1+0xe74], R20 ;  /* 0x000e741401007387 */ /* 0x000fe80000100800 */
[----:B------:R-:W-:Y:S04]  /*8170*/  STL [R1+0xe68], R37 ;  /* 0x000e682501007387 */ /* 0x000fe80000100800 */
[----:B---3--:R1:W-:Y:S01]  /*8180*/  STL [R1+0x334], R33 ;  /* 0x0003342101007387 */ /* 0x0083e20000100800 */
[----:B------:R-:W-:Y:S02]  /*8190*/  PRMT R17, RZ, 0x7610, R17 ;  /* 0x00007610ff117816 */ /* 0x000fe40000000011 */
[----:B-1----:R-:W-:Y:S01]  /*81a0*/  LEA.HI.X.SX32 R33, R5, R2, 0x1, P6 ;  /* 0x0000000205217211 */ /* 0x002fe200030f0eff */
[----:B0-----:R-:W-:-:S04]  /*81b0*/  @!P4 IMAD.MOV.U32 R6, RZ, RZ, R20 ;  /* 0x000000ffff06c224 */ /* 0x001fc800078e0014 */
[----:B------:R0:W-:Y:S01]  /*81c0*/  STL [R1+0xe70], R33 ;  /* 0x000e702101007387 */ /* 0x0001e20000100800 */
[----:B------:R-:W-:Y:S02]  /*81d0*/  @!P4 IMAD.MOV.U32 R7, RZ, RZ, R33 ;  /* 0x000000ffff07c224 */ /* 0x000fe400078e0021 */
[----:B------:R-:W-:-:S03]  /*81e0*/  IMAD R5, R70, 0x1d, RZ ;  /* 0x0000001d46057824 */ /* 0x000fc600078e02ff */
[----:B------:R1:W5:Y:S01]  /*81f0*/  @!P4 LDG.E.U16 R17, desc[UR20][R6.64] ;  /* 0x000000140611c981 */ /* 0x000362000c1e1500 */
[----:B0-----:R-:W-:Y:S01]  /*8200*/  IMAD R33, R70, 0x3a, RZ ;  /* 0x0000003a46217824 */ /* 0x001fe200078e02ff */
[----:B------:R-:W-:Y:S01]  /*8210*/  PRMT R35, RZ, 0x7610, R35 ;  /* 0x00007610ff237816 */ /* 0x000fe20000000023 */
[C---:B-1----:R-:W-:Y:S02]  /*8220*/  VIADD R6, R12.reuse, 0xffffffe0 ;  /* 0xffffffe00c067836 */ /* 0x042fe40000000000 */
[----:B------:R-:W-:Y:S01]  /*8230*/  VIADD R7, R12, 0xffffffdf ;  /* 0xffffffdf0c077836 */ /* 0x000fe20000000000 */
[----:B------:R-:W-:Y:S02]  /*8240*/  IADD3 R20, P6, PT, R33, R3, RZ ;  /* 0x0000000321147210 */ /* 0x000fe40007fde0ff */
[----:B------:R-:W-:Y:S02]  /*8250*/  ISETP.GE.U32.AND P4, PT, R6, 0x7fffff61, PT ;  /* 0x7fffff610600780c */ /* 0x000fe40003f86070 */
[----:B------:R-:W-:Y:S01]  /*8260*/  LEA.HI.X.SX32 R37, R5, R2, 0x1, P6 ;  /* 0x0000000205257211 */ /* 0x000fe200030f0eff */
[C---:B------:R-:W-:Y:S01]  /*8270*/  IMAD R34, R70.reuse, 0x3c, RZ ;  /* 0x0000003c46227824 */ /* 0x040fe200078e02ff */
[----:B------:R-:W-:Y:S01]  /*8280*/  PRMT R39, RZ, 0x7610, R39 ;  /* 0x00007610ff277816 */ /* 0x000fe20000000027 */
[----:B--2---:R0:W-:Y:S02]  /*8290*/  STL [R1+0x330], R32 ;  /* 0x0003302001007387 */ /* 0x0041e40000100800 */
[----:B0-----:R-:W-:-:S05]  /*82a0*/  IMAD R32, R70, 0x38, RZ ;  /* 0x0000003846207824 */ /* 0x001fca00078e02ff */
[----:B------:R-:W-:-:S04]  /*82b0*/  IADD3 R41, P1, PT, R32, R3, RZ ;  /* 0x0000000320297210 */ /* 0x000fc80007f3e0ff */
[----:B------:R-:W-:Y:S01]  /*82c0*/  LEA.HI.X.SX32 R43, R18, R2, 0x1, P1 ;  /* 0x00000002122b7211 */ /* 0x000fe200008f0eff */
[----:B------:R-:W-:Y:S01]  /*82d0*/  @!P0 IMAD.MOV.U32 R6, RZ, RZ, R41 ;  /* 0x000000ffff068224 */ /* 0x000fe200078e0029 */
[----:B------:R-:W-:-:S03]  /*82e0*/  ISETP.GE.U32.AND P1, PT, R7, 0x7fffff60, PT ;  /* 0x7fffff600700780c */ /* 0x000fc60003f26070 */
[----:B------:R-:W-:Y:S01]  /*82f0*/  @!P0 IMAD.MOV.U32 R7, RZ, RZ, R43 ;  /* 0x000000ffff078224 */ /* 0x000fe200078e002b */
[----:B------:R-:W-:-:S04]  /*8300*/  PRMT R18, RZ, 0x7610, R18 ;  /* 0x00007610ff127816 */ /* 0x000fc80000000012 */
[----:B------:R0:W2:Y:S02]  /*8310*/  @!P0 LDG.E.U16 R35, desc[UR20][R6.64] ;  /* 0x0000001406238981 */ /* 0x0000a4000c1e1500 */
[----:B0-----:R-:W-:Y:S02]  /*8320*/  @!P5 IMAD.MOV.U32 R6, RZ, RZ, R20 ;  /* 0x000000ffff06d224 */ /* 0x001fe400078e0014 */
[----:B------:R-:W-:Y:S01]  /*8330*/  @!P5 IMAD.MOV.U32 R7, RZ, RZ, R37 ;  /* 0x000000ffff07d224 */ /* 0x000fe200078e0025 */
[----:B------:R0:W-:Y:S04]  /*8340*/  STL [R1+0xe5c], R41 ;  /* 0x000e5c2901007387 */ /* 0x0001e80000100800 */
[----:B------:R1:W5:Y:S04]  /*8350*/  @!P5 LDG.E.U16 R18, desc[UR20][R6.64] ;  /* 0x000000140612d981 */ /* 0x000368000c1e1500 */
[----:B------:R-:W-:Y:S01]  /*8360*/  STL [R1+0xe64], R20 ;  /* 0x000e641401007387 */ /* 0x000fe20000100800 */
[----:B0-----:R-:W-:Y:S01]  /*8370*/  IADD3 R41, P0, PT, R34, R3, RZ ;  /* 0x0000000322297210 */ /* 0x001fe20007f1e0ff */
[----:B-1----:R-:W-:-:S02]  /*8380*/  VIADD R6, R12, 0xffffffde ;  /* 0xffffffde0c067836 */ /* 0x002fc40000000000 */
[----:B------:R0:W-:Y:S03]  /*8390*/  STL [R1+0xe58], R43 ;  /* 0x000e582b01007387 */ /* 0x0001e60000100800 */
[----:B------:R-:W-:Y:S01]  /*83a0*/  ISETP.GE.U32.AND P5, PT, R6, 0x7fffff5f, PT ;  /* 0x7fffff5f0600780c */ /* 0x000fe20003fa6070 */
[----:B------:R-:W-:Y:S01]  /*83b0*/  VIADD R6, R12, 0xffffffdd ;  /* 0xffffffdd0c067836 */ /* 0x000fe20000000000 */
[----:B0-----:R-:W-:-:S04]  /*83c0*/  LEA.HI.X.SX32 R43, R19, R2, 0x1, P0 ;  /* 0x00000002132b7211 */ /* 0x001fc800000f0eff */
[----:B------:R-:W-:Y:S01]  /*83d0*/  ISETP.GE.U32.AND P0, PT, R6, 0x7fffff5e, PT ;  /* 0x7fffff5e0600780c */ /* 0x000fe20003f06070 */
[----:B------:R-:W-:Y:S02]  /*83e0*/  @!P3 IMAD.MOV.U32 R6, RZ, RZ, R41 ;  /* 0x000000ffff06b224 */ /* 0x000fe400078e0029 */
[----:B------:R-:W-:-:S05]  /*83f0*/  @!P3 IMAD.MOV.U32 R7, RZ, RZ, R43 ;  /* 0x000000ffff07b224 */ /* 0x000fca00078e002b */
[----:B------:R0:W3:Y:S04]  /*8400*/  @!P3 LDG.E.U16 R39, desc[UR20][R6.64] ;  /* 0x000000140627b981 */ /* 0x0000e8000c1e1500 */
[----:B------:R-:W-:Y:S01]  /*8410*/  STL [R1+0xe60], R37 ;  /* 0x000e602501007387 */ /* 0x000fe20000100800 */
[C---:B------:R-:W-:Y:S01]  /*8420*/  IMAD R5, R70.reuse, 0x1f, RZ ;  /* 0x0000001f46057824 */ /* 0x040fe200078e02ff */
[----:B------:R-:W-:Y:S02]  /*8430*/  PRMT R19, RZ, 0x7610, R19 ;  /* 0x00007610ff137816 */ /* 0x000fe40000000013 */
[----:B------:R-:W-:Y:S01]  /*8440*/  PRMT R38, RZ, 0x7610, R38 ;  /* 0x00007610ff267816 */ /* 0x000fe20000000026 */
[----:B--2---:R1:W-:Y:S02]  /*8450*/  STL [R1+0x32c], R35 ;  /* 0x00032c2301007387 */ /* 0x0043e40000100800 */
[----:B-1----:R-:W-:-:S05]  /*8460*/  IMAD R35, R70, 0x3e, RZ ;  /* 0x0000003e46237824 */ /* 0x002fca00078e02ff */
[----:B------:R-:W-:Y:S01]  /*8470*/  IADD3 R20, P6, PT, R35, R3, RZ ;  /* 0x0000000323147210 */ /* 0x000fe20007fde0ff */
[----:B------:R-:W-:Y:S03]  /*8480*/  STL [R1+0xe4c], R41 ;  /* 0x000e4c2901007387 */ /* 0x000fe60000100800 */
[----:B------:R-:W-:Y:S01]  /*8490*/  LEA.HI.X.SX32 R37, R5, R2, 0x1, P6 ;  /* 0x0000000205257211 */ /* 0x000fe200030f0eff */
[----:B------:R-:W-:Y:S01]  /*84a0*/  STL [R1+0xe54], R20 ;  /* 0x000e541401007387 */ /* 0x000fe20000100800 */
[----:B0-----:R-:W-:-:S03]  /*84b0*/  @!P4 IMAD.MOV.U32 R6, RZ, RZ, R20 ;  /* 0x000000ffff06c224 */ /* 0x001fc600078e0014 */
[----:B------:R0:W-:Y:S01]  /*84c0*/  STL [R1+0xe48], R43 ;  /* 0x000e482b01007387 */ /* 0x0001e20000100800 */
[----:B------:R-:W-:Y:S02]  /*84d0*/  @!P4 IMAD.MOV.U32 R7, RZ, RZ, R37 ;  /* 0x000000ffff07c224 */ /* 0x000fe400078e0025 */
[C---:B------:R-:W-:Y:S01]  /*84e0*/  IMAD.SHL.U32 R5, R70.reuse, 0x20, RZ ;  /* 0x0000002046057824 */ /* 0x040fe200078e00ff */
[----:B------:R1:W-:Y:S04]  /*84f0*/  STL [R1+0xe50], R37 ;  /* 0x000e502501007387 */ /* 0x0003e80000100800 */
[----:B------:R2:W5:Y:S01]  /*8500*/  @!P4 LDG.E.U16 R19, desc[UR20][R6.64] ;  /* 0x000000140613c981 */ /* 0x000562000c1e1500 */
[C---:B0-----:R-:W-:Y:S01]  /*8510*/  LEA R43, P3, R70.reuse, R3, 0x6 ;  /* 0x00000003462b7211 */ /* 0x041fe200078630ff */
[----:B-1----:R-:W-:-:S03]  /*8520*/  IMAD R37, R70, 0x42, RZ ;  /* 0x0000004246257824 */ /* 0x002fc600078e02ff */
[----:B------:R-:W-:Y:S01]  /*8530*/  LEA.HI.X.SX32 R45, R5, R2, 0x1, P3 ;  /* 0x00000002052d7211 */ /* 0x000fe200018f0eff */
[----:B--2---:R-:W-:Y:S02]  /*8540*/  IMAD R6, R70, 0x21, RZ ;  /* 0x0000002146067824 */ /* 0x004fe400078e02ff */
[----:B------:R-:W-:Y:S01]  /*8550*/  VIADD R7, R12, 0xffffffdc ;  /* 0xffffffdc0c077836 */ /* 0x000fe20000000000 */
[----:B---3--:R0:W-:Y:S04]  /*8560*/  STL [R1+0x328], R39 ;  /* 0x0003282701007387 */ /* 0x0081e80000100800 */
[----:B------:R-:W-:Y:S01]  /*8570*/  ISETP.GE.U32.AND P4, PT, R7, 0x7fffff5d, PT ;  /* 0x7fffff5d0700780c */ /* 0x000fe20003f86070 */
[----:B------:R-:W-:Y:S01]  /*8580*/  @!P1 IMAD.MOV.U32 R7, RZ, RZ, R45 ;  /* 0x000000ffff079224 */ /* 0x000fe200078e002d */
[----:B0-----:R-:W-:-:S04]  /*8590*/  IADD3 R39, P6, PT, R37, R3, RZ ;  /* 0x0000000325277210 */ /* 0x001fc80007fde0ff */
[----:B------:R-:W-:Y:S01]  /*85a0*/  LEA.HI.X.SX32 R41, R6, R2, 0x1, P6 ;  /* 0x0000000206297211 */ /* 0x000fe200030f0eff */
[----:B------:R-:W-:-:S05]  /*85b0*/  @!P1 IMAD.MOV.U32 R6, RZ, RZ, R43 ;  /* 0x000000ffff069224 */ /* 0x000fca00078e002b */
[----:B------:R0:W2:Y:S01]  /*85c0*/  @!P1 LDG.E.U16 R38, desc[UR20][R6.64] ;  /* 0x0000001406269981 */ /* 0x0000a2000c1e1500 */
[----:B------:R-:W-:-:S03]  /*85d0*/  VIADD R20, R12, 0xffffffdb ;  /* 0xffffffdb0c147836 */ /* 0x000fc60000000000 */
[----:B------:R-:W-:Y:S04]  /*85e0*/  STL [R1+0xe3c], R43 ;  /* 0x000e3c2b01007387 */ /* 0x000fe80000100800 */
[----:B------:R-:W-:Y:S01]  /*85f0*/  STL [R1+0xe44], R39 ;  /* 0x000e442701007387 */ /* 0x000fe20000100800 */
[----:B------:R-:W-:-:S03]  /*8600*/  ISETP.GE.U32.AND P3, PT, R20, 0x7fffff5c, PT ;  /* 0x7fffff5c1400780c */ /* 0x000fc60003f66070 */
[----:B------:R-:W-:Y:S01]  /*8610*/  STL [R1+0xe38], R45 ;  /* 0x000e382d01007387 */ /* 0x000fe20000100800 */
[----:B------:R-:W-:-:S03]  /*8620*/  PRMT R20, RZ, 0x7610, R20 ;  /* 0x00007610ff147816 */ /* 0x000fc60000000014 */
[----:B------:R-:W-:Y:S01]  /*8630*/  STL [R1+0xe40], R41 ;  /* 0x000e402901007387 */ /* 0x000fe20000100800 */
[----:B0-----:R-:W-:Y:S02]  /*8640*/  @!P5 IMAD.MOV.U32 R6, RZ, RZ, R39 ;  /* 0x000000ffff06d224 */ /* 0x001fe400078e0027 */
[----:B------:R-:W-:-:S05]  /*8650*/  @!P5 IMAD.MOV.U32 R7, RZ, RZ, R41 ;  /* 0x000000ffff07d224 */ /* 0x000fca00078e0029 */
[----:B------:R0:W5:Y:S01]  /*8660*/  @!P5 LDG.E.U16 R20, desc[UR20][R6.64] ;  /* 0x000000140614d981 */ /* 0x000162000c1e1500 */
[----:B------:R-:W-:Y:S01]  /*8670*/  PRMT R40, RZ, 0x7610, R40 ;  /* 0x00007610ff287816 */ /* 0x000fe20000000028 */
[C---:B0-----:R-:W-:Y:S02]  /*8680*/  VIADD R6, R12.reuse, 0xffffffda ;  /* 0xffffffda0c067836 */ /* 0x041fe40000000000 */
[----:B------:R-:W-:-:S03]  /*8690*/  VIADD R7, R12, 0xffffffd9 ;  /* 0xffffffd90c077836 */ /* 0x000fc60000000000 */
[----:B------:R-:W-:Y:S01]  /*86a0*/  ISETP.GE.U32.AND P5, PT, R6, 0x7fffff5b, PT ;  /* 0x7fffff5b0600780c */ /* 0x000fe20003fa6070 */
[----:B--2---:R0:W-:Y:S02]  /*86b0*/  STL [R1+0x324], R38 ;  /* 0x0003242601007387 */ /* 0x0041e40000100800 */
[----:B0-----:R-:W-:-:S05]  /*86c0*/  IMAD R38, R70, 0x44, RZ ;  /* 0x0000004446267824 */ /* 0x001fca00078e02ff */
[----:B------:R-:W-:-:S04]  /*86d0*/  IADD3 R45, P1, PT, R38, R3, RZ ;  /* 0x00000003262d7210 */ /* 0x000fc80007f3e0ff */
[----:B------:R-:W-:Y:S01]  /*86e0*/  LEA.HI.X.SX32 R48, R21, R2, 0x1, P1 ;  /* 0x0000000215307211 */ /* 0x000fe200008f0eff */
[----:B------:R-:W-:Y:S01]  /*86f0*/  @!P0 IMAD.MOV.U32 R6, RZ, RZ, R45 ;  /* 0x000000ffff068224 */ /* 0x000fe200078e002d */
[----:B------:R-:W-:-:S03]  /*8700*/  ISETP.GE.U32.AND P1, PT, R7, 0x7fffff5a, PT ;  /* 0x7fffff5a0700780c */ /* 0x000fc60003f26070 */
[----:B------:R-:W-:-:S05]  /*8710*/  @!P0 IMAD.MOV.U32 R7, RZ, RZ, R48 ;  /* 0x000000ffff078224 */ /* 0x000fca00078e0030 */
[----:B------:R0:W2:Y:S01]  /*8720*/  @!P0 LDG.E.U16 R40, desc[UR20][R6.64] ;  /* 0x0000001406288981 */ /* 0x0000a2000c1e1500 */
[C---:B------:R-:W-:Y:S02]  /*8730*/  IMAD R39, R70.reuse, 0x46, RZ ;  /* 0x0000004646277824 */ /* 0x040fe400078e02ff */
[----:B------:R-:W-:-:S03]  /*8740*/  IMAD R5, R70, 0x23, RZ ;  /* 0x0000002346057824 */ /* 0x000fc600078e02ff */
[----:B------:R-:W-:Y:S01]  /*8750*/  IADD3 R41, P6, PT, R39, R3, RZ ;  /* 0x0000000327297210 */ /* 0x000fe20007fde0ff */
[----:B------:R-:W-:Y:S03]  /*8760*/  STL [R1+0xb4c], R45 ;  /* 0x000b4c2d01007387 */ /* 0x000fe60000100800 */
[----:B------:R-:W-:Y:S01]  /*8770*/  LEA.HI.X.SX32 R43, R5, R2, 0x1, P6 ;  /* 0x00000002052b7211 */ /* 0x000fe200030f0eff */
[----:B------:R-:W-:Y:S04]  /*8780*/  STL [R1+0xb54], R41 ;  /* 0x000b542901007387 */ /* 0x000fe80000100800 */
        /* <DEDUP_REMOVED lines=95> */
[----:B------:R1:W-:Y:S04]  /*8d80*/  STL [R1+0xb94], R52 ;  /* 0x000b943401007387 */ /* 0x0003e80000100800 */
[----:B------:R-:W-:Y:S01]  /*8d90*/  STL [R1+0xb88], R71 ;  /* 0x000b884701007387 */ /* 0x000fe20000100800 */
[----:B------:R-:W-:-:S03]  /*8da0*/  PRMT R25, RZ, 0x7610, R25 ;  /* 0x00007610ff197816 */ /* 0x000fc60000000019 */
[----:B------:R3:W-:Y:S01]  /*8db0*/  STL [R1+0xb90], R56 ;  /* 0x000b903801007387 */ /* 0x0007e20000100800 */
[----:B0-----:R-:W-:Y:S02]  /*8dc0*/  @!P4 IMAD.MOV.U32 R6, RZ, RZ, R52 ;  /* 0x000000ffff06c224 */ /* 0x001fe400078e0034 */
[----:B------:R-:W-:Y:S02]  /*8dd0*/  @!P4 IMAD.MOV.U32 R7, RZ, RZ, R56 ;  /* 0x000000ffff07c224 */ /* 0x000fe400078e0038 */
[----:B-1----:R-:W-:-:S03]  /*8de0*/  IMAD R52, R70, 0x5a, RZ ;  /* 0x0000005a46347824 */ /* 0x002fc600078e02ff */
[----:B------:R0:W5:Y:S01]  /*8df0*/  @!P4 LDG.E.U16 R25, desc[UR20][R6.64] ;  /* 0x000000140619c981 */ /* 0x000162000c1e1500 */
[----:B------:R-:W-:Y:S01]  /*8e00*/  IMAD R5, R70, 0x2d, RZ ;  /* 0x0000002d46057824 */ /* 0x000fe200078e02ff */
[----:B---3--:R-:W-:Y:S02]  /*8e10*/  IADD3 R56, P6, PT, R52, R3, RZ ;  /* 0x0000000334387210 */ /* 0x008fe40007fde0ff */
[----:B------:R-:W-:Y:S01]  /*8e20*/  PRMT R64, RZ, 0x7610, R64 ;  /* 0x00007610ff407816 */ /* 0x000fe20000000040 */
[C---:B0-----:R-:W-:Y:S02]  /*8e30*/  VIADD R6, R12.reuse, 0xffffffd0 ;  /* 0xffffffd00c067836 */ /* 0x041fe40000000000 */
[----:B------:R-:W-:Y:S01]  /*8e40*/  VIADD R7, R12, 0xffffffcf ;  /* 0xffffffcf0c077836 */ /* 0x000fe20000000000 */
[----:B------:R-:W-:Y:S02]  /*8e50*/  LEA.HI.X.SX32 R60, R5, R2, 0x1, P6 ;  /* 0x00000002053c7211 */ /* 0x000fe400030f0eff */
[----:B------:R-:W-:-:S02]  /*8e60*/  ISETP.GE.U32.AND P4, PT, R6, 0x7fffff51, PT ;  /* 0x7fffff510600780c */ /* 0x000fc40003f86070 */
[----:B------:R-:W-:Y:S02]  /*8e70*/  PRMT R26, RZ, 0x7610, R26 ;  /* 0x00007610ff1a7816 */ /* 0x000fe4000000001a */
[----:B------:R-:W-:Y:S01]  /*8e80*/  PRMT R58, RZ, 0x7610, R58 ;  /* 0x00007610ff3a7816 */ /* 0x000fe2000000003a */
[----:B--2---:R0:W-:Y:S02]  /*8e90*/  STL [R1+0x308], R50 ;  /* 0x0003083201007387 */ /* 0x0041e40000100800 */
[----:B0-----:R-:W-:-:S05]  /*8ea0*/  IMAD R50, R70, 0x58, RZ ;  /* 0x0000005846327824 */ /* 0x001fca00078e02ff */
[----:B------:R-:W-:-:S04]  /*8eb0*/  IADD3 R71, P3, PT, R50, R3, RZ ;  /* 0x0000000332477210 */ /* 0x000fc80007f7e0ff */
[----:B------:R-:W-:Y:S01]  /*8ec0*/  LEA.HI.X.SX32 R13, R13, R2, 0x1, P3 ;  /* 0x000000020d0d7211 */ /* 0x000fe200018f0eff */
[----:B------:R-:W-:Y:S01]  /*8ed0*/  @!P1 IMAD.MOV.U32 R6, RZ, RZ, R71 ;  /* 0x000000ffff069224 */ /* 0x000fe200078e0047 */
[----:B------:R-:W-:Y:S01]  /*8ee0*/  ISETP.GE.U32.AND P3, PT, R7, 0x7fffff50, PT ;  /* 0x7fffff500700780c */ /* 0x000fe20003f66070 */
[----:B------:R-:W-:Y:S02]  /*8ef0*/  STL [R1+0xb9c], R71 ;  /* 0x000b9c4701007387 */ /* 0x000fe40000100800 */
[----:B------:R-:W-:Y:S02]  /*8f00*/  @!P1 IMAD.MOV.U32 R7, RZ, RZ, R13 ;  /* 0x000000ffff079224 */ /* 0x000fe400078e000d */
[----:B------:R-:W-:Y:S04]  /*8f10*/  STL [R1+0xba4], R56 ;  /* 0x000ba43801007387 */ /* 0x000fe80000100800 */
[----:B------:R0:W-:Y:S04]  /*8f20*/  STL [R1+0xb98], R13 ;  /* 0x000b980d01007387 */ /* 0x0001e80000100800 */
[----:B------:R1:W2:Y:S01]  /*8f30*/  @!P1 LDG.E.U16 R64, desc[UR20][R6.64] ;  /* 0x0000001406409981 */ /* 0x0002a2000c1e1500 */
[----:B0-----:R-:W-:-:S02]  /*8f40*/  IMAD R13, R70, 0x5c, RZ ;  /* 0x0000005c460d7824 */ /* 0x001fc400078e02ff */
[----:B-1----:R-:W-:Y:S02]  /*8f50*/  @!P5 IMAD.MOV.U32 R6, RZ, RZ, R56 ;  /* 0x000000ffff06d224 */ /* 0x002fe400078e0038 */
[----:B------:R-:W-:Y:S01]  /*8f60*/  @!P5 IMAD.MOV.U32 R7, RZ, RZ, R60 ;  /* 0x000000ffff07d224 */ /* 0x000fe200078e003c */
[----:B------:R-:W-:-:S04]  /*8f70*/  IADD3 R71, P1, PT, R13, R3, RZ ;  /* 0x000000030d477210 */ /* 0x000fc80007f3e0ff */
[----:B------:R0:W5:Y:S01]  /*8f80*/  @!P5 LDG.E.U16 R26, desc[UR20][R6.64] ;  /* 0x00000014061ad981 */ /* 0x000162000c1e1500 */
[----:B------:R-:W-:Y:S01]  /*8f90*/  LEA.HI.X.SX32 R92, R27, R2, 0x1, P1 ;  /* 0x000000021b5c7211 */ /* 0x000fe200008f0eff */
[C---:B0-----:R-:W-:Y:S02]  /*8fa0*/  VIADD R6, R12.reuse, 0xffffffce ;  /* 0xffffffce0c067836 */ /* 0x041fe40000000000 */
[----:B------:R-:W-:-:S03]  /*8fb0*/  VIADD R7, R12, 0xffffffcd ;  /* 0xffffffcd0c077836 */ /* 0x000fc60000000000 */
[----:B------:R-:W-:Y:S01]  /*8fc0*/  ISETP.GE.U32.AND P5, PT, R6, 0x7fffff4f, PT ;  /* 0x7fffff4f0600780c */ /* 0x000fe20003fa6070 */
[----:B------:R-:W-:Y:S01]  /*8fd0*/  @!P0 IMAD.MOV.U32 R6, RZ, RZ, R71 ;  /* 0x000000ffff068224 */ /* 0x000fe200078e0047 */
[----:B------:R-:W-:Y:S01]  /*8fe0*/  ISETP.GE.U32.AND P1, PT, R7, 0x7fffff4e, PT ;  /* 0x7fffff4e0700780c */ /* 0x000fe20003f26070 */
[----:B------:R-:W-:-:S05]  /*8ff0*/  @!P0 IMAD.MOV.U32 R7, RZ, RZ, R92 ;  /* 0x000000ffff078224 */ /* 0x000fca00078e005c */
[----:B------:R0:W3:Y:S01]  /*9000*/  @!P0 LDG.E.U16 R58, desc[UR20][R6.64] ;  /* 0x00000014063a8981 */ /* 0x0000e2000c1e1500 */
[----:B------:R-:W-:-:S03]  /*9010*/  IMAD R56, R70, 0x5e, RZ ;  /* 0x0000005e46387824 */ /* 0x000fc600078e02ff */
[----:B------:R1:W-:Y:S01]  /*9020*/  STL [R1+0xba0], R60 ;  /* 0x000ba03c01007387 */ /* 0x0003e20000100800 */
[----:B------:R-:W-:-:S03]  /*9030*/  IMAD R5, R70, 0x2f, RZ ;  /* 0x0000002f46057824 */ /* 0x000fc600078e02ff */
[----:B------:R-:W-:Y:S01]  /*9040*/  STL [R1+0xbac], R71 ;  /* 0x000bac4701007387 */ /* 0x000fe20000100800 */
[----:B-1----:R-:W-:-:S05]  /*9050*/  IADD3 R60, P6, PT, R56, R3, RZ ;  /* 0x00000003383c7210 */ /* 0x002fca0007fde0ff */
[----:B------:R1:W-:Y:S04]  /*9060*/  STL [R1+0xbb4], R60 ;  /* 0x000bb43c01007387 */ /* 0x0003e80000100800 */
[----:B------:R-:W-:Y:S01]  /*9070*/  STL [R1+0xba8], R92 ;  /* 0x000ba85c01007387 */ /* 0x000fe20000100800 */
[----:B------:R-:W-:Y:S01]  /*9080*/  PRMT R27, RZ, 0x7610, R27 ;  /* 0x00007610ff1b7816 */ /* 0x000fe2000000001b */
[----:B0-----:R-:W-:Y:S02]  /*9090*/  @!P4 IMAD.MOV.U32 R6, RZ, RZ, R60 ;  /* 0x000000ffff06c224 */ /* 0x001fe400078e003c */
[----:B-1----:R-:W-:Y:S01]  /*90a0*/  IMAD R60, R70, 0x62, RZ ;  /* 0x00000062463c7824 */ /* 0x002fe200078e02ff */
[----:B------:R-:W-:Y:S02]  /*90b0*/  PRMT R82, RZ, 0x7610, R82 ;  /* 0x00007610ff527816 */ /* 0x000fe40000000052 */
[----:B------:R-:W-:-:S02]  /*90c0*/  PRMT R28, RZ, 0x7610, R28 ;  /* 0x00007610ff1c7816 */ /* 0x000fc4000000001c */
[----:B------:R-:W-:Y:S01]  /*90d0*/  PRMT R66, RZ, 0x7610, R66 ;  /* 0x00007610ff427816 */ /* 0x000fe20000000042 */
[----:B--2---:R0:W-:Y:S02]  /*90e0*/  STL [R1+0x304], R64 ;  /* 0x0003044001007387 */ /* 0x0041e40000100800 */
[----:B0-----:R-:W-:-:S05]  /*90f0*/  LEA.HI.X.SX32 R64, R5, R2, 0x1, P6 ;  /* 0x0000000205407211 */ /* 0x001fca00030f0eff */
[----:B------:R0:W-:Y:S01]  /*9100*/  STL [R1+0xbb0], R64 ;  /* 0x000bb04001007387 */ /* 0x0001e20000100800 */
[----:B------:R-:W-:Y:S02]  /*9110*/  @!P4 IMAD.MOV.U32 R7, RZ, RZ, R64 ;  /* 0x000000ffff07c224 */ /* 0x000fe400078e0040 */
[----:B------:R-:W-:-:S03]  /*9120*/  IMAD R5, R70, 0x31, RZ ;  /* 0x0000003146057824 */ /* 0x000fc600078e02ff */
[----:B------:R1:W5:Y:S01]  /*9130*/  @!P4 LDG.E.U16 R27, desc[UR20][R6.64] ;  /* 0x00000014061bc981 */ /* 0x000362000c1e1500 */
[----:B0-----:R-:W-:Y:S01]  /*9140*/  IADD3 R64, P6, PT, R60, R3, RZ ;  /* 0x000000033c407210 */ /* 0x001fe20007fde0ff */
[C---:B-1----:R-:W-:Y:S02]  /*9150*/  VIADD R6, R12.reuse, 0xffffffcc ;  /* 0xffffffcc0c067836 */ /* 0x042fe40000000000 */
[----:B---3--:R0:W-:Y:S01]  /*9160*/  STL [R1+0x300], R58 ;  /* 0x0003003a01007387 */ /* 0x0081e20000100800 */
[----:B------:R-:W-:Y:S02]  /*9170*/  VIADD R7, R12, 0xffffffcb ;  /* 0xffffffcb0c077836 */ /* 0x000fe40000000000 */
[----:B0-----:R-:W-:-:S05]  /*9180*/  IMAD R58, R70, 0x60, RZ ;  /* 0x00000060463a7824 */ /* 0x001fca00078e02ff */
[----:B------:R-:W-:-:S04]  /*9190*/  IADD3 R92, P0, PT, R58, R3, RZ ;  /* 0x000000033a5c7210 */ /* 0x000fc80007f1e0ff */
[-C--:B------:R-:W-:Y:S02]  /*91a0*/  LEA.HI.X.SX32 R14, R14, R2.reuse, 0x1, P0 ;  /* 0x000000020e0e7211 */ /* 0x080fe400000f0eff */
[----:B------:R-:W-:Y:S01]  /*91b0*/  ISETP.GE.U32.AND P4, PT, R6, 0x7fffff4d, PT ;  /* 0x7fffff4d0600780c */ /* 0x000fe20003f86070 */
[----:B------:R-:W-:Y:S01]  /*91c0*/  @!P3 IMAD.MOV.U32 R6, RZ, RZ, R92 ;  /* 0x000000ffff06b224 */ /* 0x000fe200078e005c */
[----:B------:R-:W-:Y:S01]  /*91d0*/  ISETP.GE.U32.AND P0, PT, R7, 0x7fffff4c, PT ;  /* 0x7fffff4c0700780c */ /* 0x000fe20003f06070 */
[----:B------:R-:W-:Y:S01]  /*91e0*/  @!P3 IMAD.MOV.U32 R7, RZ, RZ, R14 ;  /* 0x000000ffff07b224 */ /* 0x000fe200078e000e */
[----:B------:R-:W-:Y:S01]  /*91f0*/  STL [R1+0xbbc], R92 ;  /* 0x000bbc5c01007387 */ /* 0x000fe20000100800 */
[----:B------:R-:W-:-:S03]  /*9200*/  LEA.HI.X.SX32 R71, R5, R2, 0x1, P6 ;  /* 0x0000000205477211 */ /* 0x000fc600030f0eff */
[----:B------:R-:W-:Y:S04]  /*9210*/  STL [R1+0xbc4], R64 ;  /* 0x000bc44001007387 */ /* 0x000fe80000100800 */
[----:B------:R0:W-:Y:S04]  /*9220*/  STL [R1+0xbb8], R14 ;  /* 0x000bb80e01007387 */ /* 0x0001e80000100800 */
[----:B------:R1:W2:Y:S01]  /*9230*/  @!P3 LDG.E.U16 R82, desc[UR20][R6.64] ;  /* 0x000000140652b981 */ /* 0x0002a2000c1e1500 */
[----:B0-----:R-:W-:Y:S02]  /*9240*/  IMAD R14, R70, 0x64, RZ ;  /* 0x00000064460e7824 */ /* 0x001fe400078e02ff */
[----:B-1----:R-:W-:-:S02]  /*9250*/  @!P5 IMAD.MOV.U32 R6, RZ, RZ, R64 ;  /* 0x000000ffff06d224 */ /* 0x002fc400078e0040 */
        /* <DEDUP_REMOVED lines=16> */
[----:B------:R-:W-:Y:S04]  /*9360*/  STL [R1+0xbd4], R71 ;  /* 0x000bd44701007387 */ /* 0x000fe80000100800 */
[----:B------:R-:W-:Y:S01]  /*9370*/  STL [R1+0xbc8], R93 ;  /* 0x000bc85d01007387 */ /* 0x000fe20000100800 */
[----:B------:R-:W-:Y:S01]  /*9380*/  PRMT R29, RZ, 0x7610, R29 ;  /* 0x00007610ff1d7816 */ /* 0x000fe2000000001d */
[----:B0-----:R-:W-:Y:S02]  /*9390*/  @!P4 IMAD.MOV.U32 R6, RZ, RZ, R71 ;  /* 0x000000ffff06c224 */ /* 0x001fe400078e0047 */
[----:B--2---:R0:W-:Y:S02]  /*93a0*/  STL [R1+0x2fc], R82 ;  /* 0x0002fc5201007387 */ /* 0x0041e40000100800 */
[----:B0-----:R-:W-:-:S05]  /*93b0*/  LEA.HI.X.SX32 R82, R5, R2, 0x1, P6 ;  /* 0x0000000205527211 */ /* 0x001fca00030f0eff */
[----:B------:R-:W-:Y:S01]  /*93c0*/  STL [R1+0xbd0], R82 ;  /* 0x000bd05201007387 */ /* 0x000fe20000100800 */
[----:B------:R-:W-:-:S05]  /*93d0*/  @!P4 IMAD.MOV.U32 R7, RZ, RZ, R82 ;  /* 0x000000ffff07c224 */ /* 0x000fca00078e0052 */
[----:B------:R0:W5:Y:S02]  /*93e0*/  @!P4 LDG.E.U16 R29, desc[UR20][R6.64] ;  /* 0x00000014061dc981 */ /* 0x000164000c1e1500 */
[C---:B0-----:R-:W-:Y:S02]  /*93f0*/  VIADD R6, R12.reuse, 0xffffffc8 ;  /* 0xffffffc80c067836 */ /* 0x041fe40000000000 */
[----:B---3--:R0:W-:Y:S01]  /*9400*/  STL [R1+0x2f8], R66 ;  /* 0x0002f84201007387 */ /* 0x0081e20000100800 */
[----:B------:R-:W-:Y:S02]  /*9410*/  VIADD R7, R12, 0xffffffc7 ;  /* 0xffffffc70c077836 */ /* 0x000fe40000000000 */
[----:B0-----:R-:W-:-:S05]  /*9420*/  IMAD R66, R70, 0x68, RZ ;  /* 0x0000006846427824 */ /* 0x001fca00078e02ff */
[----:B------:R-:W-:-:S04]  /*9430*/  IADD3 R93, P1, PT, R66, R3, RZ ;  /* 0x00000003425d7210 */ /* 0x000fc80007f3e0ff */
[----:B------:R-:W-:Y:S02]  /*9440*/  LEA.HI.X.SX32 R12, R9, R2, 0x1, P1 ;  /* 0x00000002090c7211 */ /* 0x000fe400008f0eff */
[----:B------:R-:W-:Y:S01]  /*9450*/  ISETP.GE.U32.AND P4, PT, R6, 0x7fffff49, PT ;  /* 0x7fffff490600780c */ /* 0x000fe20003f86070 */
[----:B------:R-:W-:Y:S01]  /*9460*/  @!P0 IMAD.MOV.U32 R6, RZ, RZ, R93 ;  /* 0x000000ffff068224 */ /* 0x000fe200078e005d */
[----:B------:R-:W-:Y:S02]  /*9470*/  PRMT R9, RZ, 0x7610, R9 ;  /* 0x00007610ff097816 */ /* 0x000fe40000000009 */
[----:B------:R-:W-:Y:S01]  /*9480*/  ISETP.GE.U32.AND P1, PT, R7, 0x7fffff48, PT ;  /* 0x7fffff480700780c */ /* 0x000fe20003f26070 */
[----:B------:R-:W-:-:S05]  /*9490*/  @!P0 IMAD.MOV.U32 R7, RZ, RZ, R12 ;  /* 0x000000ffff078224 */ /* 0x000fca00078e000c */
[----:B------:R0:W2:Y:S01]  /*94a0*/  @!P0 LDG.E.U16 R9, desc[UR20][R6.64] ;  /* 0x0000001406098981 */ /* 0x0000a2000c1e1500 */
[----:B------:R-:W-:-:S05]  /*94b0*/  IMAD R82, R70, 0x6a, RZ ;  /* 0x0000006a46527824 */ /* 0x000fca00078e02ff */
[----:B------:R-:W-:Y:S01]  /*94c0*/  IADD3 R71, P6, PT, R82, R3, RZ ;  /* 0x0000000352477210 */ /* 0x000fe20007fde0ff */
[----:B------:R1:W-:Y:S04]  /*94d0*/  STL [R1+0xbdc], R93 ;  /* 0x000bdc5d01007387 */ /* 0x0003e80000100800 */
[----:B------:R-:W-:Y:S04]  /*94e0*/  STL [R1+0xbe4], R71 ;  /* 0x000be44701007387 */ /* 0x000fe80000100800 */
[----:B------:R3:W-:Y:S01]  /*94f0*/  STL [R1+0xbd8], R12 ;  /* 0x000bd80c01007387 */ /* 0x0007e20000100800 */
[----:B------:R-:W-:-:S03]  /*9500*/  IMAD R5, R70, 0x35, RZ ;  /* 0x0000003546057824 */ /* 0x000fc600078e02ff */
[----:B-1----:R-:W5:Y:S01]  /*9510*/  LDL.LU R93, [R1+0x1318] ;  /* 0x00131800015d7983 */ /* 0x002f620000300800 */
[----:B---3--:R-:W1:Y:S01]  /*9520*/  LDC R12, c[0x0][0x3a0] ;  /* 0x0000e800ff0c7b82 */ /* 0x008e620000000800 */
[----:B------:R-:W-:Y:S01]  /*9530*/  LEA.HI.X.SX32 R92, R5, R2, 0x1, P6 ;  /* 0x00000002055c7211 */ /* 0x000fe200030f0eff */
[----:B0-----:R-:W-:Y:S01]  /*9540*/  @!P5 IMAD.MOV.U32 R6, RZ, RZ, R71 ;  /* 0x000000ffff06d224 */ /* 0x001fe200078e0047 */
[----:B------:R-:W-:-:S03]  /*9550*/  PRMT R30, RZ, 0x7610, R30 ;  /* 0x00007610ff1e7816 */ /* 0x000fc6000000001e */
[----:B------:R-:W-:Y:S01]  /*9560*/  STL [R1+0xbe0], R92 ;  /* 0x000be05c01007387 */ /* 0x000fe20000100800 */
[----:B------:R-:W-:-:S05]  /*9570*/  @!P5 IMAD.MOV.U32 R7, RZ, RZ, R92 ;  /* 0x000000ffff07d224 */ /* 0x000fca00078e005c */
[----:B------:R1:W5:Y:S01]  /*9580*/  @!P5 LDG.E.U16 R30, desc[UR20][R6.64] ;  /* 0x00000014061ed981 */ /* 0x000362000c1e1500 */
[----:B------:R-:W-:Y:S01]  /*9590*/  PRMT R86, RZ, 0x7610, R86 ;  /* 0x00007610ff567816 */ /* 0x000fe20000000056 */
[C---:B-1----:R-:W-:Y:S02]  /*95a0*/  VIADD R6, R12.reuse, 0xffffffc6 ;  /* 0xffffffc60c067836 */ /* 0x042fe40000000000 */
        /* <DEDUP_REMOVED lines=10> */
[----:B------:R-:W-:-:S05]  /*9650*/  IMAD R71, R70, 0x6e, RZ ;  /* 0x0000006e46477824 */ /* 0x000fca00078e02ff */
[----:B------:R-:W-:Y:S01]  /*9660*/  IADD3 R71, P6, PT, R71, R3, RZ ;  /* 0x0000000347477210 */ /* 0x000fe20007fde0ff */
[----:B------:R-:W-:Y:S04]  /*9670*/  STL [R1+0xbec], R92 ;  /* 0x000bec5c01007387 */ /* 0x000fe80000100800 */
[----:B------:R-:W-:Y:S04]  /*9680*/  STL [R1+0xbf4], R71 ;  /* 0x000bf44701007387 */ /* 0x000fe80000100800 */
[----:B------:R1:W-:Y:S01]  /*9690*/  STL [R1+0xbe8], R12 ;  /* 0x000be80c01007387 */ /* 0x0003e20000100800 */
[----:B------:R-:W-:Y:S01]  /*96a0*/  IMAD R5, R70, 0x37, RZ ;  /* 0x0000003746057824 */ /* 0x000fe200078e02ff */
[----:B-1----:R-:W1:Y:S04]  /*96b0*/  LDC R12, c[0x0][0x3a0] ;  /* 0x0000e800ff0c7b82 */ /* 0x002e680000000800 */
[----:B------:R-:W-:Y:S01]  /*96c0*/  LEA.HI.X.SX32 R5, R5, R2, 0x1, P6 ;  /* 0x0000000205057211 */ /* 0x000fe200030f0eff */
[----:B0-----:R-:W-:Y:S01]  /*96d0*/  @!P4 IMAD.MOV.U32 R6, RZ, RZ, R71 ;  /* 0x000000ffff06c224 */ /* 0x001fe200078e0047 */
[----:B------:R-:W-:-:S03]  /*96e0*/  PRMT R31, RZ, 0x7610, R31 ;  /* 0x00007610ff1f7816 */ /* 0x000fc6000000001f */
[----:B------:R0:W-:Y:S01]  /*96f0*/  STL [R1+0xbf0], R5 ;  /* 0x000bf00501007387 */ /* 0x0001e20000100800 */
[----:B------:R-:W-:Y:S02]  /*9700*/  @!P4 IMAD.MOV.U32 R7, RZ, RZ, R5 ;  /* 0x000000ffff07c224 */ /* 0x000fe400078e0005 */
[----:B------:R-:W-:-:S03]  /*9710*/  IMAD R71, R70, 0x72, RZ ;  /* 0x0000007246477824 */ /* 0x000fc600078e02ff */
[----:B------:R1:W5:Y:S02]  /*9720*/  @!P4 LDG.E.U16 R31, desc[UR20][R6.64] ;  /* 0x00000014061fc981 */ /* 0x000364000c1e1500 */
[----:B------:R-:W-:Y:S01]  /*9730*/  IADD3 R71, P4, PT, R71, R3, RZ ;  /* 0x0000000347477210 */ /* 0x000fe20007f9e0ff */
[----:B0-----:R-:W-:Y:S01]  /*9740*/  IMAD R5, R70, 0x39, RZ ;  /* 0x0000003946057824 */ /* 0x001fe200078e02ff */
[----:B------:R-:W-:Y:S01]  /*9750*/  PRMT R85, RZ, 0x7610, R85 ;  /* 0x00007610ff557816 */ /* 0x000fe20000000055 */
[C---:B-1----:R-:W-:Y:S02]  /*9760*/  VIADD R6, R12.reuse, 0xffffffc4 ;  /* 0xffffffc40c067836 */ /* 0x042fe40000000000 */
[----:B------:R-:W-:Y:S01]  /*9770*/  VIADD R7, R12, 0xffffffc3 ;  /* 0xffffffc30c077836 */ /* 0x000fe20000000000 */
[----:B------:R-:W-:-:S04]  /*9780*/  LEA.HI.X.SX32 R5, R5, R2, 0x1, P4 ;  /* 0x0000000205057211 */ /* 0x000fc800020f0eff */
[----:B------:R-:W-:Y:S01]  /*9790*/  ISETP.GE.U32.AND P4, PT, R7, 0x7fffff44, PT ;  /* 0x7fffff440700780c */ /* 0x000fe20003f86070 */
[----:B--2---:R0:W-:Y:S02]  /*97a0*/  STL [R1+0x2d8], R86 ;  /* 0x0002d85601007387 */ /* 0x0041e40000100800 */
[----:B0-----:R-:W-:-:S05]  /*97b0*/  IMAD R86, R70, 0x70, RZ ;  /* 0x0000007046567824 */ /* 0x001fca00078e02ff */
[----:B------:R-:W-:-:S04]  /*97c0*/  IADD3 R86, P3, PT, R86, R3, RZ ;  /* 0x0000000356567210 */ /* 0x000fc80007f7e0ff */
[----:B------:R-:W-:Y:S02]  /*97d0*/  LEA.HI.X.SX32 R92, R32, R2, 0x1, P3 ;  /* 0x00000002205c7211 */ /* 0x000fe400018f0eff */
[----:B------:R-:W-:Y:S01]  /*97e0*/  ISETP.GE.U32.AND P3, PT, R6, 0x7fffff45, PT ;  /* 0x7fffff450600780c */ /* 0x000fe20003f66070 */
[----:B------:R-:W-:Y:S02]  /*97f0*/  @!P1 IMAD.MOV.U32 R6, RZ, RZ, R86 ;  /* 0x000000ffff069224 */ /* 0x000fe400078e0056 */
[----:B------:R-:W-:-:S05]  /*9800*/  @!P1 IMAD.MOV.U32 R7, RZ, RZ, R92 ;  /* 0x000000ffff079224 */ /* 0x000fca00078e005c */
[----:B------:R0:W2:Y:S04]  /*9810*/  @!P1 LDG.E.U16 R85, desc[UR20][R6.64] ;  /* 0x0000001406559981 */ /* 0x0000a8000c1e1500 */
[----:B------:R-:W-:Y:S04]  /*9820*/  STL [R1+0xbfc], R86 ;  /* 0x000bfc5601007387 */ /* 0x000fe80000100800 */
        /* <DEDUP_REMOVED lines=25> */
[----:B------:R3:W-:Y:S01]  /*99c0*/  STL [R1+0xc08], R86 ;  /* 0x000c085601007387 */ /* 0x0007e20000100800 */
[----:B------:R-:W-:-:S03]  /*99d0*/  PRMT R33, RZ, 0x7610, R33 ;  /* 0x00007610ff217816 */ /* 0x000fc60000000021 */
[----:B------:R4:W-:Y:S01]  /*99e0*/  STL [R1+0xc10], R5 ;  /* 0x000c100501007387 */ /* 0x0009e20000100800 */
[----:B0-----:R-:W-:Y:S02]  /*99f0*/  @!P3 IMAD.MOV.U32 R6, RZ, RZ, R71 ;  /* 0x000000ffff06b224 */ /* 0x001fe400078e0047 */
[----:B------:R-:W-:Y:S02]  /*9a00*/  @!P3 IMAD.MOV.U32 R7, RZ, RZ, R5 ;  /* 0x000000ffff07b224 */ /* 0x000fe400078e0005 */
[----:B-1----:R-:W-:-:S03]  /*9a10*/  IMAD R71, R70, 0x7a, RZ ;  /* 0x0000007a46477824 */ /* 0x002fc600078e02ff */
[----:B------:R0:W5:Y:S02]  /*9a20*/  @!P3 LDG.E.U16 R33, desc[UR20][R6.64] ;  /* 0x000000140621b981 */ /* 0x000164000c1e1500 */
[----:B---3--:R-:W-:Y:S01]  /*9a30*/  IADD3 R86, P6, PT, R71, R3, RZ ;  /* 0x0000000347567210 */ /* 0x008fe20007fde0ff */
[C---:B0-----:R-:W-:Y:S02]  /*9a40*/  VIADD R6, R12.reuse, 0xffffffc0 ;  /* 0xffffffc00c067836 */ /* 0x041fe40000000000 */
[----:B------:R-:W-:Y:S02]  /*9a50*/  VIADD R7, R12, 0xffffffbf ;  /* 0xffffffbf0c077836 */ /* 0x000fe40000000000 */
[----:B----4-:R-:W-:Y:S01]  /*9a60*/  IMAD R5, R70, 0x3d, RZ ;  /* 0x0000003d46057824 */ /* 0x010fe200078e02ff */
[----:B------:R-:W-:Y:S02]  /*9a70*/  ISETP.GE.U32.AND P3, PT, R6, 0x7fffff41, PT ;  /* 0x7fffff410600780c */ /* 0x000fe40003f66070 */
[----:B------:R-:W-:-:S02]  /*9a80*/  PRMT R8, RZ, 0x7610, R8 ;  /* 0x00007610ff087816 */ /* 0x000fc40000000008 */
[----:B------:R-:W-:Y:S01]  /*9a90*/  LEA.HI.X.SX32 R5, R5, R2, 0x1, P6 ;  /* 0x0000000205057211 */ /* 0x000fe200030f0eff */
[C---:B------:R-:W-:Y:S01]  /*9aa0*/  IMAD R85, R70.reuse, 0x7c, RZ ;  /* 0x0000007c46557824 */ /* 0x040fe200078e02ff */
[----:B------:R-:W-:Y:S01]  /*9ab0*/  PRMT R84, RZ, 0x7610, R84 ;  /* 0x00007610ff547816 */ /* 0x000fe20000000054 */
[----:B--2---:R0:W-:Y:S02]  /*9ac0*/  STL [R1+0x2d0], R69 ;  /* 0x0002d04501007387 */ /* 0x0041e40000100800 */
[----:B0-----:R-:W-:-:S05]  /*9ad0*/  IMAD R69, R70, 0x78, RZ ;  /* 0x0000007846457824 */ /* 0x001fca00078e02ff */
[----:B------:R-:W-:-:S04]  /*9ae0*/  IADD3 R92, P0, PT, R69, R3, RZ ;  /* 0x00000003455c7210 */ /* 0x000fc80007f1e0ff */
[----:B------:R-:W-:Y:S01]  /*9af0*/  LEA.HI.X.SX32 R12, R34, R2, 0x1, P0 ;  /* 0x00000002220c7211 */ /* 0x000fe200000f0eff */
[----:B------:R-:W-:Y:S01]  /*9b00*/  STL [R1+0xc1c], R92 ;  /* 0x000c1c5c01007387 */ /* 0x000fe20000100800 */
[----:B------:R-:W-:-:S03]  /*9b10*/  ISETP.GE.U32.AND P0, PT, R7, 0x7fffff40, PT ;  /* 0x7fffff400700780c */ /* 0x000fc60003f06070 */
[----:B------:R-:W-:Y:S01]  /*9b20*/  STL [R1+0xc24], R86 ;  /* 0x000c245601007387 */ /* 0x000fe20000100800 */
[----:B------:R-:W-:-:S03]  /*9b30*/  @!P4 IMAD.MOV.U32 R7, RZ, RZ, R12 ;  /* 0x000000ffff07c224 */ /* 0x000fc600078e000c */
[----:B------:R0:W-:Y:S02]  /*9b40*/  STL [R1+0xc18], R12 ;  /* 0x000c180c01007387 */ /* 0x0001e40000100800 */
[----:B0-----:R-:W0:Y:S01]  /*9b50*/  LDC R12, c[0x0][0x3a0] ;  /* 0x0000e800ff0c7b82 */ /* 0x001e220000000800 */
[----:B------:R-:W-:Y:S01]  /*9b60*/  @!P4 IMAD.MOV.U32 R6, RZ, RZ, R92 ;  /* 0x000000ffff06c224 */ /* 0x000fe200078e005c */
[----:B------:R-:W-:-:S04]  /*9b70*/  PRMT R34, RZ, 0x7610, R34 ;  /* 0x00007610ff227816 */ /* 0x000fc80000000022 */
[----:B------:R1:W2:Y:S02]  /*9b80*/  @!P4 LDG.E.U16 R8, desc[UR20][R6.64] ;  /* 0x000000140608c981 */ /* 0x0002a4000c1e1500 */
[----:B-1----:R-:W-:Y:S02]  /*9b90*/  @!P5 IMAD.MOV.U32 R6, RZ, RZ, R86 ;  /* 0x000000ffff06d224 */ /* 0x002fe400078e0056 */
[----:B------:R-:W-:-:S05]  /*9ba0*/  @!P5 IMAD.MOV.U32 R7, RZ, RZ, R5 ;  /* 0x000000ffff07d224 */ /* 0x000fca00078e0005 */
[----:B------:R0:W5:Y:S01]  /*9bb0*/  @!P5 LDG.E.U16 R34, desc[UR20][R6.64] ;  /* 0x000000140622d981 */ /* 0x000162000c1e1500 */
[----:B------:R-:W-:Y:S01]  /*9bc0*/  IADD3 R85, P4, PT, R85, R3, RZ ;  /* 0x0000000355557210 */ /* 0x000fe20007f9e0ff */
[----:B0-----:R-:W-:-:S05]  /*9bd0*/  VIADD R6, R12, 0xffffffbe ;  /* 0xffffffbe0c067836 */ /* 0x001fca0000000000 */
[----:B------:R-:W-:Y:S01]  /*9be0*/  ISETP.GE.U32.AND P5, PT, R6, 0x7fffff3f, PT ;  /* 0x7fffff3f0600780c */ /* 0x000fe20003fa6070 */
[----:B------:R-:W-:Y:S01]  /*9bf0*/  VIADD R6, R12, 0xffffffbd ;  /* 0xffffffbd0c067836 */ /* 0x000fe20000000000 */
[----:B------:R-:W-:-:S04]  /*9c00*/  LEA.HI.X.SX32 R7, R35, R2, 0x1, P4 ;  /* 0x0000000223077211 */ /* 0x000fc800020f0eff */
[----:B------:R-:W-:Y:S01]  /*9c10*/  ISETP.GE.U32.AND P4, PT, R6, 0x7fffff3e, PT ;  /* 0x7fffff3e0600780c */ /* 0x000fe20003f86070 */
[----:B------:R-:W-:-:S05]  /*9c20*/  @!P1 IMAD.MOV.U32 R6, RZ, RZ, R85 ;  /* 0x000000ffff069224 */ /* 0x000fca00078e0055 */
[----:B------:R0:W3:Y:S04]  /*9c30*/  @!P1 LDG.E.U16 R84, desc[UR20][R6.64] ;  /* 0x0000001406549981 */ /* 0x0000e8000c1e1500 */
[----:B------:R1:W-:Y:S04]  /*9c40*/  STL [R1+0xc20], R5 ;  /* 0x000c200501007387 */ /* 0x0003e80000100800 */
[----:B------:R-:W5:Y:S01]  /*9c50*/  LDL.LU R92, [R1+0x1314] ;  /* 0x00131400015c7983 */ /* 0x000f620000300800 */
[----:B-1----:R-:W-:Y:S01]  /*9c60*/  IMAD R5, R70, 0x3f, RZ ;  /* 0x0000003f46057824 */ /* 0x002fe200078e02ff */
[----:B------:R-:W-:-:S02]  /*9c70*/  PRMT R35, RZ, 0x7610, R35 ;  /* 0x00007610ff237816 */ /* 0x000fc40000000023 */
        /* <DEDUP_REMOVED lines=8> */
[----:B------:R0:W-:Y:S04]  /*9d00*/  STL [R1+0xc28], R7 ;  /* 0x000c280701007387 */ /* 0x0001e80000100800 */
[----:B------:R1:W-:Y:S01]  /*9d10*/  STL [R1+0xc30], R5 ;  /* 0x000c300501007387 */ /* 0x0003e20000100800 */
[----:B0-----:R-:W-:Y:S01]  /*9d20*/  @!P3 IMAD.MOV.U32 R7, RZ, RZ, R5 ;  /* 0x000000ffff07b224 */ /* 0x001fe200078e0005 */
[C---:B------:R-:W-:Y:S01]  /*9d30*/  LEA R85, P1, R70.reuse, R3, 0x7 ;  /* 0x0000000346557211 */ /* 0x040fe200078238ff */
[----:B-1----:R-:W-:-:S03]  /*9d40*/  IMAD R5, R70, 0x82, RZ ;  /* 0x0000008246057824 */ /* 0x002fc600078e02ff */
[----:B------:R0:W5:Y:S04]  /*9d50*/  @!P3 LDG.E.U16 R35, desc[UR20][R6.64] ;  /* 0x000000140623b981 */ /* 0x000168000c1e1500 */
[----:B---3--:R1:W-:Y:S01]  /*9d60*/  STL [R1+0x2c8], R84 ;  /* 0x0002c85401007387 */ /* 0x0083e20000100800 */
[C---:B0-----:R-:W-:Y:S02]  /*9d70*/  IMAD.SHL.U32 R6, R70.reuse, 0x40, RZ ;  /* 0x0000004046067824 */ /* 0x041fe400078e00ff */
[----:B------:R-:W-:Y:S01]  /*9d80*/  IMAD R7, R70, 0x41, RZ ;  /* 0x0000004146077824 */ /* 0x000fe200078e02ff */
[----:B-1----:R-:W-:Y:S02]  /*9d90*/  IADD3 R84, P6, PT, R5, R3, RZ ;  /* 0x0000000305547210 */ /* 0x002fe40007fde0ff */
[-C--:B------:R-:W-:Y:S01]  /*9da0*/  LEA.HI.X.SX32 R6, R6, R2.reuse, 0x1, P1 ;  /* 0x0000000206067211 */ /* 0x080fe200008f0eff */
[----:B------:R-:W-:Y:S01]  /*9db0*/  IMAD.MOV.U32 R5, RZ, RZ, R85 ;  /* 0x000000ffff057224 */ /* 0x000fe200078e0055 */
[----:B------:R0:W-:Y:S04]  /*9dc0*/  STL [R1+0xc3c], R85 ;  /* 0x000c3c5501007387 */ /* 0x0001e80000100800 */
[----:B------:R-:W-:Y:S04]  /*9dd0*/  STL [R1+0xc44], R84 ;  /* 0x000c445401007387 */ /* 0x000fe80000100800 */
[----:B------:R1:W-:Y:S01]  /*9de0*/  STL [R1+0xc38], R6 ;  /* 0x000c380601007387 */ /* 0x0003e20000100800 */
[----:B0-----:R-:W-:Y:S01]  /*9df0*/  LEA.HI.X.SX32 R85, R7, R2, 0x1, P6 ;  /* 0x0000000207557211 */ /* 0x001fe200030f0eff */
[----:B------:R-:W-:-:S02]  /*9e00*/  @!P0 IMAD.MOV.U32 R7, RZ, RZ, R6 ;  /* 0x000000ffff078224 */ /* 0x000fc400078e0006 */
[----:B-1----:R-:W-:-:S05]  /*9e10*/  @!P0 IMAD.MOV.U32 R6, RZ, RZ, R5 ;  /* 0x000000ffff068224 */ /* 0x002fca00078e0005 */
[----:B------:R0:W2:Y:S01]  /*9e20*/  @!P0 LDG.E.U16 R91, desc[UR20][R6.64] ;  /* 0x00000014065b8981 */ /* 0x0000a2000c1e1500 */
[----:B------:R-:W-:Y:S02]  /*9e30*/  IMAD.MOV.U32 R86, RZ, RZ, R36 ;  /* 0x000000ffff567224 */ /* 0x000fe400078e0024 */
[C---:B------:R-:W-:Y:S02]  /*9e40*/  VIADD R8, R12.reuse, 0xffffffbc ;  /* 0xffffffbc0c087836 */ /* 0x040fe40000000000 */
[----:B------:R-:W-:-:S03]  /*9e50*/  VIADD R36, R12, 0xffffffbb ;  /* 0xffffffbb0c247836 */ /* 0x000fc60000000000 */
[----:B------:R-:W-:Y:S01]  /*9e60*/  ISETP.GE.U32.AND P3, PT, R8, 0x7fffff3d, PT ;  /* 0x7fffff3d0800780c */ /* 0x000fe20003f66070 */
[----:B------:R-:W-:Y:S01]  /*9e70*/  IMAD R8, R70, 0x84, RZ ;  /* 0x0000008446087824 */ /* 0x000fe200078e02ff */
[----:B------:R-:W-:Y:S01]  /*9e80*/  ISETP.GE.U32.AND P1, PT, R36, 0x7fffff3c, PT ;  /* 0x7fffff3c2400780c */ /* 0x000fe20003f26070 */
[----:B0-----:R-:W-:Y:S01]  /*9e90*/  @!P5 IMAD.MOV.U32 R6, RZ, RZ, R84 ;  /* 0x000000ffff06d224 */ /* 0x001fe200078e0054 */
[----:B------:R-:W-:Y:S01]  /*9ea0*/  PRMT R36, RZ, 0x7610, R36 ;  /* 0x00007610ff247816 */ /* 0x000fe20000000024 */
[----:B------:R-:W-:Y:S01]  /*9eb0*/  @!P5 IMAD.MOV.U32 R7, RZ, RZ, R85 ;  /* 0x000000ffff07d224 */ /* 0x000fe200078e0055 */
[----:B------:R0:W-:Y:S01]  /*9ec0*/  STL [R1+0xc40], R85 ;  /* 0x000c405501007387 */ /* 0x0001e20000100800 */
[----:B------:R-:W-:-:S03]  /*9ed0*/  IMAD R5, R70, 0x86, RZ ;  /* 0x0000008646057824 */ /* 0x000fc600078e02ff */
[----:B------:R1:W5:Y:S02]  /*9ee0*/  @!P5 LDG.E.U16 R36, desc[UR20][R6.64] ;  /* 0x000000140624d981 */ /* 0x000364000c1e1500 */
[----:B------:R-:W-:Y:S02]  /*9ef0*/  IADD3 R84, P6, PT, R5, R3, RZ ;  /* 0x0000000305547210 */ /* 0x000fe40007fde0ff */
[----:B------:R-:W-:Y:S01]  /*9f00*/  PRMT R5, RZ, 0x7610, R5 ;  /* 0x00007610ff057816 */ /* 0x000fe20000000005 */
[----:B-1----:R-:W-:Y:S02]  /*9f10*/  IMAD R6, R70, 0x43, RZ ;  /* 0x0000004346067824 */ /* 0x002fe400078e02ff */
[----:B------:R-:W-:-:S03]  /*9f20*/  VIADD R7, R12, 0xffffffba ;  /* 0xffffffba0c077836 */ /* 0x000fc60000000000 */
[----:B0-----:R-:W-:Y:S02]  /*9f30*/  LEA.HI.X.SX32 R85, R6, R2, 0x1, P6 ;  /* 0x0000000206557211 */ /* 0x001fe400030f0eff */
[----:B------:R-:W-:Y:S01]  /*9f40*/  ISETP.GE.U32.AND P5, PT, R7, 0x7fffff3b, PT ;  /* 0x7fffff3b0700780c */ /* 0x000fe20003fa6070 */
[----:B--2---:R0:W-:Y:S02]  /*9f50*/  STL [R1+0x2c4], R91 ;  /* 0x0002c45b01007387 */ /* 0x0041e40000100800 */
[----:B0-----:R-:W-:Y:S01]  /*9f60*/  IADD3 R91, P0, PT, R8, R3, RZ ;  /* 0x00000003085b7210 */ /* 0x001fe20007f1e0ff */
[----:B------:R-:W-:-:S03]  /*9f70*/  VIADD R8, R12, 0xffffffb9 ;  /* 0xffffffb90c087836 */ /* 0x000fc60000000000 */
[----:B------:R-:W-:Y:S01]  /*9f80*/  LEA.HI.X.SX32 R12, R37, R2, 0x1, P0 ;  /* 0x00000002250c7211 */ /* 0x000fe200000f0eff */
[----:B------:R-:W-:-:S04]  /*9f90*/  @!P4 IMAD.MOV.U32 R6, RZ, RZ, R91 ;  /* 0x000000ffff06c224 */ /* 0x000fc800078e005b */
[----:B------:R-:W-:-:S05]  /*9fa0*/  @!P4 IMAD.MOV.U32 R7, RZ, RZ, R12 ;  /* 0x000000ffff07c224 */ /* 0x000fca00078e000c */
[----:B------:R0:W2:Y:S04]  /*9fb0*/  @!P4 LDG.E.U16 R5, desc[UR20][R6.64] ;  /* 0x000000140605c981 */ /* 0x0000a8000c1e1500 */
[----:B------:R-:W-:Y:S04]  /*9fc0*/  STL [R1+0xc4c], R91 ;  /* 0x000c4c5b01007387 */ /* 0x000fe80000100800 */
[----:B------:R-:W-:Y:S04]  /*9fd0*/  STL [R1+0xc54], R84 ;  /* 0x000c545401007387 */ /* 0x000fe80000100800 */
[----:B------:R1:W-:Y:S01]  /*9fe0*/  STL [R1+0xc48], R12 ;  /* 0x000c480c01007387 */ /* 0x0003e20000100800 */
[----:B------:R-:W-:Y:S01]  /*9ff0*/  PRMT R37, RZ, 0x7610, R37 ;  /* 0x00007610ff257816 */ /* 0x000fe20000000025 */
[----:B0-----:R-:W-:Y:S01]  /*a000*/  @!P3 IMAD.MOV.U32 R6, RZ, RZ, R84 ;  /* 0x000000ffff06b224 */ /* 0x001fe200078e0054 */
[----:B------:R-:W-:Y:S01]  /*a010*/  ISETP.GE.U32.AND P0, PT, R8, 0x7fffff3a, PT ;  /* 0x7fffff3a0800780c */ /* 0x000fe20003f06070 */
[----:B-1----:R-:W0:Y:S01]  /*a020*/  LDC R12, c[0x0][0x3a0] ;  /* 0x0000e800ff0c7b82 */ /* 0x002e220000000800 */
[----:B------:R-:W-:Y:S01]  /*a030*/  @!P3 IMAD.MOV.U32 R7, RZ, RZ, R85 ;  /* 0x000000ffff07b224 */ /* 0x000fe200078e0055 */
[----:B------:R-:W5:Y:S01]  /*a040*/  LDL.LU R91, [R1+0x1310] ;  /* 0x00131000015b7983 */ /* 0x000f620000300800 */
[----:B------:R-:W-:-:S03]  /*a050*/  IMAD R8, R70, 0x88, RZ ;  /* 0x0000008846087824 */ /* 0x000fc600078e02ff */
[----:B------:R1:W-:Y:S04]  /*a060*/  STL [R1+0xc50], R85 ;  /* 0x000c505501007387 */ /* 0x0003e80000100800 */
[----:B------:R3:W5:Y:S01]  /*a070*/  @!P3 LDG.E.U16 R37, desc[UR20][R6.64] ;  /* 0x000000140625b981 */ /* 0x000762000c1e1500 */
[----:B-1----:R-:W-:Y:S01]  /*a080*/  IADD3 R85, P3, PT, R8, R3, RZ ;  /* 0x0000000308557210 */ /* 0x002fe20007f7e0ff */
[----:B---3--:R-:W-:Y:S02]  /*a090*/  IMAD R6, R70, 0x45, RZ ;  /* 0x0000004546067824 */ /* 0x008fe400078e02ff */
[----:B0-----:R-:W-:Y:S01]  /*a0a0*/  VIADD R7, R12, 0xffffffb8 ;  /* 0xffffffb80c077836 */ /* 0x001fe20000000000 */
[----:B------:R-:W-:-:S04]  /*a0b0*/  PRMT R90, RZ, 0x7610, R90 ;  /* 0x00007610ff5a7816 */ /* 0x000fc8000000005a */
[----:B------:R-:W-:Y:S01]  /*a0c0*/  ISETP.GE.U32.AND P4, PT, R7, 0x7fffff39, PT ;  /* 0x7fffff390700780c */ /* 0x000fe20003f86070 */
[----:B--2---:R0:W-:Y:S04]  /*a0d0*/  STL [R1+0x2c0], R5 ;  /* 0x0002c00501007387 */ /* 0x0041e80000100800 */
[----:B------:R1:W-:Y:S01]  /*a0e0*/  STL [R1+0xc5c], R85 ;  /* 0x000c5c5501007387 */ /* 0x0003e20000100800 */
[----:B0-----:R-:W-:-:S05]  /*a0f0*/  IMAD R5, R70, 0x8a, RZ ;  /* 0x0000008a46057824 */ /* 0x001fca00078e02ff */
[----:B------:R-:W-:Y:S01]  /*a100*/  IADD3 R84, P6, PT, R5, R3, RZ ;  /* 0x0000000305547210 */ /* 0x000fe20007fde0ff */
[----:B------:R-:W-:Y:S01]  /*a110*/  IMAD.MOV.U32 R5, RZ, RZ, R85 ;  /* 0x000000ffff057224 */ /* 0x000fe200078e0055 */
[----:B-1----:R-:W-:-:S05]  /*a120*/  LEA.HI.X.SX32 R85, R38, R2, 0x1, P3 ;  /* 0x0000000226557211 */ /* 0x002fca00018f0eff */
[----:B------:R0:W-:Y:S01]  /*a130*/  STL [R1+0xc58], R85 ;  /* 0x000c585501007387 */ /* 0x0001e20000100800 */
[----:B------:R-:W-:Y:S01]  /*a140*/  IMAD.MOV.U32 R7, RZ, RZ, R85 ;  /* 0x000000ffff077224 */ /* 0x000fe200078e0055 */
[----:B0-----:R-:W-:Y:S01]  /*a150*/  LEA.HI.X.SX32 R85, R6, R2, 0x1, P6 ;  /* 0x0000000206557211 */ /* 0x001fe200030f0eff */
[----:B------:R-:W-:-:S05]  /*a160*/  @!P1 IMAD.MOV.U32 R6, RZ, RZ, R5 ;  /* 0x000000ffff069224 */ /* 0x000fca00078e0005 */
[----:B------:R0:W2:Y:S01]  /*a170*/  @!P1 LDG.E.U16 R90, desc[UR20][R6.64] ;  /* 0x00000014065a9981 */ /* 0x0000a2000c1e1500 */
[----:B------:R-:W-:Y:S01]  /*a180*/  VIADD R8, R12, 0xffffffb7 ;  /* 0xffffffb70c087836 */ /* 0x000fe20000000000 */
[----:B------:R-:W-:-:S04]  /*a190*/  PRMT R38, RZ, 0x7610, R38 ;  /* 0x00007610ff267816 */ /* 0x000fc80000000026 */
[----:B------:R-:W-:Y:S01]  /*a1a0*/  ISETP.GE.U32.AND P3, PT, R8, 0x7fffff38, PT ;  /* 0x7fffff380800780c */ /* 0x000fe20003f66070 */
[C---:B------:R-:W-:Y:S01]  /*a1b0*/  IMAD R8, R70.reuse, 0x8c, RZ ;  /* 0x0000008c46087824 */ /* 0x040fe200078e02ff */
[----:B------:R1:W-:Y:S01]  /*a1c0*/  STL [R1+0xc64], R84 ;  /* 0x000c645401007387 */ /* 0x0003e20000100800 */
[----:B0-----:R-:W-:Y:S02]  /*a1d0*/  @!P5 IMAD.MOV.U32 R6, RZ, RZ, R84 ;  /* 0x000000ffff06d224 */ /* 0x001fe400078e0054 */
[----:B------:R-:W-:Y:S01]  /*a1e0*/  @!P5 IMAD.MOV.U32 R7, RZ, RZ, R85 ;  /* 0x000000ffff07d224 */ /* 0x000fe200078e0055 */
[----:B------:R0:W-:Y:S01]  /*a1f0*/  STL [R1+0xc60], R85 ;  /* 0x000c605501007387 */ /* 0x0001e20000100800 */
[----:B------:R-:W-:-:S03]  /*a200*/  IMAD R5, R70, 0x8e, RZ ;  /* 0x0000008e46057824 */ /* 0x000fc600078e02ff */
[----:B------:R3:W5:Y:S02]  /*a210*/  @!P5 LDG.E.U16 R38, desc[UR20][R6.64] ;  /* 0x000000140626d981 */ /* 0x000764000c1e1500 */
[----:B-1----:R-:W-:Y:S02]  /*a220*/  IADD3 R84, P6, PT, R5, R3, RZ ;  /* 0x0000000305547210 */ /* 0x002fe40007fde0ff */
[----:B------:R-:W-:Y:S01]  /*a230*/  PRMT R5, RZ, 0x7610, R5 ;  /* 0x00007610ff057816 */ /* 0x000fe20000000005 */
[----:B---3--:R-:W-:Y:S02]  /*a240*/  IMAD R6, R70, 0x47, RZ ;  /* 0x0000004746067824 */ /* 0x008fe400078e02ff */
        /* <DEDUP_REMOVED lines=13> */
[----:B------:R-:W-:Y:S01]  /*a320*/  ISETP.GE.U32.AND P1, PT, R8, 0x7fffff36, PT ;  /* 0x7fffff360800780c */ /* 0x000fe20003f26070 */
[----:B-1----:R-:W1:Y:S01]  /*a330*/  LDC R12, c[0x0][0x3a0] ;  /* 0x0000e800ff0c7b82 */ /* 0x002e620000000800 */
[----:B------:R-:W-:Y:S01]  /*a340*/  IMAD R8, R70, 0x90, RZ ;  /* 0x0000009046087824 */ /* 0x000fe200078e02ff */
[----:B------:R-:W5:Y:S01]  /*a350*/  LDL.LU R90, [R1+0x130c] ;  /* 0x00130c00015a7983 */ /* 0x000f620000300800 */
[----:B------:R-:W-:Y:S01]  /*a360*/  PRMT R39, RZ, 0x7610, R39 ;  /* 0x00007610ff277816 */ /* 0x000fe20000000027 */
[----:B0-----:R-:W-:-:S02]  /*a370*/  @!P4 IMAD.MOV.U32 R6, RZ, RZ, R84 ;  /* 0x000000ffff06c224 */ /* 0x001fc400078e0054 */
[----:B------:R0:W-:Y:S01]  /*a380*/  STL [R1+0xc70], R85 ;  /* 0x000c705501007387 */ /* 0x0001e20000100800 */
[----:B------:R-:W-:-:S05]  /*a390*/  @!P4 IMAD.MOV.U32 R7, RZ, RZ, R85 ;  /* 0x000000ffff07c224 */ /* 0x000fca00078e0055 */
[----:B------:R3:W5:Y:S01]  /*a3a0*/  @!P4 LDG.E.U16 R39, desc[UR20][R6.64] ;  /* 0x000000140627c981 */ /* 0x000762000c1e1500 */
[----:B0-----:R-:W-:Y:S01]  /*a3b0*/  IADD3 R85, P0, PT, R8, R3, RZ ;  /* 0x0000000308557210 */ /* 0x001fe20007f1e0ff */
[----:B---3--:R-:W-:Y:S02]  /*a3c0*/  IMAD R6, R70, 0x49, RZ ;  /* 0x0000004946067824 */ /* 0x008fe400078e02ff */
[----:B-1----:R-:W-:Y:S01]  /*a3d0*/  VIADD R7, R12, 0xffffffb4 ;  /* 0xffffffb40c077836 */ /* 0x002fe20000000000 */
        /* <DEDUP_REMOVED lines=152> */
[C---:B-1----:R-:W-:Y:S02]  /*ad60*/  VIADD R7, R12.reuse, 0xffffffa8 ;  /* 0xffffffa80c077836 */ /* 0x042fe40000000000 */
[----:B------:R-:W-:Y:S01]  /*ad70*/  VIADD R8, R12, 0xffffffa7 ;  /* 0xffffffa70c087836 */ /* 0x000fe20000000000 */
[----:B------:R-:W-:Y:S02]  /*ad80*/  PRMT R47, RZ, 0x7610, R47 ;  /* 0x00007610ff2f7816 */ /* 0x000fe4000000002f */
[----:B------:R-:W-:Y:S02]  /*ad90*/  ISETP.GE.U32.AND P4, PT, R7, 0x7fffff29, PT ;  /* 0x7fffff290700780c */ /* 0x000fe40003f86070 */
[----:B------:R-:W-:-:S02]  /*ada0*/  PRMT R49, RZ, 0x7610, R49 ;  /* 0x00007610ff317816 */ /* 0x000fc40000000031 */
[----:B------:R-:W-:Y:S02]  /*adb0*/  PRMT R51, RZ, 0x7610, R51 ;  /* 0x00007610ff337816 */ /* 0x000fe40000000033 */
[----:B------:R-:W-:Y:S02]  /*adc0*/  PRMT R53, RZ, 0x7610, R53 ;  /* 0x00007610ff357816 */ /* 0x000fe40000000035 */
[----:B------:R-:W-:Y:S02]  /*add0*/  PRMT R55, RZ, 0x7610, R55 ;  /* 0x00007610ff377816 */ /* 0x000fe40000000037 */
[----:B------:R-:W-:Y:S02]  /*ade0*/  PRMT R54, RZ, 0x7610, R54 ;  /* 0x00007610ff367816 */ /* 0x000fe40000000036 */
[----:B------:R-:W-:Y:S02]  /*adf0*/  PRMT R57, RZ, 0x7610, R57 ;  /* 0x00007610ff397816 */ /* 0x000fe40000000039 */
[----:B------:R-:W-:-:S02]  /*ae00*/  PRMT R59, RZ, 0x7610, R59 ;  /* 0x00007610ff3b7816 */ /* 0x000fc4000000003b */
[----:B------:R-:W-:Y:S02]  /*ae10*/  PRMT R61, RZ, 0x7610, R61 ;  /* 0x00007610ff3d7816 */ /* 0x000fe4000000003d */
[----:B------:R-:W-:Y:S02]  /*ae20*/  PRMT R63, RZ, 0x7610, R63 ;  /* 0x00007610ff3f7816 */ /* 0x000fe4000000003f */
[----:B------:R-:W-:Y:S02]  /*ae30*/  PRMT R62, RZ, 0x7610, R62 ;  /* 0x00007610ff3e7816 */ /* 0x000fe4000000003e */
[----:B------:R-:W-:Y:S02]  /*ae40*/  PRMT R65, RZ, 0x7610, R65 ;  /* 0x00007610ff417816 */ /* 0x000fe40000000041 */
[----:B------:R-:W-:Y:S01]  /*ae50*/  PRMT R67, RZ, 0x7610, R67 ;  /* 0x00007610ff437816 */ /* 0x000fe20000000043 */
[----:B--2---:R0:W-:Y:S04]  /*ae60*/  STL [R1+0x244], R5 ;  /* 0x0002440501007387 */ /* 0x0041e80000100800 */
[----:B------:R1:W-:Y:S01]  /*ae70*/  STL [R1+0xcdc], R85 ;  /* 0x000cdc5501007387 */ /* 0x0003e20000100800 */
[----:B0-----:R-:W-:-:S05]  /*ae80*/  IMAD R5, R70, 0xaa, RZ ;  /* 0x000000aa46057824 */ /* 0x001fca00078e02ff */
[----:B------:R-:W-:Y:S01]  /*ae90*/  IADD3 R84, P6, PT, R5, R3, RZ ;  /* 0x0000000305547210 */ /* 0x000fe20007fde0ff */
[----:B------:R-:W-:Y:S01]  /*aea0*/  IMAD.MOV.U32 R5, RZ, RZ, R85 ;  /* 0x000000ffff057224 */ /* 0x000fe200078e0055 */
[----:B-1----:R-:W-:Y:S02]  /*aeb0*/  LEA.HI.X.SX32 R85, R46, R2, 0x1, P0 ;  /* 0x000000022e557211 */ /* 0x002fe400000f0eff */
[----:B------:R-:W-:-:S03]  /*aec0*/  ISETP.GE.U32.AND P0, PT, R8, 0x7fffff28, PT ;  /* 0x7fffff280800780c */ /* 0x000fc60003f06070 */
[----:B------:R0:W-:Y:S01]  /*aed0*/  STL [R1+0xcd8], R85 ;  /* 0x000cd85501007387 */ /* 0x0001e20000100800 */
[----:B------:R-:W-:Y:S02]  /*aee0*/  IMAD.MOV.U32 R7, RZ, RZ, R85 ;  /* 0x000000ffff077224 */ /* 0x000fe400078e0055 */
[----:B------:R-:W-:Y:S01]  /*aef0*/  IMAD R8, R70, 0xac, RZ ;  /* 0x000000ac46087824 */ /* 0x000fe200078e02ff */
[----:B------:R-:W-:Y:S01]  /*af00*/  STL [R1+0xce4], R84 ;  /* 0x000ce45401007387 */ /* 0x000fe20000100800 */
[----:B0-----:R-:W-:Y:S01]  /*af10*/  LEA.HI.X.SX32 R85, R6, R2, 0x1, P6 ;  /* 0x0000000206557211 */ /* 0x001fe200030f0eff */
[----:B------:R-:W-:Y:S01]  /*af20*/  @!P3 IMAD.MOV.U32 R6, RZ, RZ, R5 ;  /* 0x000000ffff06b224 */ /* 0x000fe200078e0005 */
[----:B------:R-:W-:Y:S01]  /*af30*/  PRMT R46, RZ, 0x7610, R46 ;  /* 0x00007610ff2e7816 */ /* 0x000fe2000000002e */
[----:B------:R-:W-:Y:S02]  /*af40*/  IMAD R5, R70, 0xae, RZ ;  /* 0x000000ae46057824 */ /* 0x000fe400078e02ff */
[----:B------:R0:W-:Y:S04]  /*af50*/  STL [R1+0xce0], R85 ;  /* 0x000ce05501007387 */ /* 0x0001e80000100800 */
[----:B------:R1:W5:Y:S02]  /*af60*/  @!P3 LDG.E.U16 R47, desc[UR20][R6.64] ;  /* 0x00000014062fb981 */ /* 0x000364000c1e1500 */
[----:B-1----:R-:W-:-:S02]  /*af70*/  @!P5 IMAD.MOV.U32 R6, RZ, RZ, R84 ;  /* 0x000000ffff06d224 */ /* 0x002fc400078e0054 */
[----:B------:R-:W-:Y:S01]  /*af80*/  @!P5 IMAD.MOV.U32 R7, RZ, RZ, R85 ;  /* 0x000000ffff07d224 */ /* 0x000fe200078e0055 */
[-C--:B0-----:R-:W-:Y:S02]  /*af90*/  IADD3 R85, P3, PT, R8, R3.reuse, RZ ;  /* 0x0000000308557210 */ /* 0x081fe40007f7e0ff */
[----:B------:R-:W-:Y:S02]  /*afa0*/  IADD3 R84, P6, PT, R5, R3, RZ ;  /* 0x0000000305547210 */ /* 0x000fe40007fde0ff */
[----:B------:R0:W5:Y:S01]  /*afb0*/  @!P5 LDG.E.U16 R46, desc[UR20][R6.64] ;  /* 0x00000014062ed981 */ /* 0x000162000c1e1500 */
[----:B------:R-:W-:-:S03]  /*afc0*/  IMAD.MOV.U32 R5, RZ, RZ, R85 ;  /* 0x000000ffff057224 */ /* 0x000fc600078e0055 */
[----:B------:R1:W-:Y:S01]  /*afd0*/  STL [R1+0xcec], R85 ;  /* 0x000cec5501007387 */ /* 0x0003e20000100800 */
[C---:B------:R-:W-:Y:S02]  /*afe0*/  VIADD R8, R12.reuse, 0xffffffa5 ;  /* 0xffffffa50c087836 */ /* 0x040fe40000000000 */
[----:B0-----:R-:W-:Y:S02]  /*aff0*/  VIADD R7, R12, 0xffffffa6 ;  /* 0xffffffa60c077836 */ /* 0x001fe40000000000 */
[----:B------:R-:W-:Y:S01]  /*b000*/  IMAD R6, R70, 0x57, RZ ;  /* 0x0000005746067824 */ /* 0x000fe200078e02ff */
[----:B-1----:R-:W-:Y:S02]  /*b010*/  LEA.HI.X.SX32 R85, R48, R2, 0x1, P3 ;  /* 0x0000000230557211 */ /* 0x002fe400018f0eff */
[----:B------:R-:W-:-:S03]  /*b020*/  ISETP.GE.U32.AND P5, PT, R7, 0x7fffff27, PT ;  /* 0x7fffff270700780c */ /* 0x000fc60003fa6070 */
[----:B------:R0:W-:Y:S01]  /*b030*/  STL [R1+0xce8], R85 ;  /* 0x000ce85501007387 */ /* 0x0001e20000100800 */
[----:B------:R-:W-:Y:S01]  /*b040*/  IMAD.MOV.U32 R7, RZ, RZ, R85 ;  /* 0x000000ffff077224 */ /* 0x000fe200078e0055 */
[----:B------:R-:W-:Y:S01]  /*b050*/  ISETP.GE.U32.AND P3, PT, R8, 0x7fffff26, PT ;  /* 0x7fffff260800780c */ /* 0x000fe20003f66070 */
        /* <DEDUP_REMOVED lines=72> */
[----:B------:R-:W-:Y:S02]  /*b4e0*/  @!P1 IMAD.MOV.U32 R6, RZ, RZ, R5 ;  /* 0x000000ffff069224 */ /* 0x000fe400078e0005 */
        /* <DEDUP_REMOVED lines=56> */
[----:B0-----:R-:W-:Y:S02]  /*b870*/  VIADD R7, R12, 0xffffff9a ;  /* 0xffffff9a0c077836 */ /* 0x001fe40000000000 */
[----:B------:R-:W-:Y:S01]  /*b880*/  IMAD R6, R70, 0x63, RZ ;  /* 0x0000006346067824 */ /* 0x000fe200078e02ff */
[----:B-1----:R-:W-:Y:S01]  /*b890*/  LEA.HI.X.SX32 R85, R60, R2, 0x1, P3 ;  /* 0x000000023c557211 */ /* 0x002fe200018f0eff */
[----:B------:R-:W-:Y:S01]  /*b8a0*/  VIADD R8, R12, 0xffffff99 ;  /* 0xffffff990c087836 */ /* 0x000fe20000000000 */
[----:B------:R-:W-:-:S03]  /*b8b0*/  ISETP.GE.U32.AND P5, PT, R7, 0x7fffff1b, PT ;  /* 0x7fffff1b0700780c */ /* 0x000fc60003fa6070 */
[----:B------:R0:W-:Y:S01]  /*b8c0*/  STL [R1+0xd48], R85 ;  /* 0x000d485501007387 */ /* 0x0001e20000100800 */
[----:B------:R-:W-:Y:S01]  /*b8d0*/  IMAD.MOV.U32 R7, RZ, RZ, R85 ;  /* 0x000000ffff077224 */ /* 0x000fe200078e0055 */
[----:B------:R-:W-:Y:S01]  /*b8e0*/  ISETP.GE.U32.AND P3, PT, R8, 0x7fffff1a, PT ;  /* 0x7fffff1a0800780c */ /* 0x000fe20003f66070 */
[----:B------:R-:W-:Y:S01]  /*b8f0*/  IMAD R8, R70, 0xc8, RZ ;  /* 0x000000c846087824 */ /* 0x000fe200078e02ff */
[----:B------:R-:W-:Y:S02]  /*b900*/  PRMT R60, RZ, 0x7610, R60 ;  /* 0x00007610ff3c7816 */ /* 0x000fe4000000003c */
[----:B0-----:R-:W-:Y:S01]  /*b910*/  LEA.HI.X.SX32 R85, R6, R2, 0x1, P6 ;  /* 0x0000000206557211 */ /* 0x001fe200030f0eff */
[----:B------:R-:W-:Y:S01]  /*b920*/  @!P1 IMAD.MOV.U32 R6, RZ, RZ, R5 ;  /* 0x000000ffff069224 */ /* 0x000fe200078e0005 */
[----:B------:R-:W-:Y:S01]  /*b930*/  STL [R1+0xd54], R84 ;  /* 0x000d545401007387 */ /* 0x000fe20000100800 */
[----:B------:R-:W-:-:S03]  /*b940*/  IMAD R5, R70, 0xca, RZ ;  /* 0x000000ca46057824 */ /* 0x000fc600078e02ff */
[----:B------:R0:W5:Y:S04]  /*b950*/  @!P1 LDG.E.U16 R61, desc[UR20][R6.64] ;  /* 0x00000014063d9981 */ /* 0x000168000c1e1500 */
[----:B------:R1:W-:Y:S01]  /*b960*/  STL [R1+0xd50], R85 ;  /* 0x000d505501007387 */ /* 0x0003e20000100800 */
[----:B0-----:R-:W-:Y:S02]  /*b970*/  @!P4 IMAD.MOV.U32 R6, RZ, RZ, R84 ;  /* 0x000000ffff06c224 */ /* 0x001fe400078e0054 */
[----:B------:R-:W-:Y:S02]  /*b980*/  @!P4 IMAD.MOV.U32 R7, RZ, RZ, R85 ;  /* 0x000000ffff07c224 */ /* 0x000fe400078e0055 */
[----:B-1----:R-:W-:Y:S01]  /*b990*/  IMAD.MOV.U32 R85, RZ, RZ, R86 ;  /* 0x000000ffff557224 */ /* 0x002fe200078e0056 */
[----:B------:R-:W-:-:S02]  /*b9a0*/  IADD3 R86, P1, PT, R8, R3, RZ ;  /* 0x0000000308567210 */ /* 0x000fc40007f3e0ff */
[----:B------:R0:W5:Y:S01]  /*b9b0*/  @!P4 LDG.E.U16 R60, desc[UR20][R6.64] ;  /* 0x00000014063cc981 */ /* 0x000162000c1e1500 */
[----:B------:R-:W-:Y:S02]  /*b9c0*/  IADD3 R84, P6, PT, R5, R3, RZ ;  /* 0x0000000305547210 */ /* 0x000fe40007fde0ff */
[----:B------:R-:W-:Y:S01]  /*b9d0*/  LEA.HI.X.SX32 R5, R14, R2, 0x1, P1 ;  /* 0x000000020e057211 */ /* 0x000fe200008f0eff */
[----:B------:R1:W-:Y:S01]  /*b9e0*/  STL [R1+0xd5c], R86 ;  /* 0x000d5c5601007387 */ /* 0x0003e20000100800 */
[----:B------:R-:W-:Y:S02]  /*b9f0*/  IMAD.MOV.U32 R14, RZ, RZ, R86 ;  /* 0x000000ffff0e7224 */ /* 0x000fe400078e0056 */
[----:B0-----:R-:W-:Y:S02]  /*ba00*/  VIADD R7, R12, 0xffffff98 ;  /* 0xffffff980c077836 */ /* 0x001fe40000000000 */
[----:B------:R-:W-:Y:S02]  /*ba10*/  IMAD R6, R70, 0x65, RZ ;  /* 0x0000006546067824 */ /* 0x000fe400078e02ff */
[----:B------:R-:W-:Y:S01]  /*ba20*/  VIADD R8, R12, 0xffffff97 ;  /* 0xffffff970c087836 */ /* 0x000fe20000000000 */
[----:B-1----:R-:W5:Y:S01]  /*ba30*/  LDL.LU R86, [R1+0x12fc] ;  /* 0x0012fc0001567983 */ /* 0x002f620000300800 */
[----:B------:R-:W-:Y:S01]  /*ba40*/  ISETP.GE.U32.AND P4, PT, R7, 0x7fffff19, PT ;  /* 0x7fffff190700780c */ /* 0x000fe20003f86070 */
[----:B------:R-:W-:-:S02]  /*ba50*/  IMAD.MOV.U32 R7, RZ, RZ, R5 ;  /* 0x000000ffff077224 */ /* 0x000fc400078e0005 */
[----:B------:R0:W-:Y:S01]  /*ba60*/  STL [R1+0xd58], R5 ;  /* 0x000d580501007387 */ /* 0x0001e20000100800 */
[----:B------:R-:W-:Y:S01]  /*ba70*/  ISETP.GE.U32.AND P1, PT, R8, 0x7fffff18, PT ;  /* 0x7fffff180800780c */ /* 0x000fe20003f26070 */
[----:B------:R-:W-:Y:S02]  /*ba80*/  IMAD R8, R70, 0xcc, RZ ;  /* 0x000000cc46087824 */ /* 0x000fe400078e02ff */
[----:B------:R1:W-:Y:S01]  /*ba90*/  STL [R1+0xd64], R84 ;  /* 0x000d645401007387 */ /* 0x0003e20000100800 */
[----:B0-----:R-:W-:Y:S01]  /*baa0*/  LEA.HI.X.SX32 R5, R6, R2, 0x1, P6 ;  /* 0x0000000206057211 */ /* 0x001fe200030f0eff */
[----:B------:R-:W-:-:S04]  /*bab0*/  @!P0 IMAD.MOV.U32 R6, RZ, RZ, R14 ;  /* 0x000000ffff068224 */ /* 0x000fc800078e000e */
[----:B------:R0:W-:Y:S04]  /*bac0*/  STL [R1+0xd60], R5 ;  /* 0x000d600501007387 */ /* 0x0001e80000100800 */
[----:B------:R2:W5:Y:S02]  /*bad0*/  @!P0 LDG.E.U16 R63, desc[UR20][R6.64] ;  /* 0x00000014063f8981 */ /* 0x000564000c1e1500 */
[----:B--2---:R-:W-:Y:S02]  /*bae0*/  @!P5 IMAD.MOV.U32 R7, RZ, RZ, R5 ;  /* 0x000000ffff07d224 */ /* 0x004fe400078e0005 */
[----:B------:R-:W-:Y:S01]  /*baf0*/  @!P5 IMAD.MOV.U32 R6, RZ, RZ, R84 ;  /* 0x000000ffff06d224 */ /* 0x000fe200078e0054 */
[----:B-1----:R-:W-:Y:S01]  /*bb00*/  IADD3 R84, P0, PT, R8, R3, RZ ;  /* 0x0000000308547210 */ /* 0x002fe20007f1e0ff */
[----:B0-----:R-:W-:-:S03]  /*bb10*/  IMAD R5, R70, 0xce, RZ ;  /* 0x000000ce46057824 */ /* 0x001fc600078e02ff */
[----:B------:R0:W5:Y:S02]  /*bb20*/  @!P5 LDG.E.U16 R62, desc[UR20][R6.64] ;  /* 0x00000014063ed981 */ /* 0x000164000c1e1500 */
[----:B------:R-:W-:Y:S01]  /*bb30*/  IADD3 R14, P6, PT, R5, R3, RZ ;  /* 0x00000003050e7210 */ /* 0x000fe20007fde0ff */
[----:B------:R-:W-:Y:S01]  /*bb40*/  IMAD.MOV.U32 R5, RZ, RZ, R84 ;  /* 0x000000ffff057224 */ /* 0x000fe200078e0054 */
[----:B------:R1:W-:Y:S01]  /*bb50*/  STL [R1+0xd6c], R84 ;  /* 0x000d6c5401007387 */ /* 0x0003e20000100800 */
[C---:B------:R-:W-:Y:S02]  /*bb60*/  VIADD R8, R12.reuse, 0xffffff95 ;  /* 0xffffff950c087836 */ /* 0x040fe40000000000 */
[----:B0-----:R-:W-:Y:S02]  /*bb70*/  VIADD R7, R12, 0xffffff96 ;  /* 0xffffff960c077836 */ /* 0x001fe40000000000 */
[----:B------:R-:W-:Y:S01]  /*bb80*/  IMAD R6, R70, 0x67, RZ ;  /* 0x0000006746067824 */ /* 0x000fe200078e02ff */
[----:B-1----:R-:W-:-:S02]  /*bb90*/  LEA.HI.X.SX32 R84, R64, R2, 0x1, P0 ;  /* 0x0000000240547211 */ /* 0x002fc400000f0eff */
        /* <DEDUP_REMOVED lines=13> */
[----:B------:R-:W-:Y:S02]  /*bc70*/  @!P4 IMAD.MOV.U32 R6, RZ, RZ, R14 ;  /* 0x000000ffff06c224 */ /* 0x000fe400078e000e */
[----:B0-----:R-:W-:Y:S01]  /*bc80*/  IMAD.MOV.U32 R84, RZ, RZ, R85 ;  /* 0x000000ffff547224 */ /* 0x001fe200078e0055 */
[-C--:B------:R-:W-:Y:S02]  /*bc90*/  IADD3 R85, P3, PT, R8, R3.reuse, RZ ;  /* 0x0000000308557210 */ /* 0x080fe40007f7e0ff */
[----:B------:R0:W5:Y:S01]  /*bca0*/  @!P4 LDG.E.U16 R64, desc[UR20][R6.64] ;  /* 0x000000140640c981 */ /* 0x000162000c1e1500 */
[----:B------:R-:W-:Y:S02]  /*bcb0*/  IADD3 R14, P6, PT, R5, R3, RZ ;  /* 0x00000003050e7210 */ /* 0x000fe40007fde0ff */
[----:B------:R-:W-:Y:S01]  /*bcc0*/  IMAD.MOV.U32 R5, RZ, RZ, R85 ;  /* 0x000000ffff057224 */ /* 0x000fe200078e0055 */
[----:B------:R1:W-:Y:S01]  /*bcd0*/  STL [R1+0xd7c], R85 ;  /* 0x000d7c5501007387 */ /* 0x0003e20000100800 */
[----:B0-----:R-:W-:-:S02]  /*bce0*/  VIADD R7, R12, 0xffffff94 ;  /* 0xffffff940c077836 */ /* 0x001fc40000000000 */
        /* <DEDUP_REMOVED lines=16> */
[----:B------:R-:W-:Y:S01]  /*bdf0*/  @!P5 IMAD.MOV.U32 R7, RZ, RZ, R85 ;  /* 0x000000ffff07d224 */ /* 0x000fe200078e0055 */
[----:B-1----:R-:W-:Y:S01]  /*be00*/  IADD3 R85, P1, PT, R8, R3, RZ ;  /* 0x0000000308557210 */ /* 0x002fe20007f3e0ff */
[----:B------:R-:W-:-:S03]  /*be10*/  VIADD R8, R12, 0xffffff91 ;  /* 0xffffff910c087836 */ /* 0x000fc60000000000 */
[----:B------:R0:W5:Y:S01]  /*be20*/  @!P5 LDG.E.U16 R66, desc[UR20][R6.64] ;  /* 0x000000140642d981 */ /* 0x000162000c1e1500 */
[----:B------:R-:W-:Y:S02]  /*be30*/  IADD3 R14, P6, PT, R5, R3, RZ ;  /* 0x00000003050e7210 */ /* 0x000fe40007fde0ff */
[----:B------:R-:W-:Y:S01]  /*be40*/  PRMT R83, RZ, 0x7610, R83 ;  /* 0x00007610ff537816 */ /* 0x000fe20000000053 */
[----:B0-----:R-:W-:Y:S02]  /*be50*/  IMAD R6, R70, 0x6b, RZ ;  /* 0x0000006b46067824 */ /* 0x001fe400078e02ff */
[----:B------:R-:W-:Y:S01]  /*be60*/  VIADD R7, R12, 0xffffff92 ;  /* 0xffffff920c077836 */ /* 0x000fe20000000000 */
[-C--:B------:R-:W-:Y:S02]  /*be70*/  LEA.HI.X.SX32 R12, R82, R2.reuse, 0x1, P1 ;  /* 0x00000002520c7211 */ /* 0x080fe400008f0eff */
[----:B------:R-:W-:Y:S01]  /*be80*/  LEA.HI.X.SX32 R82, R6, R2, 0x1, P6 ;  /* 0x0000000206527211 */ /* 0x000fe200030f0eff */
[----:B------:R-:W-:Y:S01]  /*be90*/  @!P0 IMAD.MOV.U32 R6, RZ, RZ, R85 ;  /* 0x000000ffff068224 */ /* 0x000fe200078e0055 */
[----:B------:R-:W-:Y:S01]  /*bea0*/  ISETP.GE.U32.AND P5, PT, R7, 0x7fffff13, PT ;  /* 0x7fffff130700780c */ /* 0x000fe20003fa6070 */
[----:B------:R-:W-:Y:S01]  /*beb0*/  @!P0 IMAD.MOV.U32 R7, RZ, RZ, R12 ;  /* 0x000000ffff078224 */ /* 0x000fe200078e000c */
[----:B------:R-:W-:-:S04]  /*bec0*/  PRMT R5, RZ, 0x7610, R5 ;  /* 0x00007610ff057816 */ /* 0x000fc80000000005 */
[----:B------:R0:W2:Y:S02]  /*bed0*/  @!P0 LDG.E.U16 R83, desc[UR20][R6.64] ;  /* 0x0000001406538981 */ /* 0x0000a4000c1e1500 */
[----:B0-----:R-:W-:Y:S02]  /*bee0*/  @!P4 IMAD.MOV.U32 R6, RZ, RZ, R14 ;  /* 0x000000ffff06c224 */ /* 0x001fe400078e000e */
[----:B------:R-:W-:-:S05]  /*bef0*/  @!P4 IMAD.MOV.U32 R7, RZ, RZ, R82 ;  /* 0x000000ffff07c224 */ /* 0x000fca00078e0052 */
[----:B------:R0:W3:Y:S04]  /*bf00*/  @!P4 LDG.E.U16 R5, desc[UR20][R6.64] ;  /* 0x000000140605c981 */ /* 0x0000e8000c1e1500 */
[----:B------:R-:W-:Y:S04]  /*bf10*/  STL [R1+0xd8c], R85 ;  /* 0x000d8c5501007387 */ /* 0x000fe80000100800 */
[----:B------:R-:W-:Y:S04]  /*bf20*/  STL [R1+0xd94], R14 ;  /* 0x000d940e01007387 */ /* 0x000fe80000100800 */
[----:B------:R1:W-:Y:S01]  /*bf30*/  STL [R1+0xd88], R12 ;  /* 0x000d880c01007387 */ /* 0x0003e20000100800 */
[----:B------:R-:W-:Y:S01]  /*bf40*/  ISETP.GE.U32.AND P1, PT, R8, 0x7fffff12, PT ;  /* 0x7fffff120800780c */ /* 0x000fe20003f26070 */
[----:B-1----:R-:W1:Y:S02]  /*bf50*/  LDC R12, c[0x0][0x3a0] ;  /* 0x0000e800ff0c7b82 */ /* 0x002e640000000800 */
[----:B------:R-:W5:Y:S01]  /*bf60*/  LDL.LU R85, [R1+0x12f8] ;  /* 0x0012f80001557983 */ /* 0x000f620000300800 */
[----:B------:R-:W-:-:S03]  /*bf70*/  IMAD R8, R70, 0xd8, RZ ;  /* 0x000000d846087824 */ /* 0x000fc600078e02ff */
[----:B------:R4:W-:Y:S01]  /*bf80*/  STL [R1+0xd90], R82 ;  /* 0x000d905201007387 */ /* 0x0009e20000100800 */
[----:B0-----:R-:W-:Y:S02]  /*bf90*/  IMAD R6, R70, 0x6d, RZ ;  /* 0x0000006d46067824 */ /* 0x001fe400078e02ff */
[----:B----4-:R-:W-:Y:S01]  /*bfa0*/  IMAD.MOV.U32 R82, RZ, RZ, R84 ;  /* 0x000000ffff527224 */ /* 0x010fe200078e0054 */
[----:B------:R-:W-:Y:S01]  /*bfb0*/  IADD3 R84, P0, PT, R8, R3, RZ ;  /* 0x0000000308547210 */ /* 0x000fe20007f1e0ff */
[C---:B-1----:R-:W-:Y:S02]  /*bfc0*/  VIADD R7, R12.reuse, 0xffffff90 ;  /* 0xffffff900c077836 */ /* 0x042fe40000000000 */
[----:B------:R-:W-:Y:S01]  /*bfd0*/  VIADD R8, R12, 0xffffff8f ;  /* 0xffffff8f0c087836 */ /* 0x000fe20000000000 */
[----:B------:R-:W-:Y:S02]  /*bfe0*/  LEA.HI.X.SX32 R12, R9, R2, 0x1, P0 ;  /* 0x00000002090c7211 */ /* 0x000fe400000f0eff */
[----:B------:R-:W-:-:S03]  /*bff0*/  ISETP.GE.U32.AND P4, PT, R7, 0x7fffff11, PT ;  /* 0x7fffff110700780c */ /* 0x000fc60003f86070 */
[----:B------:R-:W-:Y:S01]  /*c000*/  @!P3 IMAD.MOV.U32 R7, RZ, RZ, R12 ;  /* 0x000000ffff07b224 */ /* 0x000fe200078e000c */
[----:B------:R-:W-:Y:S01]  /*c010*/  PRMT R13, RZ, 0x7610, R13 ;  /* 0x00007610ff0d7816 */ /* 0x000fe2000000000d */
[----:B---3--:R0:W-:Y:S02]  /*c020*/  STL [R1+0x1d4], R5 ;  /* 0x0001d40501007387 */ /* 0x0081e40000100800 */
[----:B0-----:R-:W-:Y:S02]  /*c030*/  IMAD R5, R70, 0xda, RZ ;  /* 0x000000da46057824 */ /* 0x001fe400078e02ff */
[----:B------:R-:W-:Y:S03]  /*c040*/  STL [R1+0xd9c], R84 ;  /* 0x000d9c5401007387 */ /* 0x000fe60000100800 */
[----:B------:R-:W-:Y:S02]  /*c050*/  IADD3 R14, P6, PT, R5, R3, RZ ;  /* 0x00000003050e7210 */ /* 0x000fe40007fde0ff */
[----:B------:R-:W-:-:S03]  /*c060*/  PRMT R5, RZ, 0x7610, R5 ;  /* 0x00007610ff057816 */ /* 0x000fc60000000005 */
[----:B------:R-:W-:Y:S04]  /*c070*/  STL [R1+0xda4], R14 ;  /* 0x000da40e01007387 */ /* 0x000fe80000100800 */
[----:B------:R0:W-:Y:S04]  /*c080*/  STL [R1+0xd98], R12 ;  /* 0x000d980c01007387 */ /* 0x0001e80000100800 */
[----:B--2---:R1:W-:Y:S01]  /*c090*/  STL [R1+0x1d8], R83 ;  /* 0x0001d85301007387 */ /* 0x0043e20000100800 */
[----:B0-----:R-:W0:Y:S01]  /*c0a0*/  LDC R12, c[0x0][0x3a0] ;  /* 0x0000e800ff0c7b82 */ /* 0x001e220000000800 */
[----:B-1----:R-:W-:Y:S01]  /*c0b0*/  LEA.HI.X.SX32 R83, R6, R2, 0x1, P6 ;  /* 0x0000000206537211 */ /* 0x002fe200030f0eff */
[----:B------:R-:W-:Y:S01]  /*c0c0*/  @!P3 IMAD.MOV.U32 R6, RZ, RZ, R84 ;  /* 0x000000ffff06b224 */ /* 0x000fe200078e0054 */
[----:B------:R-:W-:Y:S01]  /*c0d0*/  ISETP.GE.U32.AND P0, PT, R8, 0x7fffff10, PT ;  /* 0x7fffff100800780c */ /* 0x000fe20003f06070 */
[----:B------:R-:W5:Y:S04]  /*c0e0*/  LDL.LU R84, [R1+0x12f4] ;  /* 0x0012f40001547983 */ /* 0x000f680000300800 */
[----:B------:R1:W2:Y:S02]  /*c0f0*/  @!P3 LDG.E.U16 R5, desc[UR20][R6.64] ;  /* 0x000000140605b981 */ /* 0x0002a4000c1e1500 */
[----:B-1----:R-:W-:-:S02]  /*c100*/  @!P5 IMAD.MOV.U32 R6, RZ, RZ, R14 ;  /* 0x000000ffff06d224 */ /* 0x002fc400078e000e */
[----:B------:R-:W-:-:S05]  /*c110*/  @!P5 IMAD.MOV.U32 R7, RZ, RZ, R83 ;  /* 0x000000ffff07d224 */ /* 0x000fca00078e0053 */
[----:B------:R1:W3:Y:S01]  /*c120*/  @!P5 LDG.E.U16 R13, desc[UR20][R6.64] ;  /* 0x00000014060dd981 */ /* 0x0002e2000c1e1500 */
[----:B------:R-:W-:-:S03]  /*c130*/  IMAD R8, R70, 0xdc, RZ ;  /* 0x000000dc46087824 */ /* 0x000fc600078e02ff */
[----:B------:R4:W-:Y:S01]  /*c140*/  STL [R1+0xda0], R83 ;  /* 0x000da05301007387 */ /* 0x0009e20000100800 */
[C---:B------:R-:W-:Y:S02]  /*c150*/  IMAD R14, R70.reuse, 0x6e, RZ ;  /* 0x0000006e460e7824 */ /* 0x040fe400078e02ff */
[----:B-1----:R-:W-:Y:S01]  /*c160*/  IMAD R6, R70, 0x6f, RZ ;  /* 0x0000006f46067824 */ /* 0x002fe200078e02ff */
[----:B----4-:R-:W-:Y:S01]  /*c170*/  IADD3 R83, P3, PT, R8, R3, RZ ;  /* 0x0000000308537210 */ /* 0x010fe20007f7e0ff */
[C---:B0-----:R-:W-:Y:S02]  /*c180*/  VIADD R7, R12.reuse, 0xffffff8e ;  /* 0xffffff8e0c077836 */ /* 0x041fe40000000000 */
[----:B------:R-:W-:Y:S01]  /*c190*/  VIADD R8, R12, 0xffffff8d ;  /* 0xffffff8d0c087836 */ /* 0x000fe20000000000 */
[----:B------:R-:W-:Y:S02]  /*c1a0*/  LEA.HI.X.SX32 R12, R14, R2, 0x1, P3 ;  /* 0x000000020e0c7211 */ /* 0x000fe400018f0eff */
[----:B------:R-:W-:-:S02]  /*c1b0*/  ISETP.GE.U32.AND P5, PT, R7, 0x7fffff0f, PT ;  /* 0x7fffff0f0700780c */ /* 0x000fc40003fa6070 */
[----:B------:R-:W-:Y:S01]  /*c1c0*/  PRMT R80, RZ, 0x7610, R80 ;  /* 0x00007610ff507816 */ /* 0x000fe20000000050 */
[----:B------:R-:W-:Y:S01]  /*c1d0*/  @!P1 IMAD.MOV.U32 R7, RZ, RZ, R12 ;  /* 0x000000ffff079224 */ /* 0x000fe200078e000c */
[----:B--2---:R0:W-:Y:S02]  /*c1e0*/  STL [R1+0x1e0], R5 ;  /* 0x0001e00501007387 */ /* 0x0041e40000100800 */
[----:B0-----:R-:W-:Y:S02]  /*c1f0*/  IMAD R5, R70, 0xde, RZ ;  /* 0x000000de46057824 */ /* 0x001fe400078e02ff */
[----:B---3--:R0:W-:Y:S03]  /*c200*/  STL [R1+0x1dc], R13 ;  /* 0x0001dc0d01007387 */ /* 0x0081e60000100800 */
[----:B0-----:R-:W-:-:S04]  /*c210*/  IADD3 R13, P6, PT, R5, R3, RZ ;  /* 0x00000003050d7210 */ /* 0x001fc80007fde0ff */
[----:B------:R-:W-:Y:S01]  /*c220*/  LEA.HI.X.SX32 R14, R6, R2, 0x1, P6 ;  /* 0x00000002060e7211 */ /* 0x000fe200030f0eff */
        /* <DEDUP_REMOVED lines=14> */
[C---:B0-----:R-:W-:Y:S02]  /*c310*/  IMAD R6, R70.reuse, 0x71, RZ ;  /* 0x0000007146067824 */ /* 0x041fe400078e02ff */
[----:B----4-:R-:W-:Y:S01]  /*c320*/  IMAD R14, R70, 0x70, RZ ;  /* 0x00000070460e7824 */ /* 0x010fe200078e02ff */
[----:B------:R-:W-:Y:S01]  /*c330*/  PRMT R81, RZ, 0x7610, R81 ;  /* 0x00007610ff517816 */ /* 0x000fe20000000051 */
[----:B-1----:R-:W-:-:S05]  /*c340*/  VIADD R7, R12, 0xffffff8c ;  /* 0xffffff8c0c077836 */ /* 0x002fca0000000000 */
[----:B------:R-:W-:Y:S01]  /*c350*/  ISETP.GE.U32.AND P4, PT, R7, 0x7fffff0d, PT ;  /* 0x7fffff0d0700780c */ /* 0x000fe20003f86070 */
[----:B--2---:R0:W-:Y:S02]  /*c360*/  STL [R1+0x1f0], R80 ;  /* 0x0001f05001007387 */ /* 0x0041e40000100800 */
[----:B0-----:R-:W-:Y:S01]  /*c370*/  IMAD.MOV.U32 R80, RZ, RZ, R82 ;  /* 0x000000ffff507224 */ /* 0x001fe200078e0052 */
[----:B------:R-:W-:Y:S01]  /*c380*/  IADD3 R82, P1, PT, R8, R3, RZ ;  /* 0x0000000308527210 */ /* 0x000fe20007f3e0ff */
[----:B------:R-:W-:Y:S01]  /*c390*/  VIADD R8, R12, 0xffffff8b ;  /* 0xffffff8b0c087836 */ /* 0x000fe20000000000 */
[----:B---3--:R0:W-:Y:S02]  /*c3a0*/  STL [R1+0x1e8], R5 ;  /* 0x0001e80501007387 */ /* 0x0081e40000100800 */
[----:B------:R-:W-:Y:S01]  /*c3b0*/  LEA.HI.X.SX32 R12, R14, R2, 0x1, P1 ;  /* 0x000000020e0c7211 */ /* 0x000fe200008f0eff */
[----:B0-----:R-:W-:-:S05]  /*c3c0*/  IMAD R5, R70, 0xe2, RZ ;  /* 0x000000e246057824 */ /* 0x001fca00078e02ff */
[----:B------:R-:W-:Y:S01]  /*c3d0*/  IADD3 R13, P6, PT, R5, R3, RZ ;  /* 0x00000003050d7210 */ /* 0x000fe20007fde0ff */
[----:B------:R-:W-:-:S03]  /*c3e0*/  @!P0 IMAD.MOV.U32 R7, RZ, RZ, R12 ;  /* 0x000000ffff078224 */ /* 0x000fc600078e000c */
        /* <DEDUP_REMOVED lines=11> */
[----:B-1----:R-:W1:Y:S01]  /*c4a0*/  LDC R12, c[0x0][0x3a0] ;  /* 0x0000e800ff0c7b82 */ /* 0x002e620000000800 */
[C---:B------:R-:W-:Y:S01]  /*c4b0*/  IMAD R8, R70.reuse, 0xe4, RZ ;  /* 0x000000e446087824 */ /* 0x040fe200078e02ff */
[----:B------:R-:W5:Y:S04]  /*c4c0*/  LDL.LU R82, [R1+0x12ec] ;  /* 0x0012ec0001527983 */ /* 0x000f680000300800 */
[----:B------:R4:W-:Y:S01]  /*c4d0*/  STL [R1+0xdc0], R14 ;  /* 0x000dc00e01007387 */ /* 0x0009e20000100800 */
[----:B0-----:R-:W-:-:S02]  /*c4e0*/  IMAD R6, R70, 0x73, RZ ;  /* 0x0000007346067824 */ /* 0x001fc400078e02ff */
[----:B----4-:R-:W-:Y:S01]  /*c4f0*/  IMAD R14, R70, 0x72, RZ ;  /* 0x00000072460e7824 */ /* 0x010fe200078e02ff */
[----:B------:R-:W-:Y:S01]  /*c500*/  PRMT R78, RZ, 0x7610, R78 ;  /* 0x00007610ff4e7816 */ /* 0x000fe2000000004e */
[----:B-1----:R-:W-:-:S05]  /*c510*/  VIADD R7, R12, 0xffffff8a ;  /* 0xffffff8a0c077836 */ /* 0x002fca0000000000 */
[----:B------:R-:W-:Y:S01]  /*c520*/  ISETP.GE.U32.AND P5, PT, R7, 0x7fffff0b, PT ;  /* 0x7fffff0b0700780c */ /* 0x000fe20003fa6070 */
[----:B---3--:R0:W-:Y:S04]  /*c530*/  STL [R1+0x1f8], R5 ;  /* 0x0001f80501007387 */ /* 0x0081e80000100800 */
[----:B--2---:R1:W-:Y:S01]  /*c540*/  STL [R1+0x1fc], R81 ;  /* 0x0001fc5101007387 */ /* 0x0043e20000100800 */
[----:B0-----:R-:W-:Y:S01]  /*c550*/  IMAD R5, R70, 0xe6, RZ ;  /* 0x000000e646057824 */ /* 0x001fe200078e02ff */
[----:B-1----:R-:W-:Y:S01]  /*c560*/  IADD3 R81, P0, PT, R8, R3, RZ ;  /* 0x0000000308517210 */ /* 0x002fe20007f1e0ff */
[----:B------:R-:W-:-:S03]  /*c570*/  VIADD R8, R12, 0xffffff89 ;  /* 0xffffff890c087836 */ /* 0x000fc60000000000 */
[----:B------:R-:W-:Y:S02]  /*c580*/  IADD3 R13, P6, PT, R5, R3, RZ ;  /* 0x00000003050d7210 */ /* 0x000fe40007fde0ff */
[-C--:B------:R-:W-:Y:S02]  /*c590*/  LEA.HI.X.SX32 R12, R14, R2.reuse, 0x1, P0 ;  /* 0x000000020e0c7211 */ /* 0x080fe400000f0eff */
[----:B------:R-:W-:Y:S01]  /*c5a0*/  LEA.HI.X.SX32 R14, R6, R2, 0x1, P6 ;  /* 0x00000002060e7211 */ /* 0x000fe200030f0eff */
[----:B------:R-:W-:Y:S02]  /*c5b0*/  @!P3 IMAD.MOV.U32 R6, RZ, RZ, R81 ;  /* 0x000000ffff06b224 */ /* 0x000fe400078e0051 */
        /* <DEDUP_REMOVED lines=68> */
[----:B------:R-:W-:Y:S01]  /*ca00*/  IMAD R8, R70, 0xf0, RZ ;  /* 0x000000f046087824 */ /* 0x000fe200078e02ff */
[----:B------:R-:W5:Y:S04]  /*ca10*/  LDL.LU R79, [R1+0x12e0] ;  /* 0x0012e000014f7983 */ /* 0x000f680000300800 */
[----:B------:R-:W-:Y:S01]  /*ca20*/  STL [R1+0xdf0], R14 ;  /* 0x000df00e01007387 */ /* 0x000fe20000100800 */
[----:B------:R-:W-:-:S02]  /*ca30*/  IMAD.MOV.U32 R13, RZ, RZ, R78 ;  /* 0x000000ffff0d7224 */ /* 0x000fc400078e004e */
[----:B0-----:R-:W-:Y:S02]  /*ca40*/  IMAD R6, R70, 0x79, RZ ;  /* 0x0000007946067824 */ /* 0x001fe400078e02ff */
[----:B-1----:R-:W-:-:S05]  /*ca50*/  VIADD R7, R12, 0xffffff84 ;  /* 0xffffff840c077836 */ /* 0x002fca0000000000 */
[----:B------:R-:W-:Y:S01]  /*ca60*/  ISETP.GE.U32.AND P4, PT, R7, 0x7fffff05, PT ;  /* 0x7fffff050700780c */ /* 0x000fe20003f86070 */
[----:B---3--:R0:W-:Y:S04]  /*ca70*/  STL [R1+0x218], R5 ;  /* 0x0002180501007387 */ /* 0x0081e80000100800 */
[----:B--2---:R1:W-:Y:S01]  /*ca80*/  STL [R1+0x21c], R72 ;  /* 0x00021c4801007387 */ /* 0x0043e20000100800 */
[----:B0-----:R-:W-:Y:S01]  /*ca90*/  IMAD R5, R70, 0xf2, RZ ;  /* 0x000000f246057824 */ /* 0x001fe200078e02ff */
[----:B-1----:R-:W-:-:S04]  /*caa0*/  IADD3 R72, P0, PT, R8, R3, RZ ;  /* 0x0000000308487210 */ /* 0x002fc80007f1e0ff */
[----:B------:R-:W-:Y:S02]  /*cab0*/  IADD3 R14, P6, PT, R5, R3, RZ ;  /* 0x00000003050e7210 */ /* 0x000fe40007fde0ff */
[-C--:B------:R-:W-:Y:S01]  /*cac0*/  LEA.HI.X.SX32 R78, R69, R2.reuse, 0x1, P0 ;  /* 0x00000002454e7211 */ /* 0x080fe200000f0eff */
[----:B------:R-:W-:Y:S01]  /*cad0*/  VIADD R8, R12, 0xffffff83 ;  /* 0xffffff830c087836 */ /* 0x000fe20000000000 */
[----:B------:R-:W-:Y:S02]  /*cae0*/  PRMT R12, RZ, 0x7610, R12 ;  /* 0x00007610ff0c7816 */ /* 0x000fe4000000000c */
[----:B------:R-:W-:Y:S01]  /*caf0*/  LEA.HI.X.SX32 R69, R6, R2, 0x1, P6 ;  /* 0x0000000206457211 */ /* 0x000fe200030f0eff */
[----:B------:R-:W-:Y:S02]  /*cb00*/  @!P3 IMAD.MOV.U32 R6, RZ, RZ, R72 ;  /* 0x000000ffff06b224 */ /* 0x000fe400078e0048 */
[----:B------:R-:W-:-:S05]  /*cb10*/  @!P3 IMAD.MOV.U32 R7, RZ, RZ, R78 ;  /* 0x000000ffff07b224 */ /* 0x000fca00078e004e */
[----:B------:R0:W2:Y:S01]  /*cb20*/  @!P3 LDG.E.U16 R12, desc[UR20][R6.64] ;  /* 0x00000014060cb981 */ /* 0x0000a2000c1e1500 */
[----:B------:R-:W-:Y:S01]  /*cb30*/  PRMT R5, RZ, 0x7610, R5 ;  /* 0x00007610ff057816 */ /* 0x000fe20000000005 */
[----:B0-----:R-:W-:Y:S02]  /*cb40*/  @!P5 IMAD.MOV.U32 R6, RZ, RZ, R14 ;  /* 0x000000ffff06d224 */ /* 0x001fe400078e000e */
[----:B------:R-:W-:-:S05]  /*cb50*/  @!P5 IMAD.MOV.U32 R7, RZ, RZ, R69 ;  /* 0x000000ffff07d224 */ /* 0x000fca00078e0045 */
[----:B------:R0:W3:Y:S04]  /*cb60*/  @!P5 LDG.E.U16 R5, desc[UR20][R6.64] ;  /* 0x000000140605d981 */ /* 0x0000e8000c1e1500 */
[----:B------:R-:W-:Y:S04]  /*cb70*/  STL [R1+0xdfc], R72 ;  /* 0x000dfc4801007387 */ /* 0x000fe80000100800 */
[----:B------:R-:W-:Y:S04]  /*cb80*/  STL [R1+0xe04], R14 ;  /* 0x000e040e01007387 */ /* 0x000fe80000100800 */
[----:B------:R1:W-:Y:S04]  /*cb90*/  STL [R1+0xdf8], R78 ;  /* 0x000df84e01007387 */ /* 0x0003e80000100800 */
[----:B-1----:R-:W5:Y:S04]  /*cba0*/  LDL.LU R78, [R1+0x12dc] ;  /* 0x0012dc00014e7983 */ /* 0x002f680000300800 */
[----:B------:R-:W5:Y:S04]  /*cbb0*/  LDL.LU R72, [R1+0x12d8] ;  /* 0x0012d80001487983 */ /* 0x000f680000300800 */
[----:B------:R1:W-:Y:S01]  /*cbc0*/  STL [R1+0xe00], R69 ;  /* 0x000e004501007387 */ /* 0x0003e20000100800 */
[----:B------:R-:W-:Y:S01]  /*cbd0*/  ISETP.GE.U32.AND P0, PT, R8, 0x7fffff04, PT ;  /* 0x7fffff040800780c */ /* 0x000fe20003f06070 */
[----:B------:R-:W-:-:S02]  /*cbe0*/  IMAD R8, R70, 0xf4, RZ ;  /* 0x000000f446087824 */ /* 0x000fc400078e02ff */
[----:B0-----:R-:W-:-:S03]  /*cbf0*/  IMAD R6, R70, 0x7b, RZ ;  /* 0x0000007b46067824 */ /* 0x001fc600078e02ff */
[----:B-1----:R-:W-:-:S04]  /*cc00*/  IADD3 R69, P3, PT, R8, R3, RZ ;  /* 0x0000000308457210 */ /* 0x002fc80007f7e0ff */
[----:B------:R-:W-:Y:S02]  /*cc10*/  LEA.HI.X.SX32 R71, R71, R2, 0x1, P3 ;  /* 0x0000000247477211 */ /* 0x000fe400018f0eff */
[----:B------:R-:W-:Y:S01]  /*cc20*/  PRMT R9, RZ, 0x7610, R9 ;  /* 0x00007610ff097816 */ /* 0x000fe20000000009 */
[----:B--2---:R0:W-:Y:S02]  /*cc30*/  STL [R1+0x228], R12 ;  /* 0x0002280c01007387 */ /* 0x0041e40000100800 */
[----:B0-----:R-:W0:Y:S02]  /*cc40*/  LDC R12, c[0x0][0x3a0] ;  /* 0x0000e800ff0c7b82 */ /* 0x001e240000000800 */
[----:B---3--:R1:W-:Y:S02]  /*cc50*/  STL [R1+0x224], R5 ;  /* 0x0002240501007387 */ /* 0x0083e40000100800 */
[----:B-1----:R-:W-:-:S05]  /*cc60*/  IMAD R5, R70, 0xf6, RZ ;  /* 0x000000f646057824 */ /* 0x002fca00078e02ff */
[----:B------:R-:W-:Y:S01]  /*cc70*/  IADD3 R14, P6, PT, R5, R3, RZ ;  /* 0x00000003050e7210 */ /* 0x000fe20007fde0ff */
[C---:B0-----:R-:W-:Y:S02]  /*cc80*/  VIADD R7, R12.reuse, 0xffffff82 ;  /* 0xffffff820c077836 */ /* 0x041fe40000000000 */
[----:B------:R-:W-:Y:S01]  /*cc90*/  VIADD R8, R12, 0xffffff81 ;  /* 0xffffff810c087836 */ /* 0x000fe20000000000 */
[----:B------:R-:W-:Y:S02]  /*cca0*/  PRMT R12, RZ, 0x7610, R12 ;  /* 0x00007610ff0c7816 */ /* 0x000fe4000000000c */
[----:B------:R-:W-:Y:S01]  /*ccb0*/  ISETP.GE.U32.AND P5, PT, R7, 0x7fffff03, PT ;  /* 0x7fffff030700780c */ /* 0x000fe20003fa6070 */
[----:B------:R-:W-:Y:S01]  /*ccc0*/  @!P1 IMAD.MOV.U32 R7, RZ, RZ, R71 ;  /* 0x000000ffff079224 */ /* 0x000fe200078e0047 */
[----:B------:R-:W-:Y:S01]  /*ccd0*/  LEA.HI.X.SX32 R5, R6, R2, 0x1, P6 ;  /* 0x0000000206057211 */ /* 0x000fe200030f0eff */
[----:B------:R-:W-:-:S05]  /*cce0*/  @!P1 IMAD.MOV.U32 R6, RZ, RZ, R69 ;  /* 0x000000ffff069224 */ /* 0x000fca00078e0045 */
[----:B------:R0:W2:Y:S02]  /*ccf0*/  @!P1 LDG.E.U16 R12, desc[UR20][R6.64] ;  /* 0x00000014060c9981 */ /* 0x0000a4000c1e1500 */
[----:B0-----:R-:W-:Y:S02]  /*cd00*/  IMAD.MOV.U32 R7, RZ, RZ, R5 ;  /* 0x000000ffff077224 */ /* 0x001fe400078e0005 */
[----:B------:R-:W-:-:S05]  /*cd10*/  @!P4 IMAD.MOV.U32 R6, RZ, RZ, R14 ;  /* 0x000000ffff06c224 */ /* 0x000fca00078e000e */
[----:B------:R0:W3:Y:S04]  /*cd20*/  @!P4 LDG.E.U16 R9, desc[UR20][R6.64] ;  /* 0x000000140609c981 */ /* 0x0000e8000c1e1500 */
[----:B------:R-:W-:Y:S04]  /*cd30*/  STL [R1+0xe0c], R69 ;  /* 0x000e0c4501007387 */ /* 0x000fe80000100800 */
[----:B------:R-:W-:Y:S04]  /*cd40*/  STL [R1+0xe14], R14 ;  /* 0x000e140e01007387 */ /* 0x000fe80000100800 */
[----:B------:R1:W-:Y:S04]  /*cd50*/  STL [R1+0xe08], R71 ;  /* 0x000e084701007387 */ /* 0x0003e80000100800 */
[----:B------:R4:W-:Y:S04]  /*cd60*/  STL [R1+0xe10], R5 ;  /* 0x000e100501007387 */ /* 0x0009e80000100800 */
[----:B-1----:R-:W5:Y:S04]  /*cd70*/  LDL.LU R71, [R1+0x12d4] ;  /* 0x0012d40001477983 */ /* 0x002f680000300800 */
[----:B------:R-:W5:Y:S01]  /*cd80*/  LDL.LU R69, [R1+0x12d0] ;  /* 0x0012d00001457983 */ /* 0x000f620000300800 */
[----:B----4-:R-:W-:Y:S01]  /*cd90*/  IMAD R5, R70, 0xfa, RZ ;  /* 0x000000fa46057824 */ /* 0x010fe200078e02ff */
[----:B------:R-:W-:Y:S01]  /*cda0*/  ISETP.GE.U32.AND P3, PT, R8, 0x7fffff02, PT ;  /* 0x7fffff020800780c */ /* 0x000fe20003f66070 */
[----:B------:R-:W-:-:S02]  /*cdb0*/  IMAD R8, R70, 0xf8, RZ ;  /* 0x000000f846087824 */ /* 0x000fc400078e02ff */
[----:B0-----:R-:W-:-:S03]  /*cdc0*/  IMAD R6, R70, 0x7d, RZ ;  /* 0x0000007d46067824 */ /* 0x001fc600078e02ff */
[-C--:B------:R-:W-:Y:S02]  /*cdd0*/  IADD3 R14, P1, PT, R8, R3.reuse, RZ ;  /* 0x00000003080e7210 */ /* 0x080fe40007f3e0ff */
[----:B------:R-:W-:Y:S01]  /*cde0*/  PRMT R8, RZ, 0x7610, R8 ;  /* 0x00007610ff087816 */ /* 0x000fe20000000008 */
[----:B--2---:R0:W-:Y:S02]  /*cdf0*/  STL [R1+0x234], R12 ;  /* 0x0002340c01007387 */ /* 0x0041e40000100800 */
[----:B0-----:R-:W0:Y:S02]  /*ce00*/  LDC R12, c[0x0][0x3a0] ;  /* 0x0000e800ff0c7b82 */ /* 0x001e240000000800 */
[----:B---3--:R1:W-:Y:S02]  /*ce10*/  STL [R1+0x22c], R9 ;  /* 0x00022c0901007387 */ /* 0x0083e40000100800 */
[----:B-1----:R-:W-:Y:S01]  /*ce20*/  IADD3 R9, P4, PT, R5, R3, RZ ;  /* 0x0000000305097210 */ /* 0x002fe20007f9e0ff */
[----:B------:R-:W-:-:S02]  /*ce30*/  IMAD R5, R70, 0x7c, RZ ;  /* 0x0000007c46057824 */ /* 0x000fc400078e02ff */
[----:B0-----:R-:W-:-:S03]  /*ce40*/  VIADD R7, R12, 0xffffff80 ;  /* 0xffffff800c077836 */ /* 0x001fc60000000000 */
[-C--:B------:R-:W-:Y:S01]  /*ce50*/  LEA.HI.X.SX32 R5, R5, R2.reuse, 0x1, P1 ;  /* 0x0000000205057211 */ /* 0x080fe200008f0eff */
[----:B------:R0:W-:Y:S01]  /*ce60*/  STL [R1+0xe1c], R14 ;  /* 0x000e1c0e01007387 */ /* 0x0001e20000100800 */
[----:B------:R-:W-:Y:S01]  /*ce70*/  ISETP.GE.U32.AND P1, PT, R7, 0x7fffff01, PT ;  /* 0x7fffff010700780c */ /* 0x000fe20003f26070 */
[----:B------:R-:W-:Y:S01]  /*ce80*/  IMAD.MOV.U32 R7, RZ, RZ, R14 ;  /* 0x000000ffff077224 */ /* 0x000fe200078e000e */
[----:B0-----:R-:W-:Y:S01]  /*ce90*/  LEA.HI.X.SX32 R14, R6, R2, 0x1, P4 ;  /* 0x00000002060e7211 */ /* 0x001fe200020f0eff */
[----:B------:R-:W-:-:S05]  /*cea0*/  IMAD.MOV.U32 R6, RZ, RZ, R5 ;  /* 0x000000ffff067224 */ /* 0x000fca00078e0005 */
[----:B------:R-:W-:-:S04]  /*ceb0*/  @!P0 LOP3.LUT R7, R7, R6, RZ, 0x3c, !PT ;  /* 0x0000000607078212 */ /* 0x000fc800078e3cff */
[C---:B------:R-:W-:Y:S02]  /*cec0*/  @!P0 LOP3.LUT R6, R7.reuse, R6, RZ, 0x3c, !PT ;  /* 0x0000000607068212 */ /* 0x040fe400078e3cff */
[----:B------:R-:W-:Y:S02]  /*ced0*/  PRMT R12, RZ, 0x7610, R12 ;  /* 0x00007610ff0c7816 */ /* 0x000fe4000000000c */
[----:B------:R-:W-:-:S05]  /*cee0*/  @!P0 LOP3.LUT R7, R7, R6, RZ, 0x3c, !PT ;  /* 0x0000000607078212 */ /* 0x000fca00078e3cff */
[----:B------:R0:W2:Y:S02]  /*cef0*/  @!P0 LDG.E.U16 R12, desc[UR20][R6.64] ;  /* 0x00000014060c8981 */ /* 0x0000a4000c1e1500 */
[----:B0-----:R-:W-:Y:S02]  /*cf00*/  @!P5 IMAD.MOV.U32 R6, RZ, RZ, R9 ;  /* 0x000000ffff06d224 */ /* 0x001fe400078e0009 */
[----:B------:R-:W-:-:S05]  /*cf10*/  @!P5 IMAD.MOV.U32 R7, RZ, RZ, R14 ;  /* 0x000000ffff07d224 */ /* 0x000fca00078e000e */
[----:B------:R0:W3:Y:S04]  /*cf20*/  @!P5 LDG.E.U16 R8, desc[UR20][R6.64] ;  /* 0x000000140608d981 */ /* 0x0000e8000c1e1500 */
[----:B------:R1:W-:Y:S04]  /*cf30*/  STL [R1+0xe18], R5 ;  /* 0x000e180501007387 */ /* 0x0003e80000100800 */
[----:B------:R-:W-:Y:S04]  /*cf40*/  STL [R1+0xe24], R9 ;  /* 0x000e240901007387 */ /* 0x000fe80000100800 */
[----:B------:R4:W-:Y:S01]  /*cf50*/  STL [R1+0xe20], R14 ;  /* 0x000e200e01007387 */ /* 0x0009e20000100800 */
[----:B-1----:R-:W-:Y:S01]  /*cf60*/  IMAD R5, R70, 0xfc, RZ ;  /* 0x000000fc46057824 */ /* 0x002fe200078e02ff */
[----:B0-----:R-:W-:-:S04]  /*cf70*/  PRMT R6, RZ, 0x7610, R6 ;  /* 0x00007610ff067816 */ /* 0x001fc80000000006 */
[----:B------:R-:W-:Y:S01]  /*cf80*/  IADD3 R7, P4, PT, R5, R3, RZ ;  /* 0x0000000305077210 */ /* 0x000fe20007f9e0ff */
[----:B----4-:R-:W-:Y:S01]  /*cf90*/  IMAD R14, R70, 0x7e, RZ ;  /* 0x0000007e460e7824 */ /* 0x010fe200078e02ff */
[----:B--2---:R0:W-:Y:S02]  /*cfa0*/  STL [R1+0x24c], R12 ;  /* 0x00024c0c01007387 */ /* 0x0041e40000100800 */
[----:B0-----:R-:W0:Y:S02]  /*cfb0*/  LDC R12, c[0x0][0x3a0] ;  /* 0x0000e800ff0c7b82 */ /* 0x001e240000000800 */
[----:B------:R-:W-:Y:S04]  /*cfc0*/  STL [R1+0xe2c], R7 ;  /* 0x000e2c0701007387 */ /* 0x000fe80000100800 */
[----:B------:R1:W-:Y:S04]  /*cfd0*/  STL.S16 [R1+0x25c], R6 ;  /* 0x00025c0601007387 */ /* 0x0003e80000100600 */
[----:B---3--:R-:W-:Y:S01]  /*cfe0*/  STL [R1+0x248], R8 ;  /* 0x0002480801007387 */ /* 0x008fe20000100800 */
[----:B-1----:R-:W-:Y:S01]  /*cff0*/  LEA.HI.X.SX32 R6, R14, R2, 0x1, P4 ;  /* 0x000000020e067211 */ /* 0x002fe200020f0eff */
[----:B0-----:R-:W-:-:S02]  /*d000*/  VIADD R14, R12, 0x7f ;  /* 0x0000007f0c0e7836 */ /* 0x001fc40000000000 */
[----:B------:R-:W2:Y:S01]  /*d010*/  LDL R12, [R1+0x25c] ;  /* 0x00025c00010c7983 */ /* 0x000ea20000100800 */
[----:B------:R-:W-:-:S03]  /*d020*/  @!P3 LOP3.LUT R7, R7, R6, RZ, 0x3c, !PT ;  /* 0x000000060707b212 */ /* 0x000fc600078e3cff */
[----:B------:R0:W-:Y:S02]  /*d030*/  STL [R1+0xe28], R6 ;  /* 0x000e280601007387 */ /* 0x0001e40000100800 */
[----:B0-----:R-:W-:-:S04]  /*d040*/  @!P3 LOP3.LUT R6, R7, R6, RZ, 0x3c, !PT ;  /* 0x000000060706b212 */ /* 0x001fc800078e3cff */
[----:B------:R-:W-:-:S05]  /*d050*/  @!P3 LOP3.LUT R7, R7, R6, RZ, 0x3c, !PT ;  /* 0x000000060707b212 */ /* 0x000fca00078e3cff */
[----:B--2---:R0:W2:Y:S01]  /*d060*/  @!P3 LDG.E.U16 R12, desc[UR20][R6.64] ;  /* 0x00000014060cb981 */ /* 0x0040a2000c1e1500 */
[C---:B------:R-:W-:Y:S02]  /*d070*/  IMAD R5, R70.reuse, 0xfe, RZ ;  /* 0x000000fe46057824 */ /* 0x040fe400078e02ff */
[----:B------:R-:W-:-:S03]  /*d080*/  IMAD R8, R70, 0x7f, RZ ;  /* 0x0000007f46087824 */ /* 0x000fc600078e02ff */
[----:B------:R-:W-:-:S04]  /*d090*/  IADD3 R9, P4, PT, R5, R3, RZ ;  /* 0x0000000305097210 */ /* 0x000fc80007f9e0ff */
[----:B0-----:R-:W-:Y:S02]  /*d0a0*/  LEA.HI.X.SX32 R6, R8, R2, 0x1, P4 ;  /* 0x0000000208067211 */ /* 0x001fe400020f0eff */
[----:B------:R-:W-:-:S03]  /*d0b0*/  PRMT R5, RZ, 0x7610, R5 ;  /* 0x00007610ff057816 */ /* 0x000fc60000000005 */
[----:B------:R-:W-:Y:S01]  /*d0c0*/  @!P1 IMAD.MOV.U32 R7, RZ, RZ, R6 ;  /* 0x000000ffff079224 */ /* 0x000fe200078e0006 */
[----:B--2---:R0:W-:Y:S04]  /*d0d0*/  @!P3 STL [R1+0x25c], R12 ;  /* 0x00025c0c0100b387 */ /* 0x0041e80000100800 */
[----:B------:R-:W-:Y:S04]  /*d0e0*/  STL [R1+0xe34], R9 ;  /* 0x000e340901007387 */ /* 0x000fe80000100800 */
[----:B------:R1:W-:Y:S01]  /*d0f0*/  STL [R1+0xe30], R6 ;  /* 0x000e300601007387 */ /* 0x0003e20000100800 */
[----:B------:R-:W-:Y:S01]  /*d100*/  ISETP.GT.U32.AND P0, PT, R68, R4, PT ;  /* 0x000000044400720c */ /* 0x000fe20003f04070 */
[----:B0-----:R-:W0:Y:S01]  /*d110*/  LDC R12, c[0x0][0x3a0] ;  /* 0x0000e800ff0c7b82 */ /* 0x001e220000000800 */
[----:B-1----:R-:W-:-:S05]  /*d120*/  @!P1 IMAD.MOV.U32 R6, RZ, RZ, R9 ;  /* 0x000000ffff069224 */ /* 0x002fca00078e0009 */
[----:B------:R1:W2:Y:S01]  /*d130*/  @!P1 LDG.E.U16 R5, desc[UR20][R6.64] ;  /* 0x0000001406059981 */ /* 0x0002a2000c1e1500 */
[----:B------:R-:W-:Y:S02]  /*d140*/  ISETP.GT.AND P3, PT, R14, 0x7f, PT ;  /* 0x0000007f0e00780c */ /* 0x000fe40003f64270 */
[----:B------:R-:W3:Y:S01]  /*d150*/  S2R R14, SR_TID.X ;  /* 0x00000000000e7919 */ /* 0x000ee20000002100 */
[----:B------:R-:W-:Y:S02]  /*d160*/  ISETP.GT.U32.AND P4, PT, R68, R76, PT ;  /* 0x0000004c4400720c */ /* 0x000fe40003f84070 */
[----:B------:R-:W-:-:S05]  /*d170*/  @!P0 IMAD.IADD R4, R4, 0x1, -R68 ;  /* 0x0000000104048824 */ /* 0x000fca00078e0a44 */
[----:B------:R-:W-:Y:S01]  /*d180*/  ISETP.GT.U32.AND P6, PT, R68, R4, PT ;  /* 0x000000044400720c */ /* 0x000fe20003fc4070 */
[----:B------:R-:W-:-:S05]  /*d190*/  VIADD R9, R0, 0xfc ;  /* 0x000000fc00097836 */ /* 0x000fca0000000000 */
[----:B------:R-:W-:Y:S01]  /*d1a0*/  @!P4 IMAD.IADD R76, R76, 0x1, -R68 ;  /* 0x000000014c4cc824 */ /* 0x000fe200078e0a44 */
[C---:B------:R-:W-:Y:S01]  /*d1b0*/  ISETP.GE.AND P4, PT, R0.reuse, RZ, PT ;  /* 0x000000ff0000720c */ /* 0x040fe20003f86270 */
[----:B------:R-:W-:Y:S01]  /*d1c0*/  VIADD R8, R0, 0xfd ;  /* 0x000000fd00087836 */ /* 0x000fe20000000000 */
[----:B-1----:R-:W-:-:S04]  /*d1d0*/  IABS R6, R9 ;  /* 0x0000000900067213 */ /* 0x002fc80000000000 */
[----:B------:R-:W-:Y:S01]  /*d1e0*/  @!P6 IMAD.IADD R4, R4, 0x1, -R68 ;  /* 0x000000010404e824 */ /* 0x000fe200078e0a44 */
[----:B------:R-:W-:Y:S02]  /*d1f0*/  IABS R7, R8 ;  /* 0x0000000800077213 */ /* 0x000fe40000000000 */
[----:B------:R-:W-:Y:S02]  /*d200*/  ISETP.NE.AND P1, PT, R73, RZ, PT ;  /* 0x000000ff4900720c */ /* 0x000fe40003f25270 */
[----:B------:R-:W-:Y:S02]  /*d210*/  LOP3.LUT R73, RZ, R73, RZ, 0x33, !PT ;  /* 0x00000049ff497212 */ /* 0x000fe400078e33ff */
[----:B---3--:R-:W-:Y:S01]  /*d220*/  LOP3.LUT R14, R14, 0x7f, RZ, 0xc0, !PT ;  /* 0x0000007f0e0e7812 */ /* 0x008fe200078ec0ff */
[----:B------:R-:W-:-:S03]  /*d230*/  @!P4 IMAD.MOV R4, RZ, RZ, -R4 ;  /* 0x000000ffff04c224 */ /* 0x000fc600078e0a04 */
[----:B0-----:R-:W-:Y:S02]  /*d240*/  ISETP.LT.AND P0, PT, R14, R12, P3 ;  /* 0x0000000c0e00720c */ /* 0x001fe40001f01270 */
[----:B------:R-:W-:Y:S02]  /*d250*/  SEL R4, R73, R4, !P1 ;  /* 0x0000000449047207 */ /* 0x000fe40004800000 */
[----:B------:R-:W-:-:S03]  /*d260*/  ISETP.GT.U32.AND P5, PT, R68, R75, PT ;  /* 0x0000004b4400720c */ /* 0x000fc60003fa4070 */
[----:B------:R-:W-:Y:S01]  /*d270*/  IMAD R4, R4, UR11, RZ ;  /* 0x0000000b04047c24 */ /* 0x000fe2000f8e02ff */
[----:B------:R-:W-:-:S04]  /*d280*/  @!UP1 UIADD3 UR4, UPT, UPT, -UR7, 0x100000, URZ ;  /* 0x0010000007049890 */ /* 0x000fc8000fffe1ff */
[----:B------:R-:W-:Y:S02]  /*d290*/  @!UP1 USHF.L.U32 UR5, UR4, 0xb, URZ ;  /* 0x0000000b04059899 */ /* 0x000fe400080006ff */
[----:B------:R-:W-:Y:S01]  /*d2a0*/  @!UP1 USHF.L.U32 UR4, UR4, 0x1, URZ ;  /* 0x0000000104049899 */ /* 0x000fe200080006ff */
[----:B------:R-:W-:Y:S02]  /*d2b0*/  VOTEU.ALL UP1, P2 ;  /* 0x0000000000ff7886 */ /* 0x000fe40001020000 */
[----:B------:R-:W-:Y:S01]  /*d2c0*/  @!P5 IMAD.IADD R75, R75, 0x1, -R68 ;  /* 0x000000014b4bd824 */ /* 0x000fe200078e0a44 */
[----:B------:R-:W-:-:S08]  /*d2d0*/  ISETP.GT.U32.AND P5, PT, R68, R77, PT ;  /* 0x0000004d4400720c */ /* 0x000fd00003fa4070 */
[----:B------:R0:W1:Y:S01]  /*d2e0*/  @!UP1 SYNCS.EXCH.64 URZ, [UR9+0x20008], UR4 ;  /* 0x0200080409ff95b2 */ /* 0x0000620008000100 */
[----:B------:R-:W-:Y:S02]  /*d2f0*/  ISETP.GE.AND P4, PT, R13, RZ, PT ;  /* 0x000000ff0d00720c */ /* 0x000fe40003f86270 */
[C---:B------:R-:W-:Y:S02]  /*d300*/  ISETP.GT.U32.AND P6, PT, R68.reuse, R76, PT ;  /* 0x0000004c4400720c */ /* 0x040fe40003fc4070 */
[----:B------:R-:W-:Y:S01]  /*d310*/  @!P5 IMAD.IADD R77, R77, 0x1, -R68 ;  /* 0x000000014d4dd824 */ /* 0x000fe200078e0a44 */
[----:B------:R-:W-:Y:S01]  /*d320*/  ISETP.GT.U32.AND P5, PT, R68, R75, PT ;  /* 0x0000004b4400720c */ /* 0x000fe20003fa4070 */
[----:B--2---:R2:W-:Y:S02]  /*d330*/  STL [R1+0x258], R5 ;  /* 0x0002580501007387 */ /* 0x0045e40000100800 */
[----:B--2---:R-:W-:-:S05]  /*d340*/  VIADD R5, R0, 0xfb ;  /* 0x000000fb00057836 */ /* 0x004fca0000000000 */
[----:B------:R2:W-:Y:S04]  /*d350*/  STL [R1+0xf88], R5 ;  /* 0x000f880501007387 */ /* 0x0005e80000100800 */
[----:B------:R3:W-:Y:S01]  /*d360*/  STL [R1+0xf84], R9 ;  /* 0x000f840901007387 */ /* 0x0007e20000100800 */
[----:B--2---:R-:W-:-:S03]  /*d370*/  IABS R5, R5 ;  /* 0x0000000500057213 */ /* 0x004fc60000000000 */
[----:B------:R2:W-:Y:S01]  /*d380*/  STL [R1+0xf7c], R8 ;  /* 0x000f7c0801007387 */ /* 0x0005e20000100800 */
[----:B---3--:R-:W-:-:S04]  /*d390*/  IMAD.HI.U32 R9, R74, R6, RZ ;  /* 0x000000064a097227 */ /* 0x008fc800078e00ff */
[----:B------:R-:W-:-:S04]  /*d3a0*/  IMAD.HI.U32 R12, R74, R5, RZ ;  /* 0x000000054a0c7227 */ /* 0x000fc800078e00ff */
[----:B--2---:R-:W-:-:S04]  /*d3b0*/  IMAD.HI.U32 R8, R74, R7, RZ ;  /* 0x000000074a087227 */ /* 0x004fc800078e00ff */
[----:B------:R-:W-:Y:S02]  /*d3c0*/  IMAD.MOV R12, RZ, RZ, -R12 ;  /* 0x000000ffff0c7224 */ /* 0x000fe400078e0a0c */
[----:B------:R-:W-:Y:S02]  /*d3d0*/  IMAD.MOV R9, RZ, RZ, -R9 ;  /* 0x000000ffff097224 */ /* 0x000fe400078e0a09 */
[----:B------:R-:W-:Y:S02]  /*d3e0*/  IMAD.MOV R8, RZ, RZ, -R8 ;  /* 0x000000ffff087224 */ /* 0x000fe400078e0a08 */
[C---:B------:R-:W-:Y:S02]  /*d3f0*/  IMAD R12, R68.reuse, R12, R5 ;  /* 0x0000000c440c7224 */ /* 0x040fe400078e0205 */
[C---:B------:R-:W-:Y:S02]  /*d400*/  IMAD R6, R68.reuse, R9, R6 ;  /* 0x0000000944067224 */ /* 0x040fe400078e0206 */
[----:B------:R-:W-:Y:S01]  /*d410*/  IMAD R5, R68, R8, R7 ;  /* 0x0000000844057224 */ /* 0x000fe200078e0207 */
[----:B------:R0:W-:Y:S04]  /*d420*/  STL [R1+0xf4], R12 ;  /* 0x0000f40c01007387 */ /* 0x0001e80000100800 */
[----:B------:R0:W-:Y:S04]  /*d430*/  STL [R1+0x110], R6 ;  /* 0x0001100601007387 */ /* 0x0001e80000100800 */
[----:B------:R0:W-:Y:S04]  /*d440*/  STL [R1+0x120], R5 ;  /* 0x0001200501007387 */ /* 0x0001e80000100800 */
[----:B------:R0:W-:Y:S01]  /*d450*/  STL [R1+0x220], R4 ;  /* 0x0002200401007387 */ /* 0x0001e20000100800 */
[----:B-1----:R-:W-:Y:S05]  /*d460*/  @!P3 BRA `(.L_x_6) ;  /* 0x0000000800e4b947 */ /* 0x002fea0003800000 */
[----:B------:R-:W2:Y:S04]  /*d470*/  LDL.LU R7, [R1+0x370] ;  /* 0x0003700001077983 */ /* 0x000ea80000300800 */
[----:B0-----:R-:W3:Y:S04]  /*d480*/  LDL.LU R4, [R1+0x388] ;  /* 0x0003880001047983 */ /* 0x001ee80000300800 */
[----:B------:R-:W4:Y:S04]  /*d490*/  LDL.LU R5, [R1+0x380] ;  /* 0x0003800001057983 */ /* 0x000f280000300800 */
[----:B------:R-:W2:Y:S04]  /*d4a0*/  LDL.LU R6, [R1+0x378] ;  /* 0x0003780001067983 */ /* 0x000ea80000300800 */
[----:B------:R-:W2:Y:S04]  /*d4b0*/  LDL.LU R8, [R1+0x368] ;  /* 0x0003680001087983 */ /* 0x000ea80000300800 */
[----:B------:R-:W2:Y:S04]  /*d4c0*/  LDL.LU R9, [R1+0x360] ;  /* 0x0003600001097983 */ /* 0x000ea80000300800 */
[----:B------:R-:W2:Y:S04]  /*d4d0*/  LDL.LU R12, [R1+0x350] ;  /* 0x00035000010c7983 */ /* 0x000ea80000300800 */
[----:B------:R-:W2:Y:S04]  /*d4e0*/  LDL.LU R13, [R1+0x348] ;  /* 0x00034800010d7983 */ /* 0x000ea80000300800 */
[----:B------:R-:W2:Y:S04]  /*d4f0*/  LDL.LU R14, [R1+0x340] ;  /* 0x00034000010e7983 */ /* 0x000ea80000300800 */
[----:B-----5:R0:W-:Y:S04]  /*d500*/  STL [R1+0x1328], R87 ;  /* 0x0013285701007387 */ /* 0x0201e80000100800 */
[----:B0-----:R-:W2:Y:S04]  /*d510*/  LDL.LU R87, [R1+0x374] ;  /* 0x0003740001577983 */ /* 0x001ea80000300800 */
[----:B------:R0:W-:Y:S04]  /*d520*/  STL [R1+0x1324], R86 ;  /* 0x0013245601007387 */ /* 0x0001e80000100800 */
[----:B0-----:R-:W4:Y:S04]  /*d530*/  LDL.LU R86, [R1+0x37c] ;  /* 0x00037c0001567983 */ /* 0x001f280000300800 */
[----:B------:R0:W-:Y:S04]  /*d540*/  STL [R1+0x1320], R85 ;  /* 0x0013205501007387 */ /* 0x0001e80000100800 */
[----:B0-----:R-:W3:Y:S04]  /*d550*/  LDL.LU R85, [R1+0x384] ;  /* 0x0003840001557983 */ /* 0x001ee80000300800 */
[----:B------:R0:W-:Y:S04]  /*d560*/  STL [R1+0x131c], R84 ;  /* 0x00131c5401007387 */ /* 0x0001e80000100800 */
[----:B0-----:R-:W3:Y:S04]  /*d570*/  LDL.LU R84, [R1+0x33c] ;  /* 0x00033c0001547983 */ /* 0x001ee80000300800 */
[----:B------:R0:W-:Y:S04]  /*d580*/  STL [R1+0x1318], R83 ;  /* 0x0013185301007387 */ /* 0x0001e80000100800 */
[----:B0-----:R-:W3:Y:S04]  /*d590*/  LDL.LU R83, [R1+0x36c] ;  /* 0x00036c0001537983 */ /* 0x001ee80000300800 */
[----:B------:R-:W-:Y:S04]  /*d5a0*/  STL [R1+0x1314], R82 ;  /* 0x0013145201007387 */ /* 0x000fe80000100800 */
[----:B------:R-:W-:Y:S04]  /*d5b0*/  STL [R1+0x1310], R81 ;  /* 0x0013105101007387 */ /* 0x000fe80000100800 */
[----:B------:R-:W-:Y:S04]  /*d5c0*/  STL [R1+0x130c], R80 ;  /* 0x00130c5001007387 */ /* 0x000fe80000100800 */
[----:B------:R-:W-:Y:S04]  /*d5d0*/  STL [R1+0x1308], R79 ;  /* 0x0013084f01007387 */ /* 0x000fe80000100800 */
[----:B------:R-:W-:Y:S04]  /*d5e0*/  STL [R1+0x1304], R78 ;  /* 0x0013044e01007387 */ /* 0x000fe80000100800 */
[----:B------:R-:W-:Y:S04]  /*d5f0*/  STL [R1+0x1300], R77 ;  /* 0x0013004d01007387 */ /* 0x000fe80000100800 */
[----:B------:R-:W-:Y:S04]  /*d600*/  STL [R1+0x12fc], R76 ;  /* 0x0012fc4c01007387 */ /* 0x000fe80000100800 */
[----:B------:R0:W-:Y:S04]  /*d610*/  STL [R1+0x12f8], R75 ;  /* 0x0012f84b01007387 */ /* 0x0001e80000100800 */
[----:B0-----:R-:W3:Y:S04]  /*d620*/  LDL.LU R75, [R1+0x344] ;  /* 0x00034400014b7983 */ /* 0x001ee80000300800 */
        /* <DEDUP_REMOVED lines=11> */
[----:B------:R-:W-:Y:S04]  /*d6e0*/  STL [R1+0x12dc], R68 ;  /* 0x0012dc4401007387 */ /* 0x000fe80000100800 */
[----:B------:R-:W-:Y:S04]  /*d6f0*/  STL [R1+0x12d8], R3 ;  /* 0x0012d80301007387 */ /* 0x000fe80000100800 */
[----:B------:R-:W-:Y:S04]  /*d700*/  STL [R1+0x12d4], R2 ;  /* 0x0012d40201007387 */ /* 0x000fe80000100800 */
[----:B------:R1:W-:Y:S01]  /*d710*/  STL [R1+0x12d0], R0 ;  /* 0x0012d00001007387 */ /* 0x0003e20000100800 */
[----:B--2---:R-:W-:-:S03]  /*d720*/  PRMT R6, R6, 0x5410, R87 ;  /* 0x0000541006067816 */ /* 0x004fc60000000057 */
[----:B------:R-:W2:Y:S01]  /*d730*/  LDL.LU R87, [R1+0x338] ;  /* 0x0003380001577983 */ /* 0x000ea20000300800 */
[----:B----4-:R-:W-:-:S03]  /*d740*/  PRMT R5, R5, 0x5410, R86 ;  /* 0x0000541005057816 */ /* 0x010fc60000000056 */
[----:B------:R-:W4:Y:S01]  /*d750*/  LDL.LU R86, [R1+0x334] ;  /* 0x0003340001567983 */ /* 0x000f220000300800 */
[----:B---3--:R-:W-:-:S03]  /*d760*/  PRMT R4, R4, 0x5410, R85 ;  /* 0x0000541004047816 */ /* 0x008fc60000000055 */
[----:B------:R-:W3:Y:S04]  /*d770*/  LDL.LU R85, [R1+0x330] ;  /* 0x0003300001557983 */ /* 0x000ee80000300800 */
[----:B------:R-:W3:Y:S04]  /*d780*/  LDL.LU R76, [R1+0x32c] ;  /* 0x00032c00014c7983 */ /* 0x000ee80000300800 */
[----:B------:R-:W3:Y:S04]  /*d790*/  LDL.LU R77, [R1+0x328] ;  /* 0x00032800014d7983 */ /* 0x000ee80000300800 */
[----:B------:R-:W3:Y:S04]  /*d7a0*/  LDL.LU R78, [R1+0x324] ;  /* 0x00032400014e7983 */ /* 0x000ee80000300800 */
[----:B------:R-:W3:Y:S04]  /*d7b0*/  LDL.LU R79, [R1+0x320] ;  /* 0x00032000014f7983 */ /* 0x000ee80000300800 */
[----:B------:R-:W3:Y:S04]  /*d7c0*/  LDL.LU R80, [R1+0x31c] ;  /* 0x00031c0001507983 */ /* 0x000ee80000300800 */
[----:B------:R-:W3:Y:S01]  /*d7d0*/  LDL.LU R81, [R1+0x318] ;  /* 0x0003180001517983 */ /* 0x000ee20000300800 */
[----:B0-----:R-:W-:-:S03]  /*d7e0*/  IMAD.MOV.U32 R69, RZ, RZ, R83 ;  /* 0x000000ffff457224 */ /* 0x001fc600078e0053 */
[----:B------:R-:W3:Y:S04]  /*d7f0*/  LDL.LU R82, [R1+0x314] ;  /* 0x0003140001527983 */ /* 0x000ee80000300800 */
[----:B------:R-:W3:Y:S01]  /*d800*/  LDL.LU R83, [R1+0x308] ;  /* 0x0003080001537983 */ /* 0x000ee20000300800 */
[----:B------:R-:W-:-:S03]  /*d810*/  PRMT R14, R14, 0x5410, R84 ;  /* 0x000054100e0e7816 */ /* 0x000fc60000000054 */
[----:B------:R-:W3:Y:S01]  /*d820*/  LDL.LU R84, [R1+0x304] ;  /* 0x0003040001547983 */ /* 0x000ee20000300800 */
[----:B------:R-:W-:-:S03]  /*d830*/  PRMT R7, R7, 0x5410, R69 ;  /* 0x0000541007077816 */ /* 0x000fc60000000045 */
[----:B-1----:R-:W3:Y:S04]  /*d840*/  LDL.LU R0, [R1+0x300] ;  /* 0x0003000001007983 */ /* 0x002ee80000300800 */
[----:B------:R-:W3:Y:S04]  /*d850*/  LDL.LU R2, [R1+0x2fc] ;  /* 0x0002fc0001027983 */ /* 0x000ee80000300800 */
[----:B------:R-:W3:Y:S04]  /*d860*/  LDL.LU R3, [R1+0x2f8] ;  /* 0x0002f80001037983 */ /* 0x000ee80000300800 */
[----:B------:R-:W3:Y:S04]  /*d870*/  LDL.LU R68, [R1+0x2dc] ;  /* 0x0002dc0001447983 */ /* 0x000ee80000300800 */
[----:B------:R-:W3:Y:S01]  /*d880*/  LDL.LU R69, [R1+0x2d8] ;  /* 0x0002d80001457983 */ /* 0x000ee20000300800 */
[----:B------:R-:W-:-:S02]  /*d890*/  PRMT R13, R13, 0x5410, R75 ;  /* 0x000054100d0d7816 */ /* 0x000fc4000000004b */
[----:B------:R-:W-:Y:S02]  /*d8a0*/  PRMT R12, R12, 0x5410, R74 ;  /* 0x000054100c0c7816 */ /* 0x000fe4000000004a */
[----:B------:R-:W-:Y:S02]  /*d8b0*/  PRMT R11, R73, 0x5410, R11 ;  /* 0x00005410490b7816 */ /* 0x000fe4000000000b */
[----:B------:R-:W-:Y:S02]  /*d8c0*/  PRMT R10, R72, 0x5410, R10 ;  /* 0x00005410480a7816 */ /* 0x000fe4000000000a */
[----:B------:R-:W-:Y:S02]  /*d8d0*/  PRMT R9, R9, 0x5410, R71 ;  /* 0x0000541009097816 */ /* 0x000fe40000000047 */
[----:B------:R-:W-:Y:S02]  /*d8e0*/  PRMT R8, R8, 0x5410, R70 ;  /* 0x0000541008087816 */ /* 0x000fe40000000046 */
[----:B------:R-:W3:Y:S04]  /*d8f0*/  LDL.LU R70, [R1+0x2d4] ;  /* 0x0002d40001467983 */ /* 0x000ee80000300800 */
[----:B------:R-:W3:Y:S04]  /*d900*/  LDL.LU R71, [R1+0x2d0] ;  /* 0x0002d00001477983 */ /* 0x000ee80000300800 */
[----:B------:R-:W3:Y:S04]  /*d910*/  LDL.LU R72, [R1+0x2cc] ;  /* 0x0002cc0001487983 */ /* 0x000ee80000300800 */
[----:B------:R-:W3:Y:S04]  /*d920*/  LDL.LU R73, [R1+0x2c8] ;  /* 0x0002c80001497983 */ /* 0x000ee80000300800 */
[----:B------:R-:W3:Y:S04]  /*d930*/  LDL.LU R74, [R1+0x2c4] ;  /* 0x0002c400014a7983 */ /* 0x000ee80000300800 */
[----:B------:R-:W3:Y:S01]  /*d940*/  LDL.LU R75, [R1+0x2c0] ;  /* 0x0002c000014b7983 */ /* 0x000ee20000300800 */
[----:B--2---:R-:W-:-:S03]  /*d950*/  PRMT R15, R87, 0x5410, R15 ;  /* 0x00005410570f7816 */ /* 0x004fc6000000000f */
[----:B------:R1:W5:Y:S01]  /*d960*/  LDL.LU R87, [R1+0x1328] ;  /* 0x0013280001577983 */ /* 0x0003620000300800 */
[----:B----4-:R-:W-:-:S03]  /*d970*/  PRMT R16, R86, 0x5410, R16 ;  /* 0x0000541056107816 */ /* 0x010fc60000000010 */
[----:B------:R1:W5:Y:S01]  /*d980*/  LDL.LU R86, [R1+0x1324] ;  /* 0x0013240001567983 */ /* 0x0003620000300800 */
[----:B---3--:R-:W-:-:S03]  /*d990*/  PRMT R17, R85, 0x5410, R17 ;  /* 0x0000541055117816 */ /* 0x008fc60000000011 */
[----:B------:R1:W5:Y:S01]  /*d9a0*/  LDL.LU R85, [R1+0x1320] ;  /* 0x0013200001557983 */ /* 0x0003620000300800 */
[----:B------:R-:W-:Y:S02]  /*d9b0*/  PRMT R18, R76, 0x5410, R18 ;  /* 0x000054104c127816 */ /* 0x000fe40000000012 */
[----:B------:R-:W-:Y:S02]  /*d9c0*/  PRMT R19, R77, 0x5410, R19 ;  /* 0x000054104d137816 */ /* 0x000fe40000000013 */
[----:B------:R-:W-:Y:S02]  /*d9d0*/  PRMT R20, R78, 0x5410, R20 ;  /* 0x000054104e147816 */ /* 0x000fe40000000014 */
[----:B------:R-:W-:Y:S02]  /*d9e0*/  PRMT R21, R79, 0x5410, R21 ;  /* 0x000054104f157816 */ /* 0x000fe40000000015 */
[----:B------:R-:W-:Y:S02]  /*d9f0*/  PRMT R22, R80, 0x5410, R22 ;  /* 0x0000541050167816 */ /* 0x000fe40000000016 */
[----:B------:R-:W-:-:S02]  /*da00*/  PRMT R23, R81, 0x5410, R23 ;  /* 0x0000541051177816 */ /* 0x000fc40000000017 */
[----:B------:R-:W-:Y:S02]  /*da10*/  PRMT R24, R82, 0x5410, R24 ;  /* 0x0000541052187816 */ /* 0x000fe40000000018 */
[----:B------:R-:W-:Y:S02]  /*da20*/  PRMT R25, R83, 0x5410, R25 ;  /* 0x0000541053197816 */ /* 0x000fe40000000019 */
[----:B------:R-:W2:Y:S04]  /*da30*/  LDL.LU R83, [R1+0x2bc] ;  /* 0x0002bc0001537983 */ /* 0x000ea80000300800 */
[----:B------:R-:W3:Y:S04]  /*da40*/  LDL.LU R82, [R1+0x2b8] ;  /* 0x0002b80001527983 */ /* 0x000ee80000300800 */
[----:B------:R-:W4:Y:S04]  /*da50*/  LDL.LU R81, [R1+0x2b0] ;  /* 0x0002b00001517983 */ /* 0x000f280000300800 */
[----:B------:R-:W4:Y:S04]  /*da60*/  LDL.LU R80, [R1+0x29c] ;  /* 0x00029c0001507983 */ /* 0x000f280000300800 */
[----:B------:R-:W4:Y:S04]  /*da70*/  LDL.LU R79, [R1+0x290] ;  /* 0x00029000014f7983 */ /* 0x000f280000300800 */
[----:B------:R-:W4:Y:S04]  /*da80*/  LDL.LU R78, [R1+0x27c] ;  /* 0x00027c00014e7983 */ /* 0x000f280000300800 */
[----:B------:R-:W4:Y:S04]  /*da90*/  LDL.LU R77, [R1+0x268] ;  /* 0x00026800014d7983 */ /* 0x000f280000300800 */
[----:B------:R-:W4:Y:S01]  /*daa0*/  LDL.LU R76, [R1+0x244] ;  /* 0x00024400014c7983 */ /* 0x000f220000300800 */
[----:B------:R-:W-:-:S03]  /*dab0*/  PRMT R26, R84, 0x5410, R26 ;  /* 0x00005410541a7816 */ /* 0x000fc6000000001a */
        /* <DEDUP_REMOVED lines=23> */
[----:B------:R-:W4:Y:S04]  /*dc30*/  LDL.LU R75, [R1+0x1d4] ;  /* 0x0001d400014b7983 */ /* 0x000f280000300800 */
        /* <DEDUP_REMOVED lines=9> */
[----:B------:R-:W4:Y:S01]  /*dcd0*/  LDL.LU R0, [R1+0x258] ;  /* 0x0002580001007983 */ /* 0x000f220000300800 */
[----:B--2---:R-:W-:-:S03]  /*dce0*/  PRMT R38, R83, 0x5410, R38 ;  /* 0x0000541053267816 */ /* 0x004fc60000000026 */
[----:B------:R1:W5:Y:S01]  /*dcf0*/  LDL.LU R83, [R1+0x1318] ;  /* 0x0013180001537983 */ /* 0x0003620000300800 */
[----:B---3--:R-:W-:-:S03]  /*dd00*/  PRMT R39, R82, 0x5410, R39 ;  /* 0x0000541052277816 */ /* 0x008fc60000000027 */
[----:B------:R1:W5:Y:S01]  /*dd10*/  LDL.LU R82, [R1+0x1314] ;  /* 0x0013140001527983 */ /* 0x0003620000300800 */
[----:B----4-:R-:W-:-:S03]  /*dd20*/  PRMT R40, R81, 0x5410, R40 ;  /* 0x0000541051287816 */ /* 0x010fc60000000028 */
[----:B------:R1:W5:Y:S01]  /*dd30*/  LDL.LU R81, [R1+0x1310] ;  /* 0x0013100001517983 */ /* 0x0003620000300800 */
[----:B------:R-:W-:-:S03]  /*dd40*/  PRMT R41, R80, 0x5410, R41 ;  /* 0x0000541050297816 */ /* 0x000fc60000000029 */
        /* <DEDUP_REMOVED lines=8> */
[----:B------:R1:W5:Y:S04]  /*ddd0*/  LDL.LU R76, [R1+0x12fc] ;  /* 0x0012fc00014c7983 */ /* 0x0003680000300800 */
[----:B------:R-:W2:Y:S04]  /*dde0*/  LDL.LU R57, [R1+0x1d8] ;  /* 0x0001d80001397983 */ /* 0x000ea80000300800 */
[----:B------:R-:W3:Y:S04]  /*ddf0*/  LDL.LU R58, [R1+0x1e0] ;  /* 0x0001e000013a7983 */ /* 0x000ee80000300800 */
        /* <DEDUP_REMOVED lines=31> */
[----:B------:R1:W-:Y:S03]  /*dff0*/  STTM.x64 tmem[UR10+0x100], R4 ;  /* 0x00010004000079ed */ /* 0x0003e6000834000a */
.L_x_6:
[----:B01----:R-:W2:Y:S01]  /*e000*/  LDL.LU R5, [R1+0x220] ;  /* 0x0002200001057983 */ /* 0x003ea20000300800 */
[--C-:B-----5:R-:W-:Y:S01]  /*e010*/  @!P5 IMAD.IADD R75, R75, 0x1, -R68.reuse ;  /* 0x000000014b4bd824 */ /* 0x120fe200078e0a44 */
[----:B------:R-:W0:Y:S02]  /*e020*/  LDCU UR4, c[0x0][0x3b0] ;  /* 0x00007600ff0477ac */ /* 0x000e240008000800 */
[----:B------:R1:W-:Y:S01]  /*e030*/  STL [R1+0x1458], R91 ;  /* 0x0014585b01007387 */ /* 0x0003e20000100800 */
[----:B------:R-:W-:Y:S01]  /*e040*/  @!P6 IMAD.IADD R76, R76, 0x1, -R68 ;  /* 0x000000014c4ce824 */ /* 0x000fe200078e0a44 */
[----:B------:R-:W3:Y:S01]  /*e050*/  LDCU UR5, c[0x0][0x3b0] ;  /* 0x00007600ff0577ac */ /* 0x000ee20008000800 */
[----:B------:R-:W4:Y:S01]  /*e060*/  FENCE.VIEW.ASYNC.T ;  /* 0x00000000000073c6 */ /* 0x000f220000000200 */
[----:B------:R-:W0:Y:S01]  /*e070*/  LDCU UR7, c[0x0][0x3b0] ;  /* 0x00007600ff0777ac */ /* 0x000e220008000800 */
[----:B-1----:R-:W3:Y:S01]  /*e080*/  LDL R91, [R1+0xfbc] ;  /* 0x000fbc00015b7983 */ /* 0x002ee20000100800 */
[----:B------:R-:W1:Y:S03]  /*e090*/  LDCU UR12, c[0x0][0x3b0] ;  /* 0x00007600ff0c77ac */ /* 0x000e660008000800 */
[----:B------:R-:W-:Y:S01]  /*e0a0*/  STL [R1+0x1454], R7 ;  /* 0x0014540701007387 */ /* 0x000fe20000100800 */
[----:B------:R-:W-:Y:S01]  /*e0b0*/  PRMT R67, RZ, 0x7610, R67 ;  /* 0x00007610ff437816 */ /* 0x000fe20000000043 */
[----:B------:R-:W0:Y:S02]  /*e0c0*/  LDCU UR13, c[0x0][0x3b0] ;  /* 0x00007600ff0d77ac */ /* 0x000e240008000800 */
[----:B------:R4:W-:Y:S04]  /*e0d0*/  STL [R1+0x1450], R92 ;  /* 0x0014505c01007387 */ /* 0x0009e80000100800 */
[----:B----4-:R-:W4:Y:S04]  /*e0e0*/  LDL R92, [R1+0x1000] ;  /* 0x00100000015c7983 */ /* 0x010f280000100800 */
[----:B------:R-:W-:Y:S04]  /*e0f0*/  STL [R1+0x144c], R93 ;  /* 0x00144c5d01007387 */ /* 0x000fe80000100800 */
[----:B------:R-:W-:Y:S04]  /*e100*/  STL [R1+0x1448], R8 ;  /* 0x0014480801007387 */ /* 0x000fe80000100800 */
[----:B------:R0:W-:Y:S04]  /*e110*/  STL [R1+0x1444], R47 ;  /* 0x0014442f01007387 */ /* 0x0001e80000100800 */
[----:B0-----:R-:W4:Y:S01]  /*e120*/  LDL R47, [R1+0xfdc] ;  /* 0x000fdc00012f7983 */ /* 0x001f220000100800 */
[----:B------:R-:W-:Y:S01]  /*e130*/  @!P4 IMAD.MOV R75, RZ, RZ, -R75 ;  /* 0x000000ffff4bc224 */ /* 0x000fe200078e0a4b */
[----:B------:R-:W-:-:S02]  /*e140*/  ISETP.GT.U32.AND P6, PT, R68, R77, PT ;  /* 0x0000004d4400720c */ /* 0x000fc40003fc4070 */
[----:B------:R-:W-:Y:S01]  /*e150*/  STL [R1+0x1440], R66 ;  /* 0x0014404201007387 */ /* 0x000fe20000100800 */
[----:B------:R-:W-:Y:S02]  /*e160*/  PRMT R7, RZ, 0x7610, R7 ;  /* 0x00007610ff077816 */ /* 0x000fe40000000007 */
[----:B------:R-:W-:Y:S01]  /*e170*/  ISETP.GT.U32.AND P5, PT, R68, R79, PT ;  /* 0x0000004f4400720c */ /* 0x000fe20003fa4070 */
        /* <DEDUP_REMOVED lines=48> */
[----:B------:R-:W-:Y:S01]  /*e480*/  STL [R1+0x137c], R24 ;  /* 0x00137c1801007387 */ /* 0x000fe20000100800 */
[----:B------:R-:W-:-:S03]  /*e490*/  SEL R75, R73, R75, !P1 ;  /* 0x0000004b494b7207 */ /* 0x000fc60004800000 */
[----:B------:R-:W-:Y:S04]  /*e4a0*/  STL [R1+0x1378], R12 ;  /* 0x0013780c01007387 */ /* 0x000fe80000100800 */
[----:B------:R-:W-:Y:S04]  /*e4b0*/  STL [R1+0x1374], R20 ;  /* 0x0013741401007387 */ /* 0x000fe80000100800 */
[----:B------:R-:W-:Y:S04]  /*e4c0*/  STL [R1+0x1370], R14 ;  /* 0x0013700e01007387 */ /* 0x000fe80000100800 */
[----:B------:R-:W-:Y:S04]  /*e4d0*/  STL [R1+0x136c], R19 ;  /* 0x00136c1301007387 */ /* 0x000fe80000100800 */
[----:B------:R-:W-:Y:S01]  /*e4e0*/  STL [R1+0x1368], R10 ;  /* 0x0013680a01007387 */ /* 0x000fe20000100800 */
[----:B------:R-:W-:-:S03]  /*e4f0*/  IMAD R75, R75, UR11, RZ ;  /* 0x0000000b4b4b7c24 */ /* 0x000fc6000f8e02ff */
[----:B------:R-:W-:Y:S04]  /*e500*/  STL [R1+0x1364], R17 ;  /* 0x0013641101007387 */ /* 0x000fe80000100800 */
[----:B------:R-:W-:Y:S04]  /*e510*/  STL [R1+0x1360], R0 ;  /* 0x0013600001007387 */ /* 0x000fe80000100800 */
[----:B------:R-:W-:Y:S04]  /*e520*/  STL [R1+0x135c], R74 ;  /* 0x00135c4a01007387 */ /* 0x000fe80000100800 */
[----:B------:R-:W-:Y:S01]  /*e530*/  STL [R1+0x12dc], R71 ;  /* 0x0012dc4701007387 */ /* 0x000fe20000100800 */
[----:B--2---:R-:W-:-:S03]  /*e540*/  LEA R4, P3, R5, R72, 0x1 ;  /* 0x0000004805047211 */ /* 0x004fc600078608ff */
[----:B------:R-:W-:Y:S01]  /*e550*/  STL [R1+0x12d8], R70 ;  /* 0x0012d84601007387 */ /* 0x000fe20000100800 */
[----:B------:R-:W-:Y:S01]  /*e560*/  LEA.HI.X.SX32 R5, R5, R69, 0x1, P3 ;  /* 0x0000004505057211 */ /* 0x000fe200018f0eff */
[----:B------:R-:W-:Y:S01]  /*e570*/  BAR.SYNC.DEFER_BLOCKING 0x0 ;  /* 0x0000000000007b1d */ /* 0x000fe20000010000 */
[----:B------:R-:W-:Y:S01]  /*e580*/  @!P6 IMAD.IADD R77, R77, 0x1, -R68 ;  /* 0x000000014d4de824 */ /* 0x000fe200078e0a44 */
[----:B------:R-:W-:-:S04]  /*e590*/  PRMT R8, RZ, 0x7610, R8 ;  /* 0x00007610ff087816 */ /* 0x000fc80000000008 */
[----:B------:R-:W-:Y:S01]  /*e5a0*/  STL [R1+0x12d4], R3 ;  /* 0x0012d40301007387 */ /* 0x000fe20000100800 */
[----:B---3--:R-:W-:-:S03]  /*e5b0*/  ISETP.GE.AND P3, PT, R91, RZ, PT ;  /* 0x000000ff5b00720c */ /* 0x008fc60003f66270 */
[----:B------:R-:W-:Y:S04]  /*e5c0*/  STL [R1+0x12d0], R2 ;  /* 0x0012d00201007387 */ /* 0x000fe80000100800 */
[----:B------:R0:W-:Y:S04]  /*e5d0*/  STL [R1+0x2bc], R4 ;  /* 0x0002bc0401007387 */ /* 0x0001e80000100800 */
[----:B------:R-:W2:Y:S01]  /*e5e0*/  LDL.LU R91, [R1+0x1458] ;  /* 0x00145800015b7983 */ /* 0x000ea20000300800 */
[----:B------:R-:W-:-:S03]  /*e5f0*/  ISETP.GT.U32.AND P4, PT, R68, R78, PT ;  /* 0x0000004e4400720c */ /* 0x000fc60003f84070 */
[----:B------:R0:W3:Y:S04]  /*e600*/  @P0 LDG.E.U16 R7, desc[UR20][R4.64] ;  /* 0x0000001404070981 */ /* 0x0000e8000c1e1500 */
[----:B------:R1:W-:Y:S01]  /*e610*/  STL [R1+0x2b8], R5 ;  /* 0x0002b80501007387 */ /* 0x0003e20000100800 */
[----:B0-----:R-:W-:-:S04]  /*e620*/  LEA R4, P6, R75, R72, 0x1 ;  /* 0x000000484b047211 */ /* 0x001fc800078c08ff */
[----:B-1----:R-:W-:-:S05]  /*e630*/  LEA.HI.X.SX32 R5, R75, R69, 0x1, P6 ;  /* 0x000000454b057211 */ /* 0x002fca00030f0eff */
[----:B------:R-:W2:Y:S01]  /*e640*/  @P0 LDG.E.U16 R8, desc[UR20][R4.64] ;  /* 0x0000001404080981 */ /* 0x000ea2000c1e1500 */
[----:B------:R-:W-:-:S05]  /*e650*/  @!P3 IMAD.MOV R76, RZ, RZ, -R76 ;  /* 0x000000ffff4cb224 */ /* 0x000fca00078e0a4c */
[----:B------:R-:W-:Y:S02]  /*e660*/  SEL R76, R73, R76, !P1 ;  /* 0x0000004c494c7207 */ /* 0x000fe40004800000 */
[----:B----4-:R-:W-:-:S03]  /*e670*/  ISETP.GE.AND P3, PT, R47, RZ, PT ;  /* 0x000000ff2f00720c */ /* 0x010fc60003f66270 */
[----:B------:R-:W-:Y:S01]  /*e680*/  IMAD R76, R76, UR4, RZ ;  /* 0x000000044c4c7c24 */ /* 0x000fe2000f8e02ff */
[----:B------:R-:W-:Y:S01]  /*e690*/  PRMT R57, RZ, 0x7610, R57 ;  /* 0x00007610ff397816 */ /* 0x000fe20000000039 */
[--C-:B------:R-:W-:Y:S01]  /*e6a0*/  @!P4 IMAD.IADD R78, R78, 0x1, -R68.reuse ;  /* 0x000000014e4ec824 */ /* 0x100fe200078e0a44 */
[----:B------:R-:W-:Y:S01]  /*e6b0*/  ISETP.GE.AND P4, PT, R92, RZ, PT ;  /* 0x000000ff5c00720c */ /* 0x000fe20003f86270 */
[----:B------:R-:W-:Y:S01]  /*e6c0*/  @!P5 IMAD.IADD R79, R79, 0x1, -R68 ;  /* 0x000000014f4fd824 */ /* 0x000fe200078e0a44 */
[C---:B------:R-:W-:Y:S01]  /*e6d0*/  LEA R92, P6, R76.reuse, R72, 0x1 ;  /* 0x000000484c5c7211 */ /* 0x040fe200078c08ff */
[----:B------:R-:W0:Y:S01]  /*e6e0*/  LDCU UR4, c[0x0][0x3b0] ;  /* 0x00007600ff0477ac */ /* 0x000e220008000800 */
[----:B---3--:R1:W-:Y:S04]  /*e6f0*/  STL [R1+0x320], R7 ;  /* 0x0003200701007387 */ /* 0x0083e80000100800 */
[----:B-1----:R-:W3:Y:S04]  /*e700*/  LDL.LU R7, [R1+0x1454] ;  /* 0x0014540001077983 */ /* 0x002ee80000300800 */
[----:B------:R-:W4:Y:S04]  /*e710*/  LDL R47, [R1+0x109c] ;  /* 0x00109c00012f7983 */ /* 0x000f280000100800 */
[----:B------:R1:W-:Y:S04]  /*e720*/  STL [R1+0x2fc], R4 ;  /* 0x0002fc0401007387 */ /* 0x0003e80000100800 */
[----:B------:R0:W-:Y:S04]  /*e730*/  STL [R1+0x2f8], R5 ;  /* 0x0002f80501007387 */ /* 0x0001e80000100800 */
[----:B--2---:R2:W-:Y:S01]  /*e740*/  STL [R1+0x334], R8 ;  /* 0x0003340801007387 */ /* 0x0045e20000100800 */
[----:B-1----:R-:W-:Y:S01]  /*e750*/  @P0 IMAD.MOV.U32 R4, RZ, RZ, R92 ;  /* 0x000000ffff040224 */ /* 0x002fe200078e005c */
[----:B0-----:R-:W-:-:S02]  /*e760*/  LEA.HI.X.SX32 R5, R76, R69, 0x1, P6 ;  /* 0x000000454c057211 */ /* 0x001fc400030f0eff */
[----:B--2---:R-:W2:Y:S04]  /*e770*/  LDL R8, [R1+0x1094] ;  /* 0x0010940001087983 */ /* 0x004ea80000100800 */
[----:B------:R0:W3:Y:S01]  /*e780*/  @P0 LDG.E.U16 R57, desc[UR20][R4.64] ;  /* 0x0000001404390981 */ /* 0x0000e2000c1e1500 */
[----:B------:R-:W-:-:S13]  /*e790*/  ISETP.GT.U32.AND P5, PT, R68, R79, PT ;  /* 0x0000004f4400720c */ /* 0x000fda0003fa4070 */
[----:B------:R-:W-:Y:S01]  /*e7a0*/  @!P5 IMAD.IADD R79, R79, 0x1, -R68 ;  /* 0x000000014f4fd824 */ /* 0x000fe200078e0a44 */
[C---:B------:R-:W-:Y:S01]  /*e7b0*/  ISETP.GT.U32.AND P5, PT, R68.reuse, R80, PT ;  /* 0x000000504400720c */ /* 0x040fe20003fa4070 */
[----:B------:R-:W-:Y:S01]  /*e7c0*/  @!P3 IMAD.MOV R77, RZ, RZ, -R77 ;  /* 0x000000ffff4db224 */ /* 0x000fe200078e0a4d */
[C---:B------:R-:W-:Y:S01]  /*e7d0*/  ISETP.GT.U32.AND P3, PT, R68.reuse, R78, PT ;  /* 0x0000004e4400720c */ /* 0x040fe20003f64070 */
[----:B------:R-:W-:Y:S01]  /*e7e0*/  @!P4 IMAD.MOV R79, RZ, RZ, -R79 ;  /* 0x000000ffff4fc224 */ /* 0x000fe200078e0a4f */
[----:B------:R-:W-:Y:S02]  /*e7f0*/  ISETP.GT.U32.AND P6, PT, R68, R81, PT ;  /* 0x000000514400720c */ /* 0x000fe40003fc4070 */
[----:B------:R-:W-:-:S07]  /*e800*/  SEL R77, R73, R77, !P1 ;  /* 0x0000004d494d7207 */ /* 0x000fce0004800000 */
[----:B------:R-:W-:Y:S01]  /*e810*/  @!P5 IMAD.IADD R80, R80, 0x1, -R68 ;  /* 0x000000015050d824 */ /* 0x000fe200078e0a44 */
[----:B------:R-:W-:-:S04]  /*e820*/  SEL R79, R73, R79, !P1 ;  /* 0x0000004f494f7207 */ /* 0x000fc80004800000 */
[----:B------:R-:W-:Y:S01]  /*e830*/  ISETP.GT.U32.AND P5, PT, R68, R80, PT ;  /* 0x000000504400720c */ /* 0x000fe20003fa4070 */
[----:B------:R-:W-:Y:S01]  /*e840*/  IMAD R77, R77, UR5, RZ ;  /* 0x000000054d4d7c24 */ /* 0x000fe2000f8e02ff */
[----:B------:R1:W-:Y:S01]  /*e850*/  STL [R1+0x51c], R92 ;  /* 0x00051c5c01007387 */ /* 0x0003e20000100800 */
[--C-:B------:R-:W-:Y:S01]  /*e860*/  @!P3 IMAD.IADD R78, R78, 0x1, -R68.reuse ;  /* 0x000000014e4eb824 */ /* 0x100fe200078e0a44 */
[----:B------:R-:W-:Y:S01]  /*e870*/  PRMT R93, RZ, 0x7610, R93 ;  /* 0x00007610ff5d7816 */ /* 0x000fe2000000005d */
[----:B------:R-:W-:Y:S02]  /*e880*/  IMAD R79, R79, UR4, RZ ;  /* 0x000000044f4f7c24 */ /* 0x000fe4000f8e02ff */
[----:B------:R-:W-:Y:S01]  /*e890*/  @!P6 IMAD.IADD R81, R81, 0x1, -R68 ;  /* 0x000000015151e824 */ /* 0x000fe200078e0a44 */
[C---:B0-----:R-:W-:Y:S01]  /*e8a0*/  LEA R4, P6, R77.reuse, R72, 0x1 ;  /* 0x000000484d047211 */ /* 0x041fe200078c08ff */
[----:B------:R0:W-:Y:S01]  /*e8b0*/  STL [R1+0x518], R5 ;  /* 0x0005180501007387 */ /* 0x0001e20000100800 */
[----:B------:R-:W-:Y:S01]  /*e8c0*/  PRMT R66, RZ, 0x7610, R66 ;  /* 0x00007610ff427816 */ /* 0x000fe20000000042 */
[----:B------:R-:W2:Y:S02]  /*e8d0*/  LDCU UR4, c[0x0][0x3b0] ;  /* 0x00007600ff0477ac */ /* 0x000ea40008000800 */
[----:B------:R-:W-:Y:S01]  /*e8e0*/  @!P5 IMAD.IADD R80, R80, 0x1, -R68 ;  /* 0x000000015050d824 */ /* 0x000fe200078e0a44 */
[----:B-1----:R-:W3:Y:S01]  /*e8f0*/  LDL.LU R92, [R1+0x1450] ;  /* 0x00145000015c7983 */ /* 0x002ee20000300800 */
[----:B------:R-:W-:Y:S01]  /*e900*/  PRMT R64, RZ, 0x7610, R64 ;  /* 0x00007610ff407816 */ /* 0x000fe20000000040 */
[----:B------:R-:W1:Y:S01]  /*e910*/  LDCU UR5, c[0x0][0x3b0] ;  /* 0x00007600ff0577ac */ /* 0x000e620008000800 */
[----:B0-----:R-:W-:-:S05]  /*e920*/  LEA.HI.X.SX32 R5, R77, R69, 0x1, P6 ;  /* 0x000000454d057211 */ /* 0x001fca00030f0eff */
[----:B------:R0:W3:Y:S01]  /*e930*/  @P0 LDG.E.U16 R93, desc[UR20][R4.64] ;  /* 0x00000014045d0981 */ /* 0x0000e2000c1e1500 */
[----:B----4-:R-:W-:-:S13]  /*e940*/  ISETP.GE.AND P4, PT, R47, RZ, PT ;  /* 0x000000ff2f00720c */ /* 0x010fda0003f86270 */
[----:B------:R-:W-:Y:S01]  /*e950*/  @!P4 IMAD.MOV R78, RZ, RZ, -R78 ;  /* 0x000000ffff4ec224 */ /* 0x000fe200078e0a4e */
[----:B------:R-:W-:-:S04]  /*e960*/  LEA R47, P4, R79, R72, 0x1 ;  /* 0x000000484f2f7211 */ /* 0x000fc800078808ff */
[----:B------:R-:W-:Y:S02]  /*e970*/  SEL R78, R73, R78, !P1 ;  /* 0x0000004e494e7207 */ /* 0x000fe40004800000 */
[----:B--2---:R-:W-:Y:S02]  /*e980*/  ISETP.GE.AND P5, PT, R8, RZ, PT ;  /* 0x000000ff0800720c */ /* 0x004fe40003fa6270 */
[----:B------:R-:W-:Y:S01]  /*e990*/  LEA.HI.X.SX32 R8, R79, R69, 0x1, P4 ;  /* 0x000000454f087211 */ /* 0x000fe200020f0eff */
[----:B---3--:R2:W-:Y:S01]  /*e9a0*/  STL [R1+0x330], R57 ;  /* 0x0003303901007387 */ /* 0x0085e20000100800 */
[----:B------:R-:W-:-:S09]  /*e9b0*/  IMAD R78, R78, UR7, RZ ;  /* 0x000000074e4e7c24 */ /* 0x000fd2000f8e02ff */
[----:B------:R-:W-:Y:S01]  /*e9c0*/  @!P5 IMAD.MOV R80, RZ, RZ, -R80 ;  /* 0x000000ffff50d224 */ /* 0x000fe200078e0a50 */
[----:B--2---:R-:W2:Y:S01]  /*e9d0*/  LDL R57, [R1+0x10d8] ;  /* 0x0010d80001397983 */ /* 0x004ea20000100800 */
[----:B------:R-:W-:Y:S01]  /*e9e0*/  ISETP.GT.U32.AND P3, PT, R68, R81, PT ;  /* 0x000000514400720c */ /* 0x000fe20003f64070 */
[----:B------:R-:W3:Y:S02]  /*e9f0*/  LDCU UR7, c[0x0][0x3b0] ;  /* 0x00007600ff0777ac */ /* 0x000ee40008000800 */
[----:B------:R0:W-:Y:S04]  /*ea00*/  STL [R1+0x54c], R4 ;  /* 0x00054c0401007387 */ /* 0x0001e80000100800 */
[----:B------:R-:W-:Y:S04]  /*ea10*/  STL [R1+0x57c], R47 ;  /* 0x00057c2f01007387 */ /* 0x000fe80000100800 */
[----:B------:R4:W-:Y:S01]  /*ea20*/  STL [R1+0x548], R5 ;  /* 0x0005480501007387 */ /* 0x0009e20000100800 */
[----:B0-----:R-:W-:-:S02]  /*ea30*/  @P0 IMAD.MOV.U32 R4, RZ, RZ, R47 ;  /* 0x000000ffff040224 */ /* 0x001fc400078e002f */
[----:B----4-:R-:W-:-:S05]  /*ea40*/  @P0 IMAD.MOV.U32 R5, RZ, RZ, R8 ;  /* 0x000000ffff050224 */ /* 0x010fca00078e0008 */
[----:B------:R0:W4:Y:S02]  /*ea50*/  @P0 LDG.E.U16 R66, desc[UR20][R4.64] ;  /* 0x0000001404420981 */ /* 0x000124000c1e1500 */
[----:B0-----:R-:W-:-:S04]  /*ea60*/  LEA R4, P5, R78, R72, 0x1 ;  /* 0x000000484e047211 */ /* 0x001fc800078a08ff */
[----:B------:R-:W-:-:S05]  /*ea70*/  LEA.HI.X.SX32 R5, R78, R69, 0x1, P5 ;  /* 0x000000454e057211 */ /* 0x000fca00028f0eff */
[----:B------:R-:W3:Y:S04]  /*ea80*/  @P0 LDG.E.U16 R64, desc[UR20][R4.64] ;  /* 0x0000001404400981 */ /* 0x000ee8000c1e1500 */
[----:B------:R-:W-:Y:S04]  /*ea90*/  STL [R1+0x578], R8 ;  /* 0x0005780801007387 */ /* 0x000fe80000100800 */
[----:B------:R0:W-:Y:S04]  /*eaa0*/  STL [R1+0x344], R93 ;  /* 0x0003445d01007387 */ /* 0x0001e80000100800 */
[----:B0-----:R-:W3:Y:S04]  /*eab0*/  LDL.LU R93, [R1+0x144c] ;  /* 0x00144c00015d7983 */ /* 0x001ee80000300800 */
[----:B------:R-:W3:Y:S04]  /*eac0*/  LDL.LU R8, [R1+0x1448] ;  /* 0x0014480001087983 */ /* 0x000ee80000300800 */
[----:B------:R-:W3:Y:S01]  /*ead0*/  LDL.LU R47, [R1+0x1444] ;  /* 0x00144400012f7983 */ /* 0x000ee20000300800 */
[----:B--2---:R-:W-:-:S03]  /*eae0*/  ISETP.GE.AND P6, PT, R57, RZ, PT ;  /* 0x000000ff3900720c */ /* 0x004fc60003fc6270 */
[----:B----4-:R0:W-:Y:S04]  /*eaf0*/  STL [R1+0x340], R66 ;  /* 0x0003404201007387 */ /* 0x0101e80000100800 */
[----:B0-----:R-:W2:Y:S04]  /*eb00*/  LDL.LU R66, [R1+0x1440] ;  /* 0x0014400001427983 */ /* 0x001ea80000300800 */
[----:B------:R-:W4:Y:S04]  /*eb10*/  LDL R57, [R1+0x1044] ;  /* 0x0010440001397983 */ /* 0x000f280000100800 */
[----:B------:R-:W-:Y:S04]  /*eb20*/  STL [R1+0x5ac], R4 ;  /* 0x0005ac0401007387 */ /* 0x000fe80000100800 */
[----:B------:R-:W-:Y:S04]  /*eb30*/  STL [R1+0x5a8], R5 ;  /* 0x0005a80501007387 */ /* 0x000fe80000100800 */
[----:B---3--:R0:W-:Y:S04]  /*eb40*/  STL [R1+0x354], R64 ;  /* 0x0003544001007387 */ /* 0x0081e80000100800 */
[----:B0-----:R-:W3:Y:S04]  /*eb50*/  LDL.LU R64, [R1+0x143c] ;  /* 0x00143c0001407983 */ /* 0x001ee80000300800 */
[----:B------:R-:W2:Y:S01]  /*eb60*/  LDL R4, [R1+0x1114] ;  /* 0x0011140001047983 */ /* 0x000ea20000100800 */
[----:B------:R-:W-:Y:S01]  /*eb70*/  @!P3 IMAD.IADD R81, R81, 0x1, -R68 ;  /* 0x000000015151b824 */ /* 0x000fe200078e0a44 */
[----:B------:R-:W-:-:S02]  /*eb80*/  ISETP.GT.U32.AND P3, PT, R68, R83, PT ;  /* 0x000000534400720c */ /* 0x000fc40003f64070 */
[----:B------:R-:W-:Y:S01]  /*eb90*/  SEL R80, R73, R80, !P1 ;  /* 0x0000005049507207 */ /* 0x000fe20004800000 */
[----:B------:R-:W-:-:S04]  /*eba0*/  @!P6 IMAD.MOV R81, RZ, RZ, -R81 ;  /* 0x000000ffff51e224 */ /* 0x000fc800078e0a51 */
[----:B------:R-:W-:-:S06]  /*ebb0*/  IMAD R80, R80, UR12, RZ ;  /* 0x0000000c50507c24 */ /* 0x000fcc000f8e02ff */
[----:B------:R-:W-:Y:S01]  /*ebc0*/  @!P3 IMAD.IADD R83, R83, 0x1, -R68 ;  /* 0x000000015353b824 */ /* 0x000fe200078e0a44 */
[----:B------:R-:W-:Y:S01]  /*ebd0*/  LEA R5, P6, R80, R72, 0x1 ;  /* 0x0000004850057211 */ /* 0x000fe200078c08ff */
[----:B------:R-:W0:Y:S04]  /*ebe0*/  LDCU UR12, c[0x0][0x3b0] ;  /* 0x00007600ff0c77ac */ /* 0x000e280008000800 */
[----:B------:R0:W-:Y:S01]  /*ebf0*/  STL [R1+0x5dc], R5 ;  /* 0x0005dc0501007387 */ /* 0x0001e20000100800 */
[----:B--2---:R-:W-:Y:S02]  /*ec00*/  ISETP.GE.AND P3, PT, R4, RZ, PT ;  /* 0x000000ff0400720c */ /* 0x004fe40003f66270 */
[----:B------:R-:W-:-:S04]  /*ec10*/  LEA.HI.X.SX32 R4, R80, R69, 0x1, P6 ;  /* 0x0000004550047211 */ /* 0x000fc800030f0eff */
[-C--:B0-----:R-:W-:Y:S01]  /*ec20*/  @P0 LOP3.LUT R5, R5, R4.reuse, RZ, 0x3c, !PT ;  /* 0x0000000405050212 */ /* 0x081fe200078e3cff */
[----:B------:R0:W-:Y:S03]  /*ec30*/  STL [R1+0x5d8], R4 ;  /* 0x0005d80401007387 */ /* 0x0001e60000100800 */
[----:B0-----:R-:W-:-:S04]  /*ec40*/  @P0 LOP3.LUT R4, R5, R4, RZ, 0x3c, !PT ;  /* 0x0000000405040212 */ /* 0x001fc800078e3cff */
[----:B------:R-:W-:-:S05]  /*ec50*/  @P0 LOP3.LUT R5, R5, R4, RZ, 0x3c, !PT ;  /* 0x0000000405050212 */ /* 0x000fca00078e3cff */
[----:B------:R0:W2:Y:S01]  /*ec60*/  @P0 LDG.E.U16 R67, desc[UR20][R4.64] ;  /* 0x0000001404430981 */ /* 0x0000a2000c1e1500 */
[----:B------:R-:W-:Y:S02]  /*ec70*/  ISETP.GT.U32.AND P4, PT, R68, R82, PT ;  /* 0x000000524400720c */ /* 0x000fe40003f84070 */
[----:B------:R-:W-:-:S11]  /*ec80*/  SEL R81, R73, R81, !P1 ;  /* 0x0000005149517207 */ /* 0x000fd60004800000 */
[----:B------:R-:W-:-:S05]  /*ec90*/  @!P4 IMAD.IADD R82, R82, 0x1, -R68 ;  /* 0x000000015252c824 */ /* 0x000fca00078e0a44 */
[----:B------:R-:W-:Y:S01]  /*eca0*/  ISETP.GT.U32.AND P4, PT, R68, R82, PT ;  /* 0x000000524400720c */ /* 0x000fe20003f84070 */
[----:B------:R-:W-:Y:S01]  /*ecb0*/  IMAD R81, R81, UR4, RZ ;  /* 0x0000000451517c24 */ /* 0x000fe2000f8e02ff */
[----:B------:R-:W-:Y:S01]  /*ecc0*/  PRMT R65, RZ, 0x7610, R65 ;  /* 0x00007610ff417816 */ /* 0x000fe20000000041 */
[----:B------:R-:W1:Y:S10]  /*ecd0*/  LDCU UR4, c[0x0][0x3b0] ;  /* 0x00007600ff0477ac */ /* 0x000e740008000800 */
[----:B------:R-:W-:Y:S01]  /*ece0*/  @!P4 IMAD.IADD R82, R82, 0x1, -R68 ;  /* 0x000000015252c824 */ /* 0x000fe200078e0a44 */
[----:B0-----:R-:W-:-:S04]  /*ecf0*/  LEA R5, P4, R81, R72, 0x1 ;  /* 0x0000004851057211 */ /* 0x001fc800078808ff */
[----:B------:R-:W-:Y:S02]  /*ed00*/  LEA.HI.X.SX32 R4, R81, R69, 0x1, P4 ;  /* 0x0000004551047211 */ /* 0x000fe400020f0eff */
[----:B----4-:R-:W-:Y:S01]  /*ed10*/  ISETP.GE.AND P4, PT, R57, RZ, PT ;  /* 0x000000ff3900720c */ /* 0x010fe20003f86270 */
[----:B--2---:R0:W-:Y:S04]  /*ed20*/  STL [R1+0x350], R67 ;  /* 0x0003504301007387 */ /* 0x0041e80000100800 */
[----:B0-----:R-:W2:Y:S04]  /*ed30*/  LDL R67, [R1+0x10a4] ;  /* 0x0010a40001437983 */ /* 0x001ea80000100800 */
[----:B------:R0:W-:Y:S04]  /*ed40*/  STL [R1+0x60c], R5 ;  /* 0x00060c0501007387 */ /* 0x0001e80000100800 */
[----:B------:R4:W-:Y:S04]  /*ed50*/  STL [R1+0x608], R4 ;  /* 0x0006080401007387 */ /* 0x0009e80000100800 */
[----:B------:R-:W2:Y:S01]  /*ed60*/  LDL.LU R57, [R1+0x1438] ;  /* 0x0014380001397983 */ /* 0x000ea20000300800 */
[----:B0-----:R-:W-:-:S04]  /*ed70*/  @P0 LOP3.LUT R5, R5, R4, RZ, 0x3c, !PT ;  /* 0x0000000405050212 */ /* 0x001fc800078e3cff */
[----:B----4-:R-:W-:-:S04]  /*ed80*/  @P0 LOP3.LUT R4, R5, R4, RZ, 0x3c, !PT ;  /* 0x0000000405040212 */ /* 0x010fc800078e3cff */
[----:B------:R-:W-:-:S05]  /*ed90*/  @P0 LOP3.LUT R5, R5, R4, RZ, 0x3c, !PT ;  /* 0x0000000405050212 */ /* 0x000fca00078e3cff */
[----:B------:R0:W4:Y:S04]  /*eda0*/  @P0 LDG.E.U16 R65, desc[UR20][R4.64] ;  /* 0x0000001404410981 */ /* 0x000128000c1e1500 */
[----:B------:R-:W2:Y:S01]  /*edb0*/  LDL R4, [R1+0x1070] ;  /* 0x0010700001047983 */ /* 0x000ea20000100800 */
[C---:B------:R-:W-:Y:S01]  /*edc0*/  ISETP.GT.U32.AND P5, PT, R68.reuse, R84, PT ;  /* 0x000000544400720c */ /* 0x040fe20003fa4070 */
[----:B------:R-:W-:Y:S01]  /*edd0*/  @!P3 IMAD.MOV R82, RZ, RZ, -R82 ;  /* 0x000000ffff52b224 */ /* 0x000fe200078e0a52 */
[----:B------:R-:W-:-:S11]  /*ede0*/  ISETP.GT.U32.AND P3, PT, R68, R85, PT ;  /* 0x000000554400720c */ /* 0x000fd60003f64070 */
[----:B------:R-:W-:Y:S01]  /*edf0*/  @!P5 IMAD.IADD R84, R84, 0x1, -R68 ;  /* 0x000000015454d824 */ /* 0x000fe200078e0a44 */
[----:B------:R-:W-:-:S04]  /*ee00*/  SEL R82, R73, R82, !P1 ;  /* 0x0000005249527207 */ /* 0x000fc80004800000 */
[----:B------:R-:W-:Y:S01]  /*ee10*/  ISETP.GT.U32.AND P6, PT, R68, R84, PT ;  /* 0x000000544400720c */ /* 0x000fe20003fc4070 */
[----:B-1----:R-:W-:Y:S01]  /*ee20*/  IMAD R82, R82, UR5, RZ ;  /* 0x0000000552527c24 */ /* 0x002fe2000f8e02ff */
[----:B------:R-:W-:Y:S01]  /*ee30*/  ISETP.GT.U32.AND P5, PT, R68, R83, PT ;  /* 0x000000534400720c */ /* 0x000fe20003fa4070 */
[--C-:B------:R-:W-:Y:S01]  /*ee40*/  @!P3 IMAD.IADD R85, R85, 0x1, -R68.reuse ;  /* 0x000000015555b824 */ /* 0x100fe200078e0a44 */
[----:B------:R-:W-:Y:S01]  /*ee50*/  PRMT R61, RZ, 0x7610, R61 ;  /* 0x00007610ff3d7816 */ /* 0x000fe2000000003d */
[----:B------:R-:W1:Y:S08]  /*ee60*/  LDCU UR5, c[0x0][0x3b0] ;  /* 0x00007600ff0577ac */ /* 0x000e700008000800 */
[--C-:B------:R-:W-:Y:S01]  /*ee70*/  @!P6 IMAD.IADD R84, R84, 0x1, -R68.reuse ;  /* 0x000000015454e824 */ /* 0x100fe200078e0a44 */
[----:B0-----:R-:W-:Y:S01]  /*ee80*/  LEA R5, P6, R82, R72, 0x1 ;  /* 0x0000004852057211 */ /* 0x001fe200078c08ff */
[----:B------:R-:W-:-:S04]  /*ee90*/  @!P5 IMAD.IADD R83, R83, 0x1, -R68 ;  /* 0x000000015353d824 */ /* 0x000fc800078e0a44 */
[----:B------:R-:W-:-:S05]  /*eea0*/  @!P4 IMAD.MOV R83, RZ, RZ, -R83 ;  /* 0x000000ffff53c224 */ /* 0x000fca00078e0a53 */
[----:B------:R-:W-:-:S05]  /*eeb0*/  SEL R83, R73, R83, !P1 ;  /* 0x0000005349537207 */ /* 0x000fca0004800000 */
[----:B------:R-:W-:Y:S01]  /*eec0*/  IMAD R83, R83, UR4, RZ ;  /* 0x0000000453537c24 */ /* 0x000fe2000f8e02ff */
[----:B------:R-:W-:Y:S01]  /*eed0*/  PRMT R6, RZ, 0x7610, R6 ;  /* 0x00007610ff067816 */ /* 0x000fe20000000006 */
[----:B------:R-:W0:Y:S01]  /*eee0*/  LDCU UR4, c[0x0][0x3b0] ;  /* 0x00007600ff0477ac */ /* 0x000e220008000800 */
[----:B----4-:R4:W-:Y:S01]  /*eef0*/  STL [R1+0x364], R65 ;  /* 0x0003644101007387 */ /* 0x0109e20000100800 */
[----:B--2---:R-:W-:-:S03]  /*ef00*/  ISETP.GE.AND P3, PT, R4, RZ, PT ;  /* 0x000000ff0400720c */ /* 0x004fc60003f66270 */
[----:B----4-:R-:W2:Y:S01]  /*ef10*/  LDL R65, [R1+0x1100] ;  /* 0x0011000001417983 */ /* 0x010ea20000100800 */
[----:B------:R-:W-:-:S03]  /*ef20*/  LEA.HI.X.SX32 R4, R82, R69, 0x1, P6 ;  /* 0x0000004552047211 */ /* 0x000fc600030f0eff */
[----:B------:R4:W-:Y:S01]  /*ef30*/  STL [R1+0x63c], R5 ;  /* 0x00063c0501007387 */ /* 0x0009e20000100800 */
[----:B------:R-:W-:-:S03]  /*ef40*/  ISETP.GT.U32.AND P6, PT, R68, R86, PT ;  /* 0x000000564400720c */ /* 0x000fc60003fc4070 */
[----:B------:R0:W-:Y:S01]  /*ef50*/  STL [R1+0x638], R4 ;  /* 0x0006380401007387 */ /* 0x0001e20000100800 */
[----:B----4-:R-:W-:-:S04]  /*ef60*/  @P0 LOP3.LUT R5, R5, R4, RZ, 0x3c, !PT ;  /* 0x0000000405050212 */ /* 0x010fc800078e3cff */
[----:B0-----:R-:W-:-:S04]  /*ef70*/  @P0 LOP3.LUT R4, R5, R4, RZ, 0x3c, !PT ;  /* 0x0000000405040212 */ /* 0x001fc800078e3cff */
[----:B------:R-:W-:-:S05]  /*ef80*/  @P0 LOP3.LUT R5, R5, R4, RZ, 0x3c, !PT ;  /* 0x0000000405050212 */ /* 0x000fca00078e3cff */
[----:B------:R0:W4:Y:S01]  /*ef90*/  @P0 LDG.E.U16 R61, desc[UR20][R4.64] ;  /* 0x00000014043d0981 */ /* 0x000122000c1e1500 */
[----:B------:R-:W-:Y:S01]  /*efa0*/  @!P6 IMAD.IADD R86, R86, 0x1, -R68 ;  /* 0x000000015656e824 */ /* 0x000fe200078e0a44 */
[----:B0-----:R-:W-:-:S04]  /*efb0*/  LEA R4, P6, R83, R72, 0x1 ;  /* 0x0000004853047211 */ /* 0x001fc800078c08ff */
[----:B------:R-:W-:-:S05]  /*efc0*/  LEA.HI.X.SX32 R5, R83, R69, 0x1, P6 ;  /* 0x0000004553057211 */ /* 0x000fca00030f0eff */
[----:B------:R0:W3:Y:S01]  /*efd0*/  @P0 LDG.E.U16 R6, desc[UR20][R4.64] ;  /* 0x0000001404060981 */ /* 0x0000e2000c1e1500 */
[----:B------:R-:W-:Y:S01]  /*efe0*/  ISETP.GT.U32.AND P4, PT, R68, R85, PT ;  /* 0x000000554400720c */ /* 0x000fe20003f84070 */
[----:B------:R-:W-:Y:S01]  /*eff0*/  @!P3 IMAD.MOV R84, RZ, RZ, -R84 ;  /* 0x000000ffff54b224 */ /* 0x000fe200078e0a54 */
[----:B------:R-:W-:-:S04]  /*f000*/  ISETP.GE.AND P3, PT, R67, RZ, PT ;  /* 0x000000ff4300720c */ /* 0x000fc80003f66270 */
[----:B------:R-:W-:-:S05]  /*f010*/  SEL R84, R73, R84, !P1 ;  /* 0x0000005449547207 */ /* 0x000fca0004800000 */
[----:B-1----:R-:W-:Y:S01]  /*f020*/  IMAD R84, R84, UR5, RZ ;  /* 0x0000000554547c24 */ /* 0x002fe2000f8e02ff */
[----:B------:R-:W-:Y:S01]  /*f030*/  PRMT R62, RZ, 0x7610, R62 ;  /* 0x00007610ff3e7816 */ /* 0x000fe2000000003e */
[----:B------:R-:W-:Y:S01]  /*f040*/  @!P4 IMAD.IADD R85, R85, 0x1, -R68 ;  /* 0x000000015555c824 */ /* 0x000fe200078e0a44 */
[----:B------:R-:W-:Y:S01]  /*f050*/  ISETP.GT.U32.AND P5, PT, R68, R87, PT ;  /* 0x000000574400720c */ /* 0x000fe20003fa4070 */
[----:B------:R-:W1:Y:S01]  /*f060*/  LDCU UR5, c[0x0][0x3b0] ;  /* 0x00007600ff0577ac */ /* 0x000e620008000800 */
[----:B--2---:R-:W-:Y:S02]  /*f070*/  ISETP.GE.AND P4, PT, R65, RZ, PT ;  /* 0x000000ff4100720c */ /* 0x004fe40003f86270 */
[----:B------:R-:W-:Y:S01]  /*f080*/  LEA R65, P6, R84, R72, 0x1 ;  /* 0x0000004854417211 */ /* 0x000fe200078c08ff */
[----:B----4-:R2:W-:Y:S04]  /*f090*/  STL [R1+0x360], R61 ;  /* 0x0003603d01007387 */ /* 0x0105e80000100800 */
[----:B--2---:R-:W2:Y:S04]  /*f0a0*/  LDL.LU R61, [R1+0x1434] ;  /* 0x00143400013d7983 */ /* 0x004ea80000300800 */
[----:B------:R-:W4:Y:S04]  /*f0b0*/  LDL R67, [R1+0x1140] ;  /* 0x0011400001437983 */ /* 0x000f280000100800 */
[----:B------:R0:W-:Y:S04]  /*f0c0*/  STL [R1+0x66c], R4 ;  /* 0x00066c0401007387 */ /* 0x0001e80000100800 */
[----:B------:R1:W-:Y:S01]  /*f0d0*/  STL [R1+0x668], R5 ;  /* 0x0006680501007387 */ /* 0x0003e20000100800 */
[----:B0-----:R-:W-:-:S03]  /*f0e0*/  @P0 IMAD.MOV.U32 R4, RZ, RZ, R65 ;  /* 0x000000ffff040224 */ /* 0x001fc600078e0041 */
[----:B---3--:R0:W-:Y:S01]  /*f0f0*/  STL [R1+0x4e4], R6 ;  /* 0x0004e40601007387 */ /* 0x0081e20000100800 */
[----:B-1----:R-:W-:-:S05]  /*f100*/  LEA.HI.X.SX32 R5, R84, R69, 0x1, P6 ;  /* 0x0000004554057211 */ /* 0x002fca00030f0eff */
[----:B------:R1:W3:Y:S04]  /*f110*/  @P0 LDG.E.U16 R62, desc[UR20][R4.64] ;  /* 0x00000014043e0981 */ /* 0x0002e8000c1e1500 */
[----:B0-----:R-:W2:Y:S01]  /*f120*/  LDL R6, [R1+0x1150] ;  /* 0x0011500001067983 */ /* 0x001ea20000100800 */
[----:B------:R-:W-:-:S05]  /*f130*/  @!P5 IMAD.IADD R87, R87, 0x1, -R68 ;  /* 0x000000015757d824 */ /* 0x000fca00078e0a44 */
        /* <DEDUP_REMOVED lines=12> */
[----:B------:R-:W-:Y:S01]  /*f200*/  STL [R1+0x69c], R65 ;  /* 0x00069c4101007387 */ /* 0x000fe20000100800 */
[----:B------:R-:W-:Y:S01]  /*f210*/  @!P3 IMAD.IADD R86, R86, 0x1, -R68 ;  /* 0x000000015656b824 */ /* 0x000fe200078e0a44 */
[----:B------:R-:W-:Y:S01]  /*f220*/  PRMT R52, RZ, 0x7610, R52 ;  /* 0x00007610ff347816 */ /* 0x000fe20000000034 */
[----:B------:R-:W-:Y:S02]  /*f230*/  IMAD R87, R87, UR4, RZ ;  /* 0x0000000457577c24 */ /* 0x000fe4000f8e02ff */
[----:B------:R-:W-:Y:S01]  /*f240*/  @!P6 IMAD.IADD R89, R89, 0x1, -R68 ;  /* 0x000000015959e824 */ /* 0x000fe200078e0a44 */
[C---:B-1----:R-:W-:Y:S01]  /*f250*/  LEA R4, P6, R85.reuse, R72, 0x1 ;  /* 0x0000004855047211 */ /* 0x042fe200078c08ff */
[----:B------:R0:W-:Y:S01]  /*f260*/  STL [R1+0x698], R5 ;  /* 0x0006980501007387 */ /* 0x0001e20000100800 */
[----:B------:R-:W-:Y:S01]  /*f270*/  PRMT R60, RZ, 0x7610, R60 ;  /* 0x00007610ff3c7816 */ /* 0x000fe2000000003c */
[----:B------:R-:W1:Y:S02]  /*f280*/  LDCU UR4, c[0x0][0x3b0] ;  /* 0x00007600ff0477ac */ /* 0x000e640008000800 */
[----:B------:R-:W-:Y:S01]  /*f290*/  @!P5 IMAD.IADD R88, R88, 0x1, -R68 ;  /* 0x000000015858d824 */ /* 0x000fe200078e0a44 */
[----:B------:R-:W-:Y:S01]  /*f2a0*/  PRMT R7, RZ, 0x7610, R7 ;  /* 0x00007610ff077816 */ /* 0x000fe20000000007 */
[----:B------:R-:W1:Y:S01]  /*f2b0*/  LDCU UR7, c[0x0][0x3b0] ;  /* 0x00007600ff0777ac */ /* 0x000e620008000800 */
[----:B0-----:R-:W-:-:S05]  /*f2c0*/  LEA.HI.X.SX32 R5, R85, R69, 0x1, P6 ;  /* 0x0000004555057211 */ /* 0x001fca00030f0eff */
[----:B------:R0:W2:Y:S01]  /*f2d0*/  @P0 LDG.E.U16 R52, desc[UR20][R4.64] ;  /* 0x0000001404340981 */ /* 0x0000a2000c1e1500 */
[----:B----4-:R-:W-:-:S13]  /*f2e0*/  ISETP.GE.AND P4, PT, R67, RZ, PT ;  /* 0x000000ff4300720c */ /* 0x010fda0003f86270 */
[----:B------:R-:W-:Y:S01]  /*f2f0*/  @!P4 IMAD.MOV R86, RZ, RZ, -R86 ;  /* 0x000000ffff56c224 */ /* 0x000fe200078e0a56 */
[----:B------:R-:W-:-:S04]  /*f300*/  LEA R65, P4, R87, R72, 0x1 ;  /* 0x0000004857417211 */ /* 0x000fc800078808ff */
[----:B------:R-:W-:Y:S02]  /*f310*/  LEA.HI.X.SX32 R67, R87, R69, 0x1, P4 ;  /* 0x0000004557437211 */ /* 0x000fe400020f0eff */
[----:B------:R-:W-:Y:S01]  /*f320*/  SEL R86, R73, R86, !P1 ;  /* 0x0000005649567207 */ /* 0x000fe20004800000 */
[----:B---3--:R3:W-:Y:S01]  /*f330*/  STL [R1+0x4e0], R62 ;  /* 0x0004e03e01007387 */ /* 0x0087e20000100800 */
[----:B--2---:R-:W-:-:S03]  /*f340*/  ISETP.GE.AND P5, PT, R6, RZ, PT ;  /* 0x000000ff0600720c */ /* 0x004fc60003fa6270 */
[----:B---3--:R-:W2:Y:S04]  /*f350*/  LDL R62, [R1+0x1174] ;  /* 0x00117400013e7983 */ /* 0x008ea80000100800 */
[----:B------:R0:W-:Y:S04]  /*f360*/  STL [R1+0x6cc], R4 ;  /* 0x0006cc0401007387 */ /* 0x0001e80000100800 */
[----:B------:R-:W-:Y:S01]  /*f370*/  STL [R1+0x6fc], R65 ;  /* 0x0006fc4101007387 */ /* 0x000fe20000100800 */
[----:B------:R-:W-:Y:S01]  /*f380*/  IMAD R86, R86, UR5, RZ ;  /* 0x0000000556567c24 */ /* 0x000fe2000f8e02ff */
[C---:B------:R-:W-:Y:S01]  /*f390*/  ISETP.GT.U32.AND P3, PT, R68.reuse, R89, PT ;  /* 0x000000594400720c */ /* 0x040fe20003f64070 */
[----:B------:R-:W-:Y:S01]  /*f3a0*/  @!P5 IMAD.MOV R88, RZ, RZ, -R88 ;  /* 0x000000ffff58d224 */ /* 0x000fe200078e0a58 */
[----:B------:R-:W3:Y:S01]  /*f3b0*/  LDL R6, [R1+0x1190] ;  /* 0x0011900001067983 */ /* 0x000ee20000100800 */
[----:B------:R-:W-:Y:S01]  /*f3c0*/  PRMT R59, RZ, 0x7610, R59 ;  /* 0x00007610ff3b7816 */ /* 0x000fe2000000003b */
[----:B0-----:R-:W-:Y:S01]  /*f3d0*/  @P0 IMAD.MOV.U32 R4, RZ, RZ, R65 ;  /* 0x000000ffff040224 */ /* 0x001fe200078e0041 */
[----:B------:R-:W-:Y:S01]  /*f3e0*/  ISETP.GT.U32.AND P4, PT, R68, R90, PT ;  /* 0x0000005a4400720c */ /* 0x000fe20003f84070 */
[----:B------:R0:W-:Y:S01]  /*f3f0*/  STL [R1+0x6c8], R5 ;  /* 0x0006c80501007387 */ /* 0x0001e20000100800 */
[----:B------:R-:W4:Y:S01]  /*f400*/  LDCU UR5, c[0x0][0x3b0] ;  /* 0x00007600ff0577ac */ /* 0x000f220008000800 */
[----:B0-----:R-:W-:-:S05]  /*f410*/  @P0 IMAD.MOV.U32 R5, RZ, RZ, R67 ;  /* 0x000000ffff050224 */ /* 0x001fca00078e0043 */
[----:B------:R0:W4:Y:S02]  /*f420*/  @P0 LDG.E.U16 R60, desc[UR20][R4.64] ;  /* 0x00000014043c0981 */ /* 0x000124000c1e1500 */
[----:B0-----:R-:W-:-:S04]  /*f430*/  LEA R4, P5, R86, R72, 0x1 ;  /* 0x0000004856047211 */ /* 0x001fc800078a08ff */
[----:B------:R-:W-:-:S05]  /*f440*/  LEA.HI.X.SX32 R5, R86, R69, 0x1, P5 ;  /* 0x0000004556057211 */ /* 0x000fca00028f0eff */
[----:B------:R0:W4:Y:S01]  /*f450*/  @P0 LDG.E.U16 R7, desc[UR20][R4.64] ;  /* 0x0000001404070981 */ /* 0x000122000c1e1500 */
[----:B------:R-:W-:Y:S01]  /*f460*/  @!P3 IMAD.IADD R89, R89, 0x1, -R68 ;  /* 0x000000015959b824 */ /* 0x000fe200078e0a44 */
[----:B------:R-:W-:Y:S02]  /*f470*/  ISETP.GT.U32.AND P3, PT, R68, R91, PT ;  /* 0x0000005b4400720c */ /* 0x000fe40003f64070 */
[----:B------:R-:W-:Y:S01]  /*f480*/  SEL R88, R73, R88, !P1 ;  /* 0x0000005849587207 */ /* 0x000fe20004800000 */
[----:B------:R-:W-:Y:S04]  /*f490*/  STL [R1+0x6f8], R67 ;  /* 0x0006f84301007387 */ /* 0x000fe80000100800 */
[----:B------:R0:W-:Y:S01]  /*f4a0*/  STL [R1+0x4dc], R52 ;  /* 0x0004dc3401007387 */ /* 0x0001e20000100800 */
[----:B------:R-:W-:Y:S01]  /*f4b0*/  IMAD R88, R88, UR12, RZ ;  /* 0x0000000c58587c24 */ /* 0x000fe2000f8e02ff */
[----:B------:R-:W-:-:S02]  /*f4c0*/  PRMT R56, RZ, 0x7610, R56 ;  /* 0x00007610ff387816 */ /* 0x000fc40000000038 */
[----:B--2---:R-:W-:Y:S01]  /*f4d0*/  ISETP.GE.AND P6, PT, R62, RZ, PT ;  /* 0x000000ff3e00720c */ /* 0x004fe20003fc6270 */
[----:B0-----:R-:W2:Y:S01]  /*f4e0*/  LDL.LU R52, [R1+0x1430] ;  /* 0x0014300001347983 */ /* 0x001ea20000300800 */
[--C-:B------:R-:W-:Y:S01]  /*f4f0*/  @!P3 IMAD.IADD R91, R91, 0x1, -R68.reuse ;  /* 0x000000015b5bb824 */ /* 0x100fe200078e0a44 */
[----:B------:R-:W-:Y:S01]  /*f500*/  PRMT R55, RZ, 0x7610, R55 ;  /* 0x00007610ff377816 */ /* 0x000fe20000000037 */
[----:B------:R-:W-:Y:S01]  /*f510*/  @!P4 IMAD.IADD R90, R90, 0x1, -R68 ;  /* 0x000000015a5ac824 */ /* 0x000fe200078e0a44 */
[----:B------:R-:W2:Y:S01]  /*f520*/  LDL R67, [R1+0x11b4] ;  /* 0x0011b40001437983 */ /* 0x000ea20000100800 */
[----:B------:R-:W-:Y:S01]  /*f530*/  PRMT R54, RZ, 0x7610, R54 ;  /* 0x00007610ff367816 */ /* 0x000fe20000000036 */
[----:B------:R-:W0:Y:S02]  /*f540*/  LDCU UR12, c[0x0][0x3b0] ;  /* 0x00007600ff0c77ac */ /* 0x000e240008000800 */
[----:B------:R-:W-:Y:S04]  /*f550*/  STL [R1+0x72c], R4 ;  /* 0x00072c0401007387 */ /* 0x000fe80000100800 */
[----:B------:R-:W-:Y:S01]  /*f560*/  STL [R1+0x728], R5 ;  /* 0x0007280501007387 */ /* 0x000fe20000100800 */
[----:B------:R-:W-:-:S03]  /*f570*/  @!P6 IMAD.MOV R89, RZ, RZ, -R89 ;  /* 0x000000ffff59e224 */ /* 0x000fc600078e0a59 */
[----:B------:R-:W2:Y:S01]  /*f580*/  LDL R62, [R1+0x11d0] ;  /* 0x0011d000013e7983 */ /* 0x000ea20000100800 */
[----:B---3--:R-:W-:-:S03]  /*f590*/  ISETP.GE.AND P3, PT, R6, RZ, PT ;  /* 0x000000ff0600720c */ /* 0x008fc60003f66270 */
[----:B----4-:R3:W-:Y:S04]  /*f5a0*/  STL [R1+0x4d8], R60 ;  /* 0x0004d83c01007387 */ /* 0x0107e80000100800 */
[----:B------:R-:W4:Y:S01]  /*f5b0*/  LDL.LU R6, [R1] ;  /* 0x0000000001067983 */ /* 0x000f220000300800 */
[----:B---3--:R-:W-:-:S04]  /*f5c0*/  LEA R60, P6, R88, R72, 0x1 ;  /* 0x00000048583c7211 */ /* 0x008fc800078c08ff */
[----:B------:R-:W-:Y:S01]  /*f5d0*/  LEA.HI.X.SX32 R4, R88, R69, 0x1, P6 ;  /* 0x0000004558047211 */ /* 0x000fe200030f0eff */
[----:B------:R-:W-:Y:S04]  /*f5e0*/  STL [R1+0x75c], R60 ;  /* 0x00075c3c01007387 */ /* 0x000fe80000100800 */
[----:B------:R3:W-:Y:S01]  /*f5f0*/  STL [R1+0x4d4], R7 ;  /* 0x0004d40701007387 */ /* 0x0007e20000100800 */
[----:B------:R-:W-:-:S03]  /*f600*/  @P0 IMAD.MOV.U32 R5, RZ, RZ, R4 ;  /* 0x000000ffff050224 */ /* 0x000fc600078e0004 */
[----:B---3--:R-:W3:Y:S04]  /*f610*/  LDL.LU R7, [R1+0x4] ;  /* 0x0000040001077983 */ /* 0x008ee80000300800 */
[----:B------:R0:W-:Y:S02]  /*f620*/  STL [R1+0x758], R4 ;  /* 0x0007580401007387 */ /* 0x0001e40000100800 */
[----:B0-----:R-:W-:-:S05]  /*f630*/  @P0 IMAD.MOV.U32 R4, RZ, RZ, R60 ;  /* 0x000000ffff040224 */ /* 0x001fca00078e003c */
[----:B------:R-:W2:Y:S01]  /*f640*/  @P0 LDG.E.U16 R59, desc[UR20][R4.64] ;  /* 0x00000014043b0981 */ /* 0x000ea2000c1e1500 */
[C---:B------:R-:W-:Y:S02]  /*f650*/  ISETP.GT.U32.AND P5, PT, R68.reuse, R90, PT ;  /* 0x0000005a4400720c */ /* 0x040fe40003fa4070 */
[----:B------:R-:W-:Y:S02]  /*f660*/  ISETP.GT.U32.AND P4, PT, R68, R92, PT ;  /* 0x0000005c4400720c */ /* 0x000fe40003f84070 */
[----:B------:R-:W-:-:S05]  /*f670*/  SEL R89, R73, R89, !P1 ;  /* 0x0000005949597207 */ /* 0x000fca0004800000 */
[----:B-1----:R-:W-:Y:S01]  /*f680*/  IMAD R89, R89, UR4, RZ ;  /* 0x0000000459597c24 */ /* 0x002fe2000f8e02ff */
[----:B------:R-:W0:Y:S03]  /*f690*/  LDCU UR4, c[0x0][0x3b0] ;  /* 0x00007600ff0477ac */ /* 0x000e260008000800 */
[--C-:B------:R-:W-:Y:S02]  /*f6a0*/  @!P5 IMAD.IADD R90, R90, 0x1, -R68.reuse ;  /* 0x000000015a5ad824 */ /* 0x100fe400078e0a44 */
[----:B------:R-:W-:Y:S02]  /*f6b0*/  @!P4 IMAD.IADD R92, R92, 0x1, -R68 ;  /* 0x000000015c5cc824 */ /* 0x000fe400078e0a44 */
[----:B------:R-:W-:-:S03]  /*f6c0*/  @!P3 IMAD.MOV R90, RZ, RZ, -R90 ;  /* 0x000000ffff5ab224 */ /* 0x000fc600078e0a5a */
[----:B------:R-:W-:Y:S02]  /*f6d0*/  ISETP.GT.U32.AND P3, PT, R68, R92, PT ;  /* 0x0000005c4400720c */ /* 0x000fe40003f64070 */
[----:B------:R-:W-:-:S05]  /*f6e0*/  SEL R90, R73, R90, !P1 ;  /* 0x0000005a495a7207 */ /* 0x000fca0004800000 */
[----:B------:R-:W-:Y:S01]  /*f6f0*/  IMAD R90, R90, UR5, RZ ;  /* 0x000000055a5a7c24 */ /* 0x000fe2000f8e02ff */
[----:B--2---:R1:W-:Y:S05]  /*f700*/  STL [R1+0x4d0], R59 ;  /* 0x0004d03b01007387 */ /* 0x0043ea0000100800 */
[----:B------:R-:W-:Y:S01]  /*f710*/  @!P3 IMAD.IADD R92, R92, 0x1, -R68 ;  /* 0x000000015c5cb824 */ /* 0x000fe200078e0a44 */
[----:B------:R-:W-:Y:S01]  /*f720*/  ISETP.GT.U32.AND P5, PT, R68, R91, PT ;  /* 0x0000005b4400720c */ /* 0x000fe20003fa4070 */
[----:B------:R-:W2:Y:S01]  /*f730*/  LDCU UR5, c[0x0][0x3b0] ;  /* 0x00007600ff0577ac */ /* 0x000ea20008000800 */
[----:B------:R-:W2:Y:S01]  /*f740*/  LDL R65, [R1+0x11d4] ;  /* 0x0011d40001417983 */ /* 0x000ea20000100800 */
[----:B-1----:R-:W-:-:S04]  /*f750*/  LEA R59, P6, R89, R72, 0x1 ;  /* 0x00000048593b7211 */ /* 0x002fc800078c08ff */
[----:B------:R-:W-:Y:S01]  /*f760*/  LEA.HI.X.SX32 R4, R89, R69, 0x1, P6 ;  /* 0x0000004559047211 */ /* 0x000fe200030f0eff */
[----:B------:R-:W-:Y:S04]  /*f770*/  STL [R1+0x78c], R59 ;  /* 0x00078c3b01007387 */ /* 0x000fe80000100800 */
[----:B------:R1:W-:Y:S01]  /*f780*/  STL [R1+0x788], R4 ;  /* 0x0007880401007387 */ /* 0x0003e20000100800 */
[----:B------:R-:W-:Y:S02]  /*f790*/  @P0 IMAD.MOV.U32 R5, RZ, RZ, R4 ;  /* 0x000000ffff050224 */ /* 0x000fe400078e0004 */
[----:B-1----:R-:W-:-:S05]  /*f7a0*/  @P0 IMAD.MOV.U32 R4, RZ, RZ, R59 ;  /* 0x000000ffff040224 */ /* 0x002fca00078e003b */
[----:B------:R1:W2:Y:S02]  /*f7b0*/  @P0 LDG.E.U16 R56, desc[UR20][R4.64] ;  /* 0x0000001404380981 */ /* 0x0002a4000c1e1500 */
[----:B-1----:R-:W-:-:S04]  /*f7c0*/  LEA R4, P3, R90, R72, 0x1 ;  /* 0x000000485a047211 */ /* 0x002fc800078608ff */
[----:B------:R-:W-:-:S05]  /*f7d0*/  LEA.HI.X.SX32 R5, R90, R69, 0x1, P3 ;  /* 0x000000455a057211 */ /* 0x000fca00018f0eff */
[----:B------:R-:W3:Y:S01]  /*f7e0*/  @P0 LDG.E.U16 R55, desc[UR20][R4.64] ;  /* 0x0000001404370981 */ /* 0x000ee2000c1e1500 */
[----:B------:R-:W-:Y:S01]  /*f7f0*/  ISETP.GE.AND P4, PT, R67, RZ, PT ;  /* 0x000000ff4300720c */ /* 0x000fe20003f86270 */
[----:B------:R-:W-:Y:S01]  /*f800*/  @!P5 IMAD.IADD R91, R91, 0x1, -R68 ;  /* 0x000000015b5bd824 */ /* 0x000fe200078e0a44 */
[----:B------:R-:W-:Y:S01]  /*f810*/  ISETP.GE.AND P6, PT, R62, RZ, PT ;  /* 0x000000ff3e00720c */ /* 0x000fe20003fc6270 */
[----:B------:R-:W3:Y:S04]  /*f820*/  LDL R67, [R1+0x1208] ;  /* 0x0012080001437983 */ /* 0x000ee80000100800 */
[----:B------:R-:W4:Y:S06]  /*f830*/  LDL.LU R60, [R1+0x10] ;  /* 0x00001000013c7983 */ /* 0x000f2c0000300800 */
[----:B------:R-:W-:-:S05]  /*f840*/  @!P4 IMAD.MOV R91, RZ, RZ, -R91 ;  /* 0x000000ffff5bc224 */ /* 0x000fca00078e0a5b */
[----:B------:R-:W-:Y:S01]  /*f850*/  SEL R91, R73, R91, !P1 ;  /* 0x0000005b495b7207 */ /* 0x000fe20004800000 */
[----:B------:R-:W-:-:S04]  /*f860*/  @!P6 IMAD.MOV R92, RZ, RZ, -R92 ;  /* 0x000000ffff5ce224 */ /* 0x000fc800078e0a5c */
[----:B0-----:R-:W-:Y:S01]  /*f870*/  IMAD R91, R91, UR4, RZ ;  /* 0x000000045b5b7c24 */ /* 0x001fe2000f8e02ff */
[----:B--2---:R0:W-:Y:S01]  /*f880*/  STL [R1+0x4cc], R56 ;  /* 0x0004cc3801007387 */ /* 0x0041e20000100800 */
[----:B------:R-:W-:Y:S01]  /*f890*/  ISETP.GT.U32.AND P5, PT, R68, R93, PT ;  /* 0x0000005d4400720c */ /* 0x000fe20003fa4070 */
[----:B------:R-:W1:Y:S02]  /*f8a0*/  LDCU UR4, c[0x0][0x3b0] ;  /* 0x00007600ff0477ac */ /* 0x000e640008000800 */
[----:B0-----:R-:W2:Y:S04]  /*f8b0*/  LDL.LU R56, [R1+0xc] ;  /* 0x00000c0001387983 */ /* 0x001ea80000300800 */
[----:B------:R-:W-:Y:S04]  /*f8c0*/  STL [R1+0x7bc], R4 ;  /* 0x0007bc0401007387 */ /* 0x000fe80000100800 */
[----:B------:R-:W-:Y:S04]  /*f8d0*/  STL [R1+0x7b8], R5 ;  /* 0x0007b80501007387 */ /* 0x000fe80000100800 */
[----:B------:R-:W2:Y:S04]  /*f8e0*/  LDL R62, [R1+0x1224] ;  /* 0x00122400013e7983 */ /* 0x000ea80000100800 */
[----:B---3--:R0:W-:Y:S04]  /*f8f0*/  STL [R1+0x4c8], R55 ;  /* 0x0004c83701007387 */ /* 0x0081e80000100800 */
[----:B------:R-:W3:Y:S01]  /*f900*/  LDL.LU R59, [R1+0x8] ;  /* 0x00000800013b7983 */ /* 0x000ee20000300800 */
[----:B0-----:R-:W-:-:S04]  /*f910*/  LEA R55, P6, R91, R72, 0x1 ;  /* 0x000000485b377211 */ /* 0x001fc800078c08ff */
[----:B------:R-:W-:Y:S01]  /*f920*/  LEA.HI.X.SX32 R4, R91, R69, 0x1, P6 ;  /* 0x000000455b047211 */ /* 0x000fe200030f0eff */
[----:B------:R-:W-:Y:S04]  /*f930*/  STL [R1+0x7ec], R55 ;  /* 0x0007ec3701007387 */ /* 0x000fe80000100800 */
[----:B------:R0:W-:Y:S01]  /*f940*/  STL [R1+0x7e8], R4 ;  /* 0x0007e80401007387 */ /* 0x0001e20000100800 */
[----:B------:R-:W-:Y:S02]  /*f950*/  @P0 IMAD.MOV.U32 R5, RZ, RZ, R4 ;  /* 0x000000ffff050224 */ /* 0x000fe400078e0004 */
[----:B0-----:R-:W-:-:S05]  /*f960*/  @P0 IMAD.MOV.U32 R4, RZ, RZ, R55 ;  /* 0x000000ffff040224 */ /* 0x001fca00078e0037 */
[----:B------:R-:W2:Y:S01]  /*f970*/  @P0 LDG.E.U16 R54, desc[UR20][R4.64] ;  /* 0x0000001404360981 */ /* 0x000ea2000c1e1500 */
[C---:B----4-:R-:W-:Y:S01]  /*f980*/  ISETP.GT.U32.AND P4, PT, R68.reuse, R6, PT ;  /* 0x000000064400720c */ /* 0x050fe20003f84070 */
[----:B------:R-:W-:Y:S01]  /*f990*/  @!P5 IMAD.IADD R93, R93, 0x1, -R68 ;  /* 0x000000015d5dd824 */ /* 0x000fe200078e0a44 */
[----:B------:R-:W-:-:S04]  /*f9a0*/  ISETP.GT.U32.AND P5, PT, R68, R7, PT ;  /* 0x000000074400720c */ /* 0x000fc80003fa4070 */
[----:B------:R-:W-:Y:S02]  /*f9b0*/  ISETP.GT.U32.AND P3, PT, R68, R93, PT ;  /* 0x0000005d4400720c */ /* 0x000fe40003f64070 */
[----:B------:R-:W-:-:S05]  /*f9c0*/  SEL R92, R73, R92, !P1 ;  /* 0x0000005c495c7207 */ /* 0x000fca0004800000 */
[--C-:B------:R-:W-:Y:S01]  /*f9d0*/  @!P4 IMAD.IADD R6, R6, 0x1, -R68.reuse ;  /* 0x000000010606c824 */ /* 0x100fe200078e0a44 */
[----:B------:R-:W-:Y:S01]  /*f9e0*/  ISETP.GE.AND P4, PT, R65, RZ, PT ;  /* 0x000000ff4100720c */ /* 0x000fe20003f86270 */
[----:B------:R-:W-:Y:S01]  /*f9f0*/  IMAD R92, R92, UR7, RZ ;  /* 0x000000075c5c7c24 */ /* 0x000fe2000f8e02ff */
[----:B------:R-:W-:Y:S01]  /*fa00*/  PRMT R45, RZ, 0x7610, R45 ;  /* 0x00007610ff2d7816 */ /* 0x000fe2000000002d */
[--C-:B------:R-:W-:Y:S01]  /*fa10*/  @!P5 IMAD.IADD R7, R7, 0x1, -R68.reuse ;  /* 0x000000010707d824 */ /* 0x100fe200078e0a44 */
[C---:B------:R-:W-:Y:S01]  /*fa20*/  ISETP.GT.U32.AND P5, PT, R68.reuse, R6, PT ;  /* 0x000000064400720c */ /* 0x040fe20003fa4070 */
[----:B------:R-:W-:Y:S01]  /*fa30*/  @!P3 IMAD.IADD R93, R93, 0x1, -R68 ;  /* 0x000000015d5db824 */ /* 0x000fe200078e0a44 */
[----:B------:R-:W-:Y:S01]  /*fa40*/  PRMT R8, RZ, 0x7610, R8 ;  /* 0x00007610ff087816 */ /* 0x000fe20000000008 */
[----:B------:R-:W0:Y:S01]  /*fa50*/  LDCU UR7, c[0x0][0x3b0] ;  /* 0x00007600ff0777ac */ /* 0x000e220008000800 */
[----:B------:R-:W-:-:S05]  /*fa60*/  ISETP.GT.U32.AND P3, PT, R68, R7, PT ;  /* 0x000000074400720c */ /* 0x000fca0003f64070 */
[----:B------:R-:W-:Y:S01]  /*fa70*/  @!P4 IMAD.MOV R93, RZ, RZ, -R93 ;  /* 0x000000ffff5dc224 */ /* 0x000fe200078e0a5d */
[----:B------:R-:W-:-:S04]  /*fa80*/  ISETP.GT.U32.AND P4, PT, R68, R60, PT ;  /* 0x0000003c4400720c */ /* 0x000fc80003f84070 */
[----:B------:R-:W-:Y:S01]  /*fa90*/  SEL R93, R73, R93, !P1 ;  /* 0x0000005d495d7207 */ /* 0x000fe20004800000 */
[----:B------:R-:W-:-:S04]  /*faa0*/  @!P5 IMAD.IADD R6, R6, 0x1, -R68 ;  /* 0x000000010606d824 */ /* 0x000fc800078e0a44 */
[----:B-1----:R-:W-:Y:S02]  /*fab0*/  IMAD R93, R93, UR4, RZ ;  /* 0x000000045d5d7c24 */ /* 0x002fe4000f8e02ff */
[--C-:B------:R-:W-:Y:S02]  /*fac0*/  @!P3 IMAD.IADD R7, R7, 0x1, -R68.reuse ;  /* 0x000000010707b824 */ /* 0x100fe400078e0a44 */
[----:B------:R-:W-:Y:S01]  /*fad0*/  @!P4 IMAD.IADD R60, R60, 0x1, -R68 ;  /* 0x000000013c3cc824 */ /* 0x000fe200078e0a44 */
[----:B--2---:R1:W-:Y:S01]  /*fae0*/  STL [R1+0x4c4], R54 ;  /* 0x0004c43601007387 */ /* 0x0043e20000100800 */
[----:B------:R-:W-:Y:S01]  /*faf0*/  ISETP.GE.AND P5, PT, R67, RZ, PT ;  /* 0x000000ff4300720c */ /* 0x000fe20003fa6270 */
[----:B------:R-:W2:Y:S01]  /*fb00*/  LDCU UR4, c[0x0][0x3b0] ;  /* 0x00007600ff0477ac */ /* 0x000ea20008000800 */
[----:B-1----:R-:W-:-:S04]  /*fb10*/  LEA R54, P6, R92, R72, 0x1 ;  /* 0x000000485c367211 */ /* 0x002fc800078c08ff */
[----:B------:R-:W-:Y:S01]  /*fb20*/  LEA.HI.X.SX32 R55, R92, R69, 0x1, P6 ;  /* 0x000000455c377211 */ /* 0x000fe200030f0eff */
[----:B------:R-:W-:-:S04]  /*fb30*/  @P0 IMAD.MOV.U32 R4, RZ, RZ, R54 ;  /* 0x000000ffff040224 */ /* 0x000fc800078e0036 */
[----:B------:R-:W-:Y:S01]  /*fb40*/  @P0 IMAD.MOV.U32 R5, RZ, RZ, R55 ;  /* 0x000000ffff050224 */ /* 0x000fe200078e0037 */
[----:B------:R1:W-:Y:S04]  /*fb50*/  STL [R1+0x81c], R54 ;  /* 0x00081c3601007387 */ /* 0x0003e80000100800 */
[----:B------:R-:W-:Y:S04]  /*fb60*/  STL [R1+0x818], R55 ;  /* 0x0008183701007387 */ /* 0x000fe80000100800 */
[----:B------:R4:W2:Y:S04]  /*fb70*/  @P0 LDG.E.U16 R45, desc[UR20][R4.64] ;  /* 0x00000014042d0981 */ /* 0x0008a8000c1e1500 */
[----:B------:R0:W-:Y:S04]  /*fb80*/  STL [R1], R6 ;  /* 0x0000000601007387 */ /* 0x0001e80000100800 */
[----:B-1----:R-:W2:Y:S01]  /*fb90*/  LDL.LU R54, [R1+0x14] ;  /* 0x0000140001367983 */ /* 0x002ea20000300800 */
[----:B----4-:R-:W-:Y:S01]  /*fba0*/  IMAD.MOV.U32 R5, RZ, RZ, R6 ;  /* 0x000000ffff057224 */ /* 0x010fe200078e0006 */
[----:B0-----:R-:W-:-:S02]  /*fbb0*/  LEA R6, P4, R93, R72, 0x1 ;  /* 0x000000485d067211 */ /* 0x001fc400078808ff */
[----:B------:R0:W-:Y:S01]  /*fbc0*/  STL [R1+0x4], R7 ;  /* 0x0000040701007387 */ /* 0x0001e20000100800 */
[----:B------:R-:W-:-:S03]  /*fbd0*/  IMAD.MOV.U32 R4, RZ, RZ, R7 ;  /* 0x000000ffff047224 */ /* 0x000fc600078e0007 */
[----:B------:R-:W4:Y:S01]  /*fbe0*/  LDL R65, [R1+0x1234] ;  /* 0x0012340001417983 */ /* 0x000f220000100800 */
[----:B0-----:R-:W-:-:S05]  /*fbf0*/  LEA.HI.X.SX32 R7, R93, R69, 0x1, P4 ;  /* 0x000000455d077211 */ /* 0x001fca00020f0eff */
[----:B------:R-:W4:Y:S04]  /*fc00*/  @P0 LDG.E.U16 R8, desc[UR20][R6.64] ;  /* 0x0000001406080981 */ /* 0x000f28000c1e1500 */
[----:B------:R0:W-:Y:S04]  /*fc10*/  STL [R1+0x84c], R6 ;  /* 0x00084c0601007387 */ /* 0x0001e80000100800 */
[----:B------:R-:W-:Y:S04]  /*fc20*/  STL [R1+0x848], R7 ;  /* 0x0008480701007387 */ /* 0x000fe80000100800 */
[----:B0-----:R-:W4:Y:S01]  /*fc30*/  LDL R6, [R1+0x1264] ;  /* 0x0012640001067983 */ /* 0x001f220000100800 */
[----:B------:R-:W-:-:S02]  /*fc40*/  ISETP.GT.U32.AND P6, PT, R68, R56, PT ;  /* 0x000000384400720c */ /* 0x000fc40003fc4070 */
[----:B------:R-:W-:Y:S01]  /*fc50*/  ISETP.GE.AND P3, PT, R62, RZ, PT ;  /* 0x000000ff3e00720c */ /* 0x000fe20003f66270 */
[----:B------:R-:W-:Y:S01]  /*fc60*/  @!P5 IMAD.MOV R5, RZ, RZ, -R5 ;  /* 0x000000ffff05d224 */ /* 0x000fe200078e0a05 */
[----:B---3--:R-:W-:Y:S01]  /*fc70*/  ISETP.GT.U32.AND P5, PT, R68, R59, PT ;  /* 0x0000003b4400720c */ /* 0x008fe20003fa4070 */
[----:B------:R-:W3:Y:S08]  /*fc80*/  LDL R62, [R1+0x1258] ;  /* 0x00125800013e7983 */ /* 0x000ef00000100800 */
[----:B------:R-:W-:-:S02]  /*fc90*/  @!P6 IMAD.IADD R56, R56, 0x1, -R68 ;  /* 0x000000013838e824 */ /* 0x000fc400078e0a44 */
[----:B------:R-:W-:Y:S01]  /*fca0*/  @!P3 IMAD.MOV R4, RZ, RZ, -R4 ;  /* 0x000000ffff04b224 */ /* 0x000fe200078e0a04 */
[C---:B------:R-:W-:Y:S02]  /*fcb0*/  SEL R5, R73.reuse, R5, !P1 ;  /* 0x0000000549057207 */ /* 0x040fe40004800000 */
[----:B------:R-:W-:Y:S02]  /*fcc0*/  ISETP.GT.U32.AND P3, PT, R68, R56, PT ;  /* 0x000000384400720c */ /* 0x000fe40003f64070 */
[----:B------:R-:W-:Y:S01]  /*fcd0*/  SEL R4, R73, R4, !P1 ;  /* 0x0000000449047207 */ /* 0x000fe20004800000 */
[----:B------:R-:W-:Y:S01]  /*fce0*/  IMAD R5, R5, UR5, RZ ;  /* 0x0000000505057c24 */ /* 0x000fe2000f8e02ff */
[----:B------:R-:W-:Y:S01]  /*fcf0*/  PRMT R50, RZ, 0x7610, R50 ;  /* 0x00007610ff327816 */ /* 0x000fe20000000032 */
[--C-:B------:R-:W-:Y:S01]  /*fd00*/  @!P5 IMAD.IADD R59, R59, 0x1, -R68.reuse ;  /* 0x000000013b3bd824 */ /* 0x100fe200078e0a44 */
[----:B------:R-:W-:Y:S01]  /*fd10*/  PRMT R49, RZ, 0x7610, R49 ;  /* 0x00007610ff317816 */ /* 0x000fe20000000031 */
[----:B--2---:R-:W-:Y:S01]  /*fd20*/  IMAD R4, R4, UR4, RZ ;  /* 0x0000000404047c24 */ /* 0x004fe2000f8e02ff */
[C---:B------:R-:W-:Y:S01]  /*fd30*/  LEA R55, P6, R5.reuse, R72, 0x1 ;  /* 0x0000004805377211 */ /* 0x040fe200078c08ff */
[----:B------:R-:W0:Y:S04]  /*fd40*/  LDCU UR4, c[0x0][0x3b0] ;  /* 0x00007600ff0477ac */ /* 0x000e280008000800 */
[----:B------:R-:W-:Y:S01]  /*fd50*/  @!P3 IMAD.IADD R56, R56, 0x1, -R68 ;  /* 0x000000013838b824 */ /* 0x000fe200078e0a44 */
[----:B------:R-:W-:Y:S01]  /*fd60*/  LEA.HI.X.SX32 R5, R5, R69, 0x1, P6 ;  /* 0x0000004505057211 */ /* 0x000fe200030f0eff */
[----:B------:R-:W1:Y:S01]  /*fd70*/  LDCU UR5, c[0x0][0x3b0] ;  /* 0x00007600ff0577ac */ /* 0x000e620008000800 */
[----:B----4-:R-:W-:Y:S01]  /*fd80*/  ISETP.GE.AND P6, PT, R65, RZ, PT ;  /* 0x000000ff4100720c */ /* 0x010fe20003fc6270 */
[----:B------:R2:W-:Y:S04]  /*fd90*/  STL [R1+0x4bc], R8 ;  /* 0x0004bc0801007387 */ /* 0x0005e80000100800 */
[----:B--2---:R-:W2:Y:S04]  /*fda0*/  LDL.LU R8, [R1+0x18] ;  /* 0x0000180001087983 */ /* 0x004ea80000300800 */
[----:B------:R-:W4:Y:S04]  /*fdb0*/  LDL.LU R67, [R1+0x1c] ;  /* 0x00001c0001437983 */ /* 0x000f280000300800 */
[----:B------:R0:W-:Y:S01]  /*fdc0*/  STL [R1+0x4c0], R45 ;  /* 0x0004c02d01007387 */ /* 0x0001e20000100800 */
[----:B------:R-:W-:-:S02]  /*fdd0*/  ISETP.GE.AND P3, PT, R6, RZ, PT ;  /* 0x000000ff0600720c */ /* 0x000fc40003f66270 */
[C---:B0-----:R-:W-:Y:S01]  /*fde0*/  LEA R45, P5, R4.reuse, R72, 0x1 ;  /* 0x00000048042d7211 */ /* 0x041fe200078a08ff */
[----:B------:R-:W-:Y:S03]  /*fdf0*/  STL [R1+0x87c], R55 ;  /* 0x00087c3701007387 */ /* 0x000fe60000100800 */
[----:B------:R-:W-:Y:S01]  /*fe00*/  LEA.HI.X.SX32 R6, R4, R69, 0x1, P5 ;  /* 0x0000004504067211 */ /* 0x000fe200028f0eff */
[----:B------:R-:W-:Y:S01]  /*fe10*/  @P0 IMAD.MOV.U32 R4, RZ, RZ, R55 ;  /* 0x000000ffff040224 */ /* 0x000fe200078e0037 */
[----:B------:R-:W2:Y:S04]  /*fe20*/  LDL.LU R65, [R1+0x142c] ;  /* 0x00142c0001417983 */ /* 0x000ea80000300800 */
[----:B------:R-:W-:Y:S04]  /*fe30*/  STL [R1+0x8ac], R45 ;  /* 0x0008ac2d01007387 */ /* 0x000fe80000100800 */
[----:B------:R0:W-:Y:S04]  /*fe40*/  STL [R1+0x878], R5 ;  /* 0x0008780501007387 */ /* 0x0001e80000100800 */
[----:B------:R0:W2:Y:S02]  /*fe50*/  @P0 LDG.E.U16 R50, desc[UR20][R4.64] ;  /* 0x0000001404320981 */ /* 0x0000a4000c1e1500 */
[----:B0-----:R-:W-:-:S02]  /*fe60*/  @P0 IMAD.MOV.U32 R4, RZ, RZ, R45 ;  /* 0x000000ffff040224 */ /* 0x001fc400078e002d */
[----:B------:R-:W-:-:S05]  /*fe70*/  @P0 IMAD.MOV.U32 R5, RZ, RZ, R6 ;  /* 0x000000ffff050224 */ /* 0x000fca00078e0006 */
[----:B------:R0:W4:Y:S01]  /*fe80*/  @P0 LDG.E.U16 R49, desc[UR20][R4.64] ;  /* 0x0000001404310981 */ /* 0x000122000c1e1500 */
[C---:B------:R-:W-:Y:S02]  /*fe90*/  ISETP.GT.U32.AND P4, PT, R68.reuse, R60, PT ;  /* 0x0000003c4400720c */ /* 0x040fe40003f84070 */
[----:B------:R-:W-:-:S11]  /*fea0*/  ISETP.GT.U32.AND P5, PT, R68, R59, PT ;  /* 0x0000003b4400720c */ /* 0x000fd60003fa4070 */
[----:B------:R-:W-:Y:S01]  /*feb0*/  @!P4 IMAD.IADD R60, R60, 0x1, -R68 ;  /* 0x000000013c3cc824 */ /* 0x000fe200078e0a44 */
[----:B------:R-:W-:-:S03]  /*fec0*/  ISETP.GT.U32.AND P4, PT, R68, R54, PT ;  /* 0x000000364400720c */ /* 0x000fc60003f84070 */
[----:B0-----:R-:W-:Y:S02]  /*fed0*/  IMAD.MOV.U32 R5, RZ, RZ, R60 ;  /* 0x000000ffff057224 */ /* 0x001fe400078e003c */
[----:B------:R-:W-:Y:S02]  /*fee0*/  IMAD.MOV.U32 R4, RZ, RZ, R56 ;  /* 0x000000ffff047224 */ /* 0x000fe400078e0038 */
[----:B------:R-:W-:Y:S01]  /*fef0*/  @!P6 IMAD.MOV R5, RZ, RZ, -R5 ;  /* 0x000000ffff05e224 */ /* 0x000fe200078e0a05 */
[----:B---3--:R-:W-:Y:S01]  /*ff00*/  ISETP.GE.AND P6, PT, R62, RZ, PT ;  /* 0x000000ff3e00720c */ /* 0x008fe20003fc6270 */
[----:B------:R0:W-:Y:S04]  /*ff10*/  STL [R1+0x8a8], R6 ;  /* 0x0008a80601007387 */ /* 0x0001e80000100800 */
[----:B------:R-:W-:Y:S01]  /*ff20*/  @!P4 IMAD.IADD R54, R54, 0x1, -R68 ;  /* 0x000000013636c824 */ /* 0x000fe200078e0a44 */
[----:B------:R-:W3:Y:S01]  /*ff30*/  LDL R45, [R1+0x128c] ;  /* 0x00128c00012d7983 */ /* 0x000ee20000100800 */
[----:B------:R-:W-:-:S02]  /*ff40*/  @!P3 IMAD.MOV R4, RZ, RZ, -R4 ;  /* 0x000000ffff04b224 */ /* 0x000fc400078e0a04 */
[----:B------:R-:W-:Y:S01]  /*ff50*/  @!P5 IMAD.IADD R59, R59, 0x1, -R68 ;  /* 0x000000013b3bd824 */ /* 0x000fe200078e0a44 */
[----:B------:R-:W-:Y:S01]  /*ff60*/  ISETP.GT.U32.AND P3, PT, R68, R54, PT ;  /* 0x000000364400720c */ /* 0x000fe20003f64070 */
[----:B------:R-:W3:Y:S01]  /*ff70*/  LDL R62, [R1+0x12b8] ;  /* 0x0012b800013e7983 */ /* 0x000ee20000100800 */
[C---:B0-----:R-:W-:Y:S02]  /*ff80*/  SEL R6, R73.reuse, R5, !P1 ;  /* 0x0000000549067207 */ /* 0x041fe40004800000 */
[----:B------:R-:W-:Y:S01]  /*ff90*/  SEL R5, R73, R4, !P1 ;  /* 0x0000000449057207 */ /* 0x000fe20004800000 */
[----:B------:R-:W-:Y:S02]  /*ffa0*/  IMAD.MOV.U32 R4, RZ, RZ, R59 ;  /* 0x000000ffff047224 */ /* 0x000fe400078e003b */
[----:B------:R-:W-:Y:S01]  /*ffb0*/  IMAD R6, R6, UR7, RZ ;  /* 0x0000000706067c24 */ /* 0x000fe2000f8e02ff */
[----:B------:R-:W-:Y:S01]  /*ffc0*/  PRMT R58, RZ, 0x7610, R58 ;  /* 0x00007610ff3a7816 */ /* 0x000fe2000000003a */
[----:B------:R-:W-:Y:S01]  /*ffd0*/  IMAD R5, R5, UR4, RZ ;  /* 0x0000000405057c24 */ /* 0x000fe2000f8e02ff */
[----:B------:R-:W-:Y:S01]  /*ffe0*/  PRMT R7, RZ, 0x7610, R7 ;  /* 0x00007610ff077816 */ /* 0x000fe20000000007 */
[----:B------:R-:W-:Y:S01]  /*fff0*/  @!P6 IMAD.MOV R4, RZ, RZ, -R4 ;  /* 0x000000ffff04e224 */ /* 0x000fe200078e0a04 */
[----:B------:R-:W-:Y:S01]  /*10000*/  LEA R56, P6, R6, R72, 0x1 ;  /* 0x0000004806387211 */ /* 0x000fe200078c08ff */
[----:B------:R-:W-:Y:S01]  /*10010*/  @!P3 IMAD.IADD R54, R54, 0x1, -R68 ;  /* 0x000000013636b824 */ /* 0x000fe200078e0a44 */
[----:B------:R-:W-:Y:S01]  /*10020*/  PRMT R43, RZ, 0x7610, R43 ;  /* 0x00007610ff2b7816 */ /* 0x000fe2000000002b */
[----:B------:R-:W0:Y:S01]  /*10030*/  LDCU UR4, c[0x0][0x3b0] ;  /* 0x00007600ff0477ac */ /* 0x000e220008000800 */
[----:B------:R-:W-:-:S02]  /*10040*/  LEA.HI.X.SX32 R59, R6, R69, 0x1, P6 ;  /* 0x00000045063b7211 */ /* 0x000fc400030f0eff */
[----:B------:R-:W-:Y:S01]  /*10050*/  SEL R6, R73, R4, !P1 ;  /* 0x0000000449067207 */ /* 0x000fe20004800000 */
[----:B------:R-:W-:Y:S01]  /*10060*/  @P0 IMAD.MOV.U32 R4, RZ, RZ, R56 ;  /* 0x000000ffff040224 */ /* 0x000fe200078e0038 */
[----:B------:R-:W-:Y:S01]  /*10070*/  PRMT R42, RZ, 0x7610, R42 ;  /* 0x00007610ff2a7816 */ /* 0x000fe2000000002a */
[----:B------:R-:W0:Y:S01]  /*10080*/  LDCU UR7, c[0x0][0x3b0] ;  /* 0x00007600ff0777ac */ /* 0x000e220008000800 */
[----:B--2---:R2:W-:Y:S04]  /*10090*/  STL [R1+0x4b8], R50 ;  /* 0x0004b83201007387 */ /* 0x0045e80000100800 */
[----:B--2---:R-:W2:Y:S04]  /*100a0*/  LDL R50, [R1+0x12bc] ;  /* 0x0012bc0001327983 */ /* 0x004ea80000100800 */
[----:B------:R-:W2:Y:S04]  /*100b0*/  LDL.LU R60, [R1+0x28] ;  /* 0x00002800013c7983 */ /* 0x000ea80000300800 */
[----:B----4-:R4:W-:Y:S02]  /*100c0*/  STL [R1+0x4b4], R49 ;  /* 0x0004b43101007387 */ /* 0x0109e40000100800 */
[----:B----4-:R-:W-:-:S04]  /*100d0*/  LEA R49, P3, R5, R72, 0x1 ;  /* 0x0000004805317211 */ /* 0x010fc800078608ff */
[----:B------:R-:W-:Y:S01]  /*100e0*/  LEA.HI.X.SX32 R55, R5, R69, 0x1, P3 ;  /* 0x0000004505377211 */ /* 0x000fe200018f0eff */
[----:B------:R-:W-:-:S05]  /*100f0*/  @P0 IMAD.MOV.U32 R5, RZ, RZ, R59 ;  /* 0x000000ffff050224 */ /* 0x000fca00078e003b */
[----:B------:R4:W2:Y:S02]  /*10100*/  @P0 LDG.E.U16 R58, desc[UR20][R4.64] ;  /* 0x00000014043a0981 */ /* 0x0008a4000c1e1500 */
[----:B----4-:R-:W-:Y:S02]  /*10110*/  @P0 IMAD.MOV.U32 R4, RZ, RZ, R49 ;  /* 0x000000ffff040224 */ /* 0x010fe400078e0031 */
[----:B------:R-:W-:-:S05]  /*10120*/  @P0 IMAD.MOV.U32 R5, RZ, RZ, R55 ;  /* 0x000000ffff050224 */ /* 0x000fca00078e0037 */
[----:B------:R4:W2:Y:S01]  /*10130*/  @P0 LDG.E.U16 R7, desc[UR20][R4.64] ;  /* 0x0000001404070981 */ /* 0x0008a2000c1e1500 */
[C---:B------:R-:W-:Y:S02]  /*10140*/  ISETP.GT.U32.AND P4, PT, R68.reuse, R8, PT ;  /* 0x000000084400720c */ /* 0x040fe40003f84070 */
[----:B------:R-:W-:Y:S01]  /*10150*/  ISETP.GT.U32.AND P5, PT, R68, R67, PT ;  /* 0x000000434400720c */ /* 0x000fe20003fa4070 */
[----:B------:R-:W-:Y:S01]  /*10160*/  STL [R1+0x8dc], R56 ;  /* 0x0008dc3801007387 */ /* 0x000fe20000100800 */
[----:B-1----:R-:W-:Y:S01]  /*10170*/  IMAD R6, R6, UR5, RZ ;  /* 0x0000000506067c24 */ /* 0x002fe2000f8e02ff */
[----:B---3--:R-:W-:Y:S01]  /*10180*/  ISETP.GE.AND P6, PT, R62, RZ, PT ;  /* 0x000000ff3e00720c */ /* 0x008fe20003fc6270 */
[----:B------:R-:W1:Y:S01]  /*10190*/  LDCU UR5, c[0x0][0x3b0] ;  /* 0x00007600ff0577ac */ /* 0x000e620008000800 */
[----:B------:R-:W-:Y:S06]  /*101a0*/  STL [R1+0x90c], R49 ;  /* 0x00090c3101007387 */ /* 0x000fec0000100800 */
[----:B------:R-:W-:Y:S01]  /*101b0*/  @!P4 IMAD.IADD R8, R8, 0x1, -R68 ;  /* 0x000000010808c824 */ /* 0x000fe200078e0a44 */
[----:B------:R-:W-:-:S02]  /*101c0*/  ISETP.GE.AND P4, PT, R45, RZ, PT ;  /* 0x000000ff2d00720c */ /* 0x000fc40003f86270 */
[----:B------:R-:W3:Y:S02]  /*101d0*/  LDL.LU R45, [R1+0x24] ;  /* 0x00002400012d7983 */ /* 0x000ee40000300800 */
[----:B------:R-:W-:Y:S02]  /*101e0*/  ISETP.GT.U32.AND P3, PT, R68, R8, PT ;  /* 0x000000084400720c */ /* 0x000fe40003f64070 */
[----:B------:R0:W-:Y:S01]  /*101f0*/  STL [R1+0x8d8], R59 ;  /* 0x0008d83b01007387 */ /* 0x0001e20000100800 */
[----:B----4-:R-:W-:Y:S02]  /*10200*/  IMAD.MOV.U32 R4, RZ, RZ, R54 ;  /* 0x000000ffff047224 */ /* 0x010fe400078e0036 */
[----:B------:R-:W-:Y:S01]  /*10210*/  @!P5 IMAD.IADD R67, R67, 0x1, -R68 ;  /* 0x000000014343d824 */ /* 0x000fe200078e0a44 */
[----:B0-----:R-:W4:Y:S04]  /*10220*/  LDL.LU R59, [R1+0x1428] ;  /* 0x00142800013b7983 */ /* 0x001f280000300800 */
[----:B------:R-:W3:Y:S01]  /*10230*/  LDL.LU R56, [R1+0x1424] ;  /* 0x0014240001387983 */ /* 0x000ee20000300800 */
[----:B------:R-:W-:-:S03]  /*10240*/  @!P4 IMAD.MOV R4, RZ, RZ, -R4 ;  /* 0x000000ffff04c224 */ /* 0x000fc600078e0a04 */
[----:B------:R-:W-:Y:S04]  /*10250*/  STL [R1+0x908], R55 ;  /* 0x0009083701007387 */ /* 0x000fe80000100800 */
[----:B------:R-:W3:Y:S01]  /*10260*/  LDL.LU R62, [R1+0x20] ;  /* 0x00002000013e7983 */ /* 0x000ee20000300800 */
[----:B------:R-:W-:Y:S01]  /*10270*/  @!P3 IMAD.IADD R8, R8, 0x1, -R68 ;  /* 0x000000010808b824 */ /* 0x000fe200078e0a44 */
[----:B------:R-:W-:-:S03]  /*10280*/  SEL R5, R73, R4, !P1 ;  /* 0x0000000449057207 */ /* 0x000fc60004800000 */
[----:B------:R-:W-:-:S04]  /*10290*/  IMAD.MOV.U32 R4, RZ, RZ, R8 ;  /* 0x000000ffff047224 */ /* 0x000fc800078e0008 */
[----:B------:R-:W-:Y:S01]  /*102a0*/  @!P6 IMAD.MOV R4, RZ, RZ, -R4 ;  /* 0x000000ffff04e224 */ /* 0x000fe200078e0a04 */
[----:B--2---:R-:W-:Y:S01]  /*102b0*/  ISETP.GE.AND P3, PT, R50, RZ, PT ;  /* 0x000000ff3200720c */ /* 0x004fe20003f66270 */
[----:B------:R0:W-:Y:S02]  /*102c0*/  STL [R1+0x4ac], R7 ;  /* 0x0004ac0701007387 */ /* 0x0001e40000100800 */
[----:B0-----:R-:W-:-:S04]  /*102d0*/  LEA R7, P5, R6, R72, 0x1 ;  /* 0x0000004806077211 */ /* 0x001fc800078a08ff */
[----:B------:R-:W-:Y:S01]  /*102e0*/  LEA.HI.X.SX32 R49, R6, R69, 0x1, P5 ;  /* 0x0000004506317211 */ /* 0x000fe200028f0eff */
[----:B------:R0:W-:Y:S01]  /*102f0*/  STL [R1+0x93c], R7 ;  /* 0x00093c0701007387 */ /* 0x0001e20000100800 */
[----:B------:R-:W-:-:S03]  /*10300*/  @P0 IMAD.MOV.U32 R6, RZ, RZ, R7 ;  /* 0x000000ffff060224 */ /* 0x000fc600078e0007 */
[----:B------:R2:W-:Y:S01]  /*10310*/  STL [R1+0x18], R8 ;  /* 0x0000180801007387 */ /* 0x0005e20000100800 */
[----:B0-----:R-:W-:Y:S02]  /*10320*/  @P0 IMAD.MOV.U32 R7, RZ, RZ, R49 ;  /* 0x000000ffff070224 */ /* 0x001fe400078e0031 */
[----:B--2---:R-:W-:-:S03]  /*10330*/  IMAD R8, R5, UR12, RZ ;  /* 0x0000000c05087c24 */ /* 0x004fc6000f8e02ff */
[----:B------:R0:W2:Y:S04]  /*10340*/  @P0 LDG.E.U16 R43, desc[UR20][R6.64] ;  /* 0x00000014062b0981 */ /* 0x0000a8000c1e1500 */
[----:B------:R-:W-:Y:S01]  /*10350*/  STL [R1+0x938], R49 ;  /* 0x0009383101007387 */ /* 0x000fe20000100800 */
[----:B------:R-:W-:Y:S01]  /*10360*/  ISETP.GT.U32.AND P4, PT, R68, R67, PT ;  /* 0x000000434400720c */ /* 0x000fe20003f84070 */
[----:B------:R-:W1:Y:S01]  /*10370*/  LDCU UR12, c[0x0][0x3b0] ;  /* 0x00007600ff0c77ac */ /* 0x000e620008000800 */
[----:B0-----:R-:W-:-:S04]  /*10380*/  LEA R6, P6, R8, R72, 0x1 ;  /* 0x0000004808067211 */ /* 0x001fc800078c08ff */
[----:B------:R-:W-:-:S05]  /*10390*/  LEA.HI.X.SX32 R7, R8, R69, 0x1, P6 ;  /* 0x0000004508077211 */ /* 0x000fca00030f0eff */
[----:B------:R1:W2:Y:S04]  /*103a0*/  @P0 LDG.E.U16 R42, desc[UR20][R6.64] ;  /* 0x00000014062a0981 */ /* 0x0002a8000c1e1500 */
[----:B------:R0:W-:Y:S04]  /*103b0*/  STL [R1+0x4b0], R58 ;  /* 0x0004b03a01007387 */ /* 0x0001e80000100800 */
[----:B------:R-:W4:Y:S01]  /*103c0*/  LDL R50, [R1+0x1200] ;  /* 0x0012000001327983 */ /* 0x000f220000100800 */
[----:B------:R-:W-:Y:S01]  /*103d0*/  ISETP.GT.U32.AND P5, PT, R68, R60, PT ;  /* 0x0000003c4400720c */ /* 0x000fe20003fa4070 */
[----:B------:R-:W-:Y:S01]  /*103e0*/  @!P4 IMAD.IADD R67, R67, 0x1, -R68 ;  /* 0x000000014343c824 */ /* 0x000fe200078e0a44 */
[----:B------:R-:W-:-:S03]  /*103f0*/  SEL R5, R73, R4, !P1 ;  /* 0x0000000449057207 */ /* 0x000fc60004800000 */
[----:B------:R-:W-:Y:S01]  /*10400*/  IMAD.MOV.U32 R4, RZ, RZ, R67 ;  /* 0x000000ffff047224 */ /* 0x000fe200078e0043 */
[----:B0-----:R-:W4:Y:S03]  /*10410*/  LDL R58, [R1+0x1294] ;  /* 0x00129400013a7983 */ /* 0x001f260000100800 */
[----:B------:R-:W-:Y:S01]  /*10420*/  @!P3 IMAD.MOV R4, RZ, RZ, -R4 ;  /* 0x000000ffff04b224 */ /* 0x000fe200078e0a04 */
[----:B------:R-:W4:Y:S03]  /*10430*/  LDL.LU R49, [R1+0x34] ;  /* 0x0000340001317983 */ /* 0x000f260000300800 */
[----:B------:R-:W-:Y:S01]  /*10440*/  @!P5 IMAD.IADD R60, R60, 0x1, -R68 ;  /* 0x000000013c3cd824 */ /* 0x000fe200078e0a44 */
[----:B------:R1:W-:Y:S01]  /*10450*/  STL [R1+0x96c], R6 ;  /* 0x00096c0601007387 */ /* 0x0003e20000100800 */
[----:B------:R-:W-:Y:S01]  /*10460*/  IMAD R5, R5, UR4, RZ ;  /* 0x0000000405057c24 */ /* 0x000fe2000f8e02ff */
[----:B------:R-:W-:Y:S01]  /*10470*/  SEL R4, R73, R4, !P1 ;  /* 0x0000000449047207 */ /* 0x000fe20004800000 */
[----:B------:R-:W0:Y:S01]  /*10480*/  LDCU UR4, c[0x0][0x3b0] ;  /* 0x00007600ff0477ac */ /* 0x000e220008000800 */
[C---:B------:R-:W-:Y:S01]  /*10490*/  ISETP.GT.U32.AND P5, PT, R68.reuse, R60, PT ;  /* 0x0000003c4400720c */ /* 0x040fe20003fa4070 */
[----:B------:R1:W-:Y:S01]  /*104a0*/  STL [R1+0x1c], R67 ;  /* 0x00001c4301007387 */ /* 0x0003e20000100800 */
[----:B---3--:R-:W-:-:S03]  /*104b0*/  ISETP.GT.U32.AND P3, PT, R68, R62, PT ;  /* 0x0000003e4400720c */ /* 0x008fc60003f64070 */
[----:B------:R3:W-:Y:S01]  /*104c0*/  STL [R1+0x968], R7 ;  /* 0x0009680701007387 */ /* 0x0007e20000100800 */
[----:B-1----:R-:W-:Y:S01]  /*104d0*/  IMAD R6, R4, UR5, RZ ;  /* 0x0000000504067c24 */ /* 0x002fe2000f8e02ff */
[----:B------:R-:W-:Y:S01]  /*104e0*/  PRMT R41, RZ, 0x7610, R41 ;  /* 0x00007610ff297816 */ /* 0x000fe20000000029 */
[----:B------:R-:W1:Y:S01]  /*104f0*/  LDCU UR5, c[0x0][0x3b0] ;  /* 0x00007600ff0577ac */ /* 0x000e620008000800 */
[----:B------:R-:W4:Y:S04]  /*10500*/  LDL R67, [R1+0x1148] ;  /* 0x0011480001437983 */ /* 0x000f280000100800 */
[----:B------:R-:W4:Y:S01]  /*10510*/  LDL.LU R54, [R1+0x2c] ;  /* 0x00002c0001367983 */ /* 0x000f220000300800 */
[--C-:B------:R-:W-:Y:S01]  /*10520*/  @!P5 IMAD.IADD R60, R60, 0x1, -R68.reuse ;  /* 0x000000013c3cd824 */ /* 0x100fe200078e0a44 */
[----:B---3--:R-:W-:Y:S01]  /*10530*/  LEA R7, P5, R6, R72, 0x1 ;  /* 0x0000004806077211 */ /* 0x008fe200078a08ff */
[----:B------:R-:W-:-:S03]  /*10540*/  @!P3 IMAD.IADD R62, R62, 0x1, -R68 ;  /* 0x000000013e3eb824 */ /* 0x000fc600078e0a44 */
[----:B------:R-:W-:Y:S01]  /*10550*/  LEA.HI.X.SX32 R6, R6, R69, 0x1, P5 ;  /* 0x0000004506067211 */ /* 0x000fe200028f0eff */
[----:B--2---:R2:W-:Y:S02]  /*10560*/  STL [R1+0x4a4], R42 ;  /* 0x0004a42a01007387 */ /* 0x0045e40000100800 */
[----:B--2---:R-:W-:-:S05]  /*10570*/  LEA R42, P6, R5, R72, 0x1 ;  /* 0x00000048052a7211 */ /* 0x004fca00078c08ff */
[----:B------:R-:W-:Y:S04]  /*10580*/  STL [R1+0x99c], R42 ;  /* 0x00099c2a01007387 */ /* 0x000fe80000100800 */
[----:B------:R2:W-:Y:S01]  /*10590*/  STL [R1+0x4a8], R43 ;  /* 0x0004a82b01007387 */ /* 0x0005e20000100800 */
[----:B----4-:R-:W-:Y:S02]  /*105a0*/  ISETP.GE.AND P3, PT, R50, RZ, PT ;  /* 0x000000ff3200720c */ /* 0x010fe40003f66270 */
[----:B--2---:R-:W-:Y:S01]  /*105b0*/  LEA.HI.X.SX32 R43, R5, R69, 0x1, P6 ;  /* 0x00000045052b7211 */ /* 0x004fe200030f0eff */
[----:B------:R-:W-:-:S04]  /*105c0*/  @P0 IMAD.MOV.U32 R4, RZ, RZ, R42 ;  /* 0x000000ffff040224 */ /* 0x000fc800078e002a */
[----:B------:R-:W-:Y:S01]  /*105d0*/  STL [R1+0x998], R43 ;  /* 0x0009982b01007387 */ /* 0x000fe20000100800 */
[----:B------:R-:W-:-:S03]  /*105e0*/  @P0 IMAD.MOV.U32 R5, RZ, RZ, R43 ;  /* 0x000000ffff050224 */ /* 0x000fc600078e002b */
[----:B------:R-:W2:Y:S04]  /*105f0*/  LDL.LU R50, [R1+0x30] ;  /* 0x0000300001327983 */ /* 0x000ea80000300800 */
[----:B------:R3:W-:Y:S04]  /*10600*/  STL [R1+0x9cc], R7 ;  /* 0x0009cc0701007387 */ /* 0x0007e80000100800 */
[----:B------:R-:W4:Y:S04]  /*10610*/  LDL.LU R55, [R1+0x38] ;  /* 0x0000380001377983 */ /* 0x000f280000300800 */
[----:B------:R0:W2:Y:S01]  /*10620*/  @P0 LDG.E.U16 R41, desc[UR20][R4.64] ;  /* 0x0000001404290981 */ /* 0x0000a2000c1e1500 */
[----:B---3--:R-:W-:-:S03]  /*10630*/  @P0 LOP3.LUT R7, R7, R6, RZ, 0x3c, !PT ;  /* 0x0000000607070212 */ /* 0x008fc600078e3cff */
[----:B------:R3:W-:Y:S01]  /*10640*/  STL [R1+0x9c8], R6 ;  /* 0x0009c80601007387 */ /* 0x0007e20000100800 */
[----:B0-----:R-:W-:Y:S02]  /*10650*/  PRMT R4, RZ, 0x7610, R4 ;  /* 0x00007610ff047816 */ /* 0x001fe40000000004 */
[----:B---3--:R-:W-:-:S04]  /*10660*/  @P0 LOP3.LUT R6, R7, R6, RZ, 0x3c, !PT ;  /* 0x0000000607060212 */ /* 0x008fc800078e3cff */
[----:B------:R-:W-:-:S05]  /*10670*/  @P0 LOP3.LUT R7, R7, R6, RZ, 0x3c, !PT ;  /* 0x0000000607070212 */ /* 0x000fca00078e3cff */
[----:B------:R0:W3:Y:S01]  /*10680*/  @P0 LDG.E.U16 R4, desc[UR20][R6.64] ;  /* 0x0000001406040981 */ /* 0x0000e2000c1e1500 */
[----:B------:R-:W-:Y:S02]  /*10690*/  ISETP.GT.U32.AND P4, PT, R68, R45, PT ;  /* 0x0000002d4400720c */ /* 0x000fe40003f84070 */
[----:B------:R-:W-:-:S11]  /*106a0*/  ISETP.GE.AND P6, PT, R58, RZ, PT ;  /* 0x000000ff3a00720c */ /* 0x000fd60003fc6270 */
[----:B------:R-:W-:-:S05]  /*106b0*/  @!P4 IMAD.IADD R45, R45, 0x1, -R68 ;  /* 0x000000012d2dc824 */ /* 0x000fca00078e0a44 */
[----:B------:R-:W-:Y:S01]  /*106c0*/  ISETP.GT.U32.AND P4, PT, R68, R45, PT ;  /* 0x0000002d4400720c */ /* 0x000fe20003f84070 */
[----:B------:R-:W-:-:S04]  /*106d0*/  IMAD.MOV.U32 R5, RZ, RZ, R60 ;  /* 0x000000ffff057224 */ /* 0x000fc800078e003c */
[----:B------:R-:W-:Y:S01]  /*106e0*/  @!P6 IMAD.MOV R5, RZ, RZ, -R5 ;  /* 0x000000ffff05e224 */ /* 0x000fe200078e0a05 */
[----:B------:R-:W-:-:S07]  /*106f0*/  ISETP.GT.U32.AND P6, PT, R68, R54, PT ;  /* 0x000000364400720c */ /* 0x000fce0003fc4070 */
[----:B------:R-:W-:Y:S01]  /*10700*/  @!P4 IMAD.IADD R45, R45, 0x1, -R68 ;  /* 0x000000012d2dc824 */ /* 0x000fe200078e0a44 */
[----:B------:R-:W-:Y:S02]  /*10710*/  ISETP.GT.U32.AND P4, PT, R68, R62, PT ;  /* 0x0000003e4400720c */ /* 0x000fe40003f84070 */
[----:B0-----:R-:W-:-:S05]  /*10720*/  SEL R6, R73, R5, !P1 ;  /* 0x0000000549067207 */ /* 0x001fca0004800000 */
[----:B------:R-:W-:Y:S01]  /*10730*/  IMAD R6, R6, UR4, RZ ;  /* 0x0000000406067c24 */ /* 0x000fe2000f8e02ff */
[----:B------:R-:W-:Y:S01]  /*10740*/  PRMT R63, RZ, 0x7610, R63 ;  /* 0x00007610ff3f7816 */ /* 0x000fe2000000003f */
[--C-:B------:R-:W-:Y:S01]  /*10750*/  @!P6 IMAD.IADD R54, R54, 0x1, -R68.reuse ;  /* 0x000000013636e824 */ /* 0x100fe200078e0a44 */
[----:B------:R-:W-:Y:S01]  /*10760*/  PRMT R7, RZ, 0x7610, R7 ;  /* 0x00007610ff077816 */ /* 0x000fe20000000007 */
[----:B------:R-:W0:Y:S02]  /*10770*/  LDCU UR4, c[0x0][0x3b0] ;  /* 0x00007600ff0477ac */ /* 0x000e240008000800 */
[----:B------:R-:W-:Y:S01]  /*10780*/  @!P4 IMAD.IADD R62, R62, 0x1, -R68 ;  /* 0x000000013e3ec824 */ /* 0x000fe200078e0a44 */
[----:B------:R-:W-:Y:S01]  /*10790*/  LEA R60, P6, R6, R72, 0x1 ;  /* 0x00000048063c7211 */ /* 0x000fe200078c08ff */
[----:B---3--:R3:W-:Y:S04]  /*107a0*/  STL [R1+0x49c], R4 ;  /* 0x00049c0401007387 */ /* 0x0087e80000100800 */
[----:B------:R-:W4:Y:S01]  /*107b0*/  LDL R43, [R1+0xf78] ;  /* 0x000f7800012b7983 */ /* 0x000f220000100800 */
[----:B---3--:R-:W-:-:S04]  /*107c0*/  IMAD.MOV.U32 R4, RZ, RZ, R45 ;  /* 0x000000ffff047224 */ /* 0x008fc800078e002d */
[----:B------:R-:W-:Y:S01]  /*107d0*/  @!P3 IMAD.MOV R4, RZ, RZ, -R4 ;  /* 0x000000ffff04b224 */ /* 0x000fe200078e0a04 */
[----:B------:R-:W-:Y:S02]  /*107e0*/  ISETP.GE.AND P3, PT, R67, RZ, PT ;  /* 0x000000ff4300720c */ /* 0x000fe40003f66270 */
[----:B------:R-:W3:Y:S02]  /*107f0*/  LDL R67, [R1+0x1010] ;  /* 0x0010100001437983 */ /* 0x000ee40000100800 */
[----:B------:R-:W-:Y:S01]  /*10800*/  SEL R5, R73, R4, !P1 ;  /* 0x0000000449057207 */ /* 0x000fe20004800000 */
[----:B------:R-:W-:Y:S01]  /*10810*/  IMAD.MOV.U32 R4, RZ, RZ, R62 ;  /* 0x000000ffff047224 */ /* 0x000fe200078e003e */
[----:B------:R-:W3:Y:S03]  /*10820*/  LDL.LU R58, [R1+0x3c] ;  /* 0x00003c00013a7983 */ /* 0x000ee60000300800 */
[----:B-1----:R-:W-:Y:S01]  /*10830*/  IMAD R5, R5, UR5, RZ ;  /* 0x0000000505057c24 */ /* 0x002fe2000f8e02ff */
[----:B--2---:R1:W-:Y:S01]  /*10840*/  STL [R1+0x4a0], R41 ;  /* 0x0004a02901007387 */ /* 0x0043e20000100800 */
[----:B------:R-:W-:Y:S01]  /*10850*/  LEA.HI.X.SX32 R45, R6, R69, 0x1, P6 ;  /* 0x00000045062d7211 */ /* 0x000fe200030f0eff */
[----:B------:R-:W2:Y:S01]  /*10860*/  LDCU UR5, c[0x0][0x3b0] ;  /* 0x00007600ff0577ac */ /* 0x000ea20008000800 */
[----:B------:R-:W-:Y:S01]  /*10870*/  @!P3 IMAD.MOV R4, RZ, RZ, -R4 ;  /* 0x000000ffff04b224 */ /* 0x000fe200078e0a04 */
[----:B-1----:R-:W-:-:S04]  /*10880*/  LEA R41, P3, R5, R72, 0x1 ;  /* 0x0000004805297211 */ /* 0x002fc800078608ff */
[----:B------:R-:W-:Y:S01]  /*10890*/  SEL R6, R73, R4, !P1 ;  /* 0x0000000449067207 */ /* 0x000fe20004800000 */
[----:B------:R-:W-:Y:S01]  /*108a0*/  @P0 IMAD.MOV.U32 R4, RZ, RZ, R60 ;  /* 0x000000ffff040224 */ /* 0x000fe200078e003c */
[----:B------:R-:W-:Y:S01]  /*108b0*/  LEA.HI.X.SX32 R42, R5, R69, 0x1, P3 ;  /* 0x00000045052a7211 */ /* 0x000fe200018f0eff */
[----:B------:R-:W-:-:S05]  /*108c0*/  @P0 IMAD.MOV.U32 R5, RZ, RZ, R45 ;  /* 0x000000ffff050224 */ /* 0x000fca00078e002d */
[----:B------:R1:W2:Y:S02]  /*108d0*/  @P0 LDG.E.U16 R63, desc[UR20][R4.64] ;  /* 0x00000014043f0981 */ /* 0x0002a4000c1e1500 */
[----:B-1----:R-:W-:Y:S02]  /*108e0*/  @P0 IMAD.MOV.U32 R4, RZ, RZ, R41 ;  /* 0x000000ffff040224 */ /* 0x002fe400078e0029 */
[----:B------:R-:W-:-:S05]  /*108f0*/  @P0 IMAD.MOV.U32 R5, RZ, RZ, R42 ;  /* 0x000000ffff050224 */ /* 0x000fca00078e002a */
[----:B------:R1:W2:Y:S04]  /*10900*/  @P0 LDG.E.U16 R7, desc[UR20][R4.64] ;  /* 0x0000001404070981 */ /* 0x0002a8000c1e1500 */
[----:B------:R0:W-:Y:S04]  /*10910*/  STL [R1+0x20], R62 ;  /* 0x0000203e01007387 */ /* 0x0001e80000100800 */
[----:B0-----:R-:W2:Y:S01]  /*10920*/  LDL R62, [R1+0xfa0] ;  /* 0x000fa000013e7983 */ /* 0x001ea20000100800 */
[C---:B------:R-:W-:Y:S02]  /*10930*/  ISETP.GT.U32.AND P5, PT, R68.reuse, R49, PT ;  /* 0x000000314400720c */ /* 0x040fe40003fa4070 */
[----:B------:R-:W-:-:S02]  /*10940*/  ISETP.GT.U32.AND P4, PT, R68, R50, PT ;  /* 0x000000324400720c */ /* 0x000fc40003f84070 */
[----:B------:R-:W-:-:S09]  /*10950*/  ISETP.GT.U32.AND P3, PT, R68, R54, PT ;  /* 0x000000364400720c */ /* 0x000fd20003f64070 */
[----:B------:R-:W-:Y:S01]  /*10960*/  @!P5 IMAD.IADD R49, R49, 0x1, -R68 ;  /* 0x000000013131d824 */ /* 0x000fe200078e0a44 */
[----:B----4-:R-:W-:-:S04]  /*10970*/  ISETP.GT.U32.AND P6, PT, R68, R55, PT ;  /* 0x000000374400720c */ /* 0x010fc80003fc4070 */
[----:B------:R-:W-:Y:S01]  /*10980*/  ISETP.GT.U32.AND P5, PT, R68, R49, PT ;  /* 0x000000314400720c */ /* 0x000fe20003fa4070 */
[----:B------:R-:W-:Y:S01]  /*10990*/  STL [R1+0x9fc], R60 ;  /* 0x0009fc3c01007387 */ /* 0x000fe20000100800 */
[----:B------:R-:W-:-:S03]  /*109a0*/  @!P4 IMAD.IADD R50, R50, 0x1, -R68 ;  /* 0x000000013232c824 */ /* 0x000fc600078e0a44 */
[----:B------:R-:W-:Y:S04]  /*109b0*/  STL [R1+0xa2c], R41 ;  /* 0x000a2c2901007387 */ /* 0x000fe80000100800 */
[----:B------:R0:W-:Y:S01]  /*109c0*/  STL [R1+0x9f8], R45 ;  /* 0x0009f82d01007387 */ /* 0x0001e20000100800 */
[----:B------:R-:W-:Y:S01]  /*109d0*/  IMAD R6, R6, UR7, RZ ;  /* 0x0000000706067c24 */ /* 0x000fe2000f8e02ff */
[----:B------:R-:W-:Y:S01]  /*109e0*/  PRMT R36, RZ, 0x7610, R36 ;  /* 0x00007610ff247816 */ /* 0x000fe20000000024 */
[--C-:B------:R-:W-:Y:S02]  /*109f0*/  @!P3 IMAD.IADD R54, R54, 0x1, -R68.reuse ;  /* 0x000000013636b824 */ /* 0x100fe400078e0a44 */
[--C-:B------:R-:W-:Y:S01]  /*10a00*/  @!P5 IMAD.IADD R49, R49, 0x1, -R68.reuse ;  /* 0x000000013131d824 */ /* 0x100fe200078e0a44 */
[----:B0-----:R-:W4:Y:S01]  /*10a10*/  LDL.LU R45, [R1+0x1420] ;  /* 0x00142000012d7983 */ /* 0x001f220000300800 */
[----:B------:R-:W-:Y:S01]  /*10a20*/  @!P6 IMAD.IADD R55, R55, 0x1, -R68 ;  /* 0x000000013737e824 */ /* 0x000fe200078e0a44 */
[----:B------:R-:W-:Y:S01]  /*10a30*/  PRMT R18, RZ, 0x7610, R18 ;  /* 0x00007610ff127816 */ /* 0x000fe20000000012 */
[----:B------:R-:W0:Y:S01]  /*10a40*/  LDCU UR7, c[0x0][0x3b0] ;  /* 0x00007600ff0777ac */ /* 0x000e220008000800 */
[----:B------:R-:W4:Y:S04]  /*10a50*/  LDL.LU R60, [R1+0x141c] ;  /* 0x00141c00013c7983 */ /* 0x000f280000300800 */
[----:B------:R-:W-:Y:S01]  /*10a60*/  STL [R1+0xa28], R42 ;  /* 0x000a282a01007387 */ /* 0x000fe20000100800 */
[----:B-1----:R-:W-:Y:S01]  /*10a70*/  IMAD.MOV.U32 R4, RZ, RZ, R54 ;  /* 0x000000ffff047224 */ /* 0x002fe200078e0036 */
[----:B------:R-:W-:Y:S01]  /*10a80*/  ISETP.GT.U32.AND P3, PT, R68, R50, PT ;  /* 0x000000324400720c */ /* 0x000fe20003f64070 */
[----:B------:R-:W-:-:S12]  /*10a90*/  IMAD.MOV.U32 R5, RZ, RZ, R49 ;  /* 0x000000ffff057224 */ /* 0x000fd800078e0031 */
[----:B------:R-:W-:Y:S01]  /*10aa0*/  @!P3 IMAD.IADD R50, R50, 0x1, -R68 ;  /* 0x000000013232b824 */ /* 0x000fe200078e0a44 */
[----:B------:R-:W-:Y:S02]  /*10ab0*/  ISETP.GE.AND P5, PT, R43, RZ, PT ;  /* 0x000000ff2b00720c */ /* 0x000fe40003fa6270 */
[----:B---3--:R-:W-:-:S11]  /*10ac0*/  ISETP.GE.AND P4, PT, R67, RZ, PT ;  /* 0x000000ff4300720c */ /* 0x008fd60003f86270 */
[----:B------:R-:W-:Y:S02]  /*10ad0*/  @!P5 IMAD.MOV R5, RZ, RZ, -R5 ;  /* 0x000000ffff05d224 */ /* 0x000fe400078e0a05 */
[----:B------:R-:W-:Y:S01]  /*10ae0*/  @!P4 IMAD.MOV R4, RZ, RZ, -R4 ;  /* 0x000000ffff04c224 */ /* 0x000fe200078e0a04 */
[----:B--2---:R1:W-:Y:S04]  /*10af0*/  STL [R1+0x498], R63 ;  /* 0x0004983f01007387 */ /* 0x0043e80000100800 */
[----:B-1----:R-:W2:Y:S04]  /*10b00*/  LDL.LU R63, [R1+0x1418] ;  /* 0x00141800013f7983 */ /* 0x002ea80000300800 */
[----:B------:R-:W3:Y:S04]  /*10b10*/  LDL R67, [R1+0xfc0] ;  /* 0x000fc00001437983 */ /* 0x000ee80000100800 */
[----:B------:R-:W2:Y:S04]  /*10b20*/  LDL.LU R42, [R1+0x40] ;  /* 0x00004000012a7983 */ /* 0x000ea80000300800 */
[----:B------:R1:W-:Y:S02]  /*10b30*/  STL [R1+0x494], R7 ;  /* 0x0004940701007387 */ /* 0x0003e40000100800 */
[----:B-1----:R-:W-:-:S04]  /*10b40*/  LEA R7, P6, R6, R72, 0x1 ;  /* 0x0000004806077211 */ /* 0x002fc800078c08ff */
[----:B------:R-:W-:Y:S02]  /*10b50*/  LEA.HI.X.SX32 R41, R6, R69, 0x1, P6 ;  /* 0x0000004506297211 */ /* 0x000fe400030f0eff */
[----:B------:R-:W-:Y:S01]  /*10b60*/  ISETP.GT.U32.AND P6, PT, R68, R58, PT ;  /* 0x0000003a4400720c */ /* 0x000fe20003fc4070 */
[----:B------:R1:W-:Y:S01]  /*10b70*/  STL [R1+0xa5c], R7 ;  /* 0x000a5c0701007387 */ /* 0x0003e20000100800 */
[----:B------:R-:W-:Y:S01]  /*10b80*/  @P0 IMAD.MOV.U32 R6, RZ, RZ, R7 ;  /* 0x000000ffff060224 */ /* 0x000fe200078e0007 */
[----:B------:R-:W-:Y:S02]  /*10b90*/  ISETP.GE.AND P4, PT, R62, RZ, PT ;  /* 0x000000ff3e00720c */ /* 0x000fe40003f86270 */
[C---:B------:R-:W-:Y:S01]  /*10ba0*/  SEL R4, R73.reuse, R4, !P1 ;  /* 0x0000000449047207 */ /* 0x040fe20004800000 */
[----:B-1----:R-:W-:Y:S01]  /*10bb0*/  @P0 IMAD.MOV.U32 R7, RZ, RZ, R41 ;  /* 0x000000ffff070224 */ /* 0x002fe200078e0029 */
[----:B------:R-:W-:-:S04]  /*10bc0*/  SEL R5, R73, R5, !P1 ;  /* 0x0000000549057207 */ /* 0x000fc80004800000 */
[----:B------:R1:W2:Y:S02]  /*10bd0*/  @P0 LDG.E.U16 R36, desc[UR20][R6.64] ;  /* 0x0000001406240981 */ /* 0x0002a4000c1e1500 */
[----:B------:R-:W-:Y:S02]  /*10be0*/  @!P6 IMAD.IADD R58, R58, 0x1, -R68 ;  /* 0x000000013a3ae824 */ /* 0x000fe400078e0a44 */
[----:B------:R-:W-:Y:S02]  /*10bf0*/  IMAD R5, R5, UR11, RZ ;  /* 0x0000000b05057c24 */ /* 0x000fe4000f8e02ff */
[----:B-1----:R-:W-:Y:S01]  /*10c00*/  IMAD R6, R4, UR5, RZ ;  /* 0x0000000504067c24 */ /* 0x002fe2000f8e02ff */
[----:B------:R1:W-:Y:S01]  /*10c10*/  STL [R1+0xa58], R41 ;  /* 0x000a582901007387 */ /* 0x0003e20000100800 */
[----:B------:R-:W-:Y:S01]  /*10c20*/  IMAD.MOV.U32 R4, RZ, RZ, R50 ;  /* 0x000000ffff047224 */ /* 0x000fe200078e0032 */
[----:B------:R-:W-:Y:S01]  /*10c30*/  PRMT R7, RZ, 0x7610, R7 ;  /* 0x00007610ff077816 */ /* 0x000fe20000000007 */
[----:B------:R-:W0:Y:S01]  /*10c40*/  LDCU UR5, c[0x0][0x3b0] ;  /* 0x00007600ff0577ac */ /* 0x000e220008000800 */
[C---:B------:R-:W-:Y:S01]  /*10c50*/  LEA R54, P6, R6.reuse, R72, 0x1 ;  /* 0x0000004806367211 */ /* 0x040fe200078c08ff */
[----:B------:R-:W-:Y:S01]  /*10c60*/  @!P4 IMAD.MOV R4, RZ, RZ, -R4 ;  /* 0x000000ffff04c224 */ /* 0x000fe200078e0a04 */
[----:B------:R-:W4:Y:S02]  /*10c70*/  LDL R62, [R1+0xfe0] ;  /* 0x000fe000013e7983 */ /* 0x000f240000100800 */
[----:B------:R-:W-:-:S02]  /*10c80*/  LEA.HI.X.SX32 R50, R6, R69, 0x1, P6 ;  /* 0x0000004506327211 */ /* 0x000fc400030f0eff */
[----:B-1----:R-:W-:Y:S01]  /*10c90*/  LEA R41, P4, R5, R72, 0x1 ;  /* 0x0000004805297211 */ /* 0x002fe200078808ff */
[----:B------:R-:W4:Y:S01]  /*10ca0*/  LDL.LU R43, [R1+0x44] ;  /* 0x00004400012b7983 */ /* 0x000f220000300800 */
[----:B------:R-:W-:Y:S01]  /*10cb0*/  SEL R6, R73, R4, !P1 ;  /* 0x0000000449067207 */ /* 0x000fe20004800000 */
[----:B------:R-:W-:Y:S01]  /*10cc0*/  @P0 IMAD.MOV.U32 R4, RZ, RZ, R54 ;  /* 0x000000ffff040224 */ /* 0x000fe200078e0036 */
[----:B------:R-:W-:Y:S01]  /*10cd0*/  LEA.HI.X.SX32 R49, R5, R69, 0x1, P4 ;  /* 0x0000004505317211 */ /* 0x000fe200020f0eff */
[----:B------:R-:W-:-:S05]  /*10ce0*/  @P0 IMAD.MOV.U32 R5, RZ, RZ, R50 ;  /* 0x000000ffff050224 */ /* 0x000fca00078e0032 */
[----:B------:R1:W4:Y:S02]  /*10cf0*/  @P0 LDG.E.U16 R18, desc[UR20][R4.64] ;  /* 0x0000001404120981 */ /* 0x000324000c1e1500 */
[----:B-1----:R-:W-:Y:S02]  /*10d00*/  @P0 IMAD.MOV.U32 R4, RZ, RZ, R41 ;  /* 0x000000ffff040224 */ /* 0x002fe400078e0029 */
[----:B------:R-:W-:-:S05]  /*10d10*/  @P0 IMAD.MOV.U32 R5, RZ, RZ, R49 ;  /* 0x000000ffff050224 */ /* 0x000fca00078e0031 */
[----:B------:R1:W4:Y:S01]  /*10d20*/  @P0 LDG.E.U16 R7, desc[UR20][R4.64] ;  /* 0x0000001404070981 */ /* 0x000322000c1e1500 */
[----:B------:R-:W-:Y:S01]  /*10d30*/  ISETP.GT.U32.AND P5, PT, R68, R55, PT ;  /* 0x000000374400720c */ /* 0x000fe20003fa4070 */
[----:B------:R-:W-:-:S12]  /*10d40*/  IMAD R6, R6, UR11, RZ ;  /* 0x0000000b06067c24 */ /* 0x000fd8000f8e02ff */
[----:B------:R-:W-:-:S04]  /*10d50*/  @!P5 IMAD.IADD R55, R55, 0x1, -R68 ;  /* 0x000000013737d824 */ /* 0x000fc800078e0a44 */
[----:B-1----:R-:W-:Y:S01]  /*10d60*/  IMAD.MOV.U32 R4, RZ, RZ, R55 ;  /* 0x000000ffff047224 */ /* 0x002fe200078e0037 */
[----:B------:R-:W-:Y:S02]  /*10d70*/  PRMT R44, RZ, 0x7610, R44 ;  /* 0x00007610ff2c7816 */ /* 0x000fe4000000002c */
[----:B---3--:R-:W-:-:S13]  /*10d80*/  ISETP.GE.AND P5, PT, R67, RZ, PT ;  /* 0x000000ff4300720c */ /* 0x008fda0003fa6270 */
[----:B------:R-:W-:Y:S01]  /*10d90*/  @!P5 IMAD.MOV R4, RZ, RZ, -R4 ;  /* 0x000000ffff04d224 */ /* 0x000fe200078e0a04 */
[----:B--2---:R1:W-:Y:S04]  /*10da0*/  STL [R1+0x490], R36 ;  /* 0x0004902401007387 */ /* 0x0043e80000100800 */
[----:B-1----:R-:W2:Y:S04]  /*10db0*/  LDL.LU R36, [R1+0x48] ;  /* 0x0000480001247983 */ /* 0x002ea80000300800 */
[----:B------:R-:W-:Y:S04]  /*10dc0*/  STL [R1+0xa8c], R54 ;  /* 0x000a8c3601007387 */ /* 0x000fe80000100800 */
[----:B------:R-:W-:Y:S04]  /*10dd0*/  STL [R1+0x2c4], R41 ;  /* 0x0002c42901007387 */ /* 0x000fe80000100800 */
[----:B------:R-:W3:Y:S04]  /*10de0*/  LDL R67, [R1+0x1004] ;  /* 0x0010040001437983 */ /* 0x000ee80000100800 */
[----:B------:R1:W-:Y:S01]  /*10df0*/  STL [R1+0xa88], R50 ;  /* 0x000a883201007387 */ /* 0x0003e20000100800 */
[----:B----4-:R-:W-:-:S03]  /*10e00*/  ISETP.GE.AND P6, PT, R62, RZ, PT ;  /* 0x000000ff3e00720c */ /* 0x010fc60003fc6270 */
[----:B-1----:R-:W4:Y:S04]  /*10e10*/  LDL.LU R50, [R1+0x1414] ;  /* 0x0014140001327983 */ /* 0x002f280000300800 */
[----:B------:R-:W4:Y:S04]  /*10e20*/  LDL.LU R54, [R1+0x1410] ;  /* 0x0014100001367983 */ /* 0x000f280000300800 */
[----:B------:R-:W-:Y:S04]  /*10e30*/  STL [R1+0x2c0], R49 ;  /* 0x0002c03101007387 */ /* 0x000fe80000100800 */
[----:B------:R1:W-:Y:S04]  /*10e40*/  STL [R1+0x48c], R18 ;  /* 0x00048c1201007387 */ /* 0x0003e80000100800 */
[----:B-1----:R-:W4:Y:S04]  /*10e50*/  LDL.LU R18, [R1+0x140c] ;  /* 0x00140c0001127983 */ /* 0x002f280000300800 */
[----:B------:R-:W4:Y:S04]  /*10e60*/  LDL.LU R49, [R1+0x1408] ;  /* 0x0014080001317983 */ /* 0x000f280000300800 */
[----:B------:R-:W4:Y:S04]  /*10e70*/  LDL R62, [R1+0x10f0] ;  /* 0x0010f000013e7983 */ /* 0x000f280000100800 */
[----:B------:R-:W4:Y:S04]  /*10e80*/  LDL.LU R41, [R1+0x4c] ;  /* 0x00004c0001297983 */ /* 0x000f280000300800 */
[----:B------:R1:W-:Y:S02]  /*10e90*/  STL [R1+0x488], R7 ;  /* 0x0004880701007387 */ /* 0x0003e40000100800 */
[----:B-1----:R-:W-:-:S04]  /*10ea0*/  LEA R7, P5, R6, R72, 0x1 ;  /* 0x0000004806077211 */ /* 0x002fc800078a08ff */
[----:B------:R-:W-:Y:S01]  /*10eb0*/  LEA.HI.X.SX32 R55, R6, R69, 0x1, P5 ;  /* 0x0000004506377211 */ /* 0x000fe200028f0eff */
[----:B------:R1:W-:Y:S01]  /*10ec0*/  STL [R1+0x304], R7 ;  /* 0x0003040701007387 */ /* 0x0003e20000100800 */
[----:B------:R-:W-:-:S03]  /*10ed0*/  @P0 IMAD.MOV.U32 R6, RZ, RZ, R7 ;  /* 0x000000ffff060224 */ /* 0x000fc600078e0007 */
[----:B-1----:R-:W-:-:S05]  /*10ee0*/  @P0 IMAD.MOV.U32 R7, RZ, RZ, R55 ;  /* 0x000000ffff070224 */ /* 0x002fca00078e0037 */
[----:B------:R0:W4:Y:S01]  /*10ef0*/  @P0 LDG.E.U16 R44, desc[UR20][R6.64] ;  /* 0x00000014062c0981 */ /* 0x000122000c1e1500 */
[C---:B------:R-:W-:Y:S02]  /*10f00*/  ISETP.GT.U32.AND P3, PT, R68.reuse, R58, PT ;  /* 0x0000003a4400720c */ /* 0x040fe40003f64070 */
[----:B------:R-:W-:Y:S02]  /*10f10*/  ISETP.GT.U32.AND P4, PT, R68, R42, PT ;  /* 0x0000002a4400720c */ /* 0x000fe40003f84070 */
[----:B------:R-:W-:-:S09]  /*10f20*/  SEL R5, R73, R4, !P1 ;  /* 0x0000000449057207 */ /* 0x000fd20004800000 */
[--C-:B------:R-:W-:Y:S01]  /*10f30*/  @!P3 IMAD.IADD R58, R58, 0x1, -R68.reuse ;  /* 0x000000013a3ab824 */ /* 0x100fe200078e0a44 */
[----:B------:R-:W-:Y:S01]  /*10f40*/  ISETP.GT.U32.AND P3, PT, R68, R43, PT ;  /* 0x0000002b4400720c */ /* 0x000fe20003f64070 */
[----:B------:R-:W-:Y:S02]  /*10f50*/  @!P4 IMAD.IADD R42, R42, 0x1, -R68 ;  /* 0x000000012a2ac824 */ /* 0x000fe400078e0a44 */
[----:B------:R-:W-:Y:S02]  /*10f60*/  IMAD.MOV.U32 R4, RZ, RZ, R58 ;  /* 0x000000ffff047224 */ /* 0x000fe400078e003a */
[----:B------:R-:W-:Y:S01]  /*10f70*/  IMAD R5, R5, UR4, RZ ;  /* 0x0000000405057c24 */ /* 0x000fe2000f8e02ff */
[----:B------:R-:W-:Y:S01]  /*10f80*/  ISETP.GT.U32.AND P5, PT, R68, R42, PT ;  /* 0x0000002a4400720c */ /* 0x000fe20003fa4070 */
[----:B------:R-:W-:Y:S01]  /*10f90*/  @!P6 IMAD.MOV R4, RZ, RZ, -R4 ;  /* 0x000000ffff04e224 */ /* 0x000fe200078e0a04 */
[----:B------:R-:W-:Y:S01]  /*10fa0*/  PRMT R71, RZ, 0x7610, R71 ;  /* 0x00007610ff477816 */ /* 0x000fe20000000047 */
[----:B------:R1:W-:Y:S01]  /*10fb0*/  STL [R1+0x300], R55 ;  /* 0x0003003701007387 */ /* 0x0003e20000100800 */
[----:B------:R-:W-:Y:S01]  /*10fc0*/  LEA R58, P6, R5, R72, 0x1 ;  /* 0x00000048053a7211 */ /* 0x000fe200078c08ff */
[----:B------:R-:W2:Y:S01]  /*10fd0*/  LDCU UR4, c[0x0][0x3b0] ;  /* 0x00007600ff0477ac */ /* 0x000ea20008000800 */
[----:B------:R-:W-:Y:S01]  /*10fe0*/  SEL R4, R73, R4, !P1 ;  /* 0x0000000449047207 */ /* 0x000fe20004800000 */
[----:B------:R-:W-:Y:S01]  /*10ff0*/  @!P3 IMAD.IADD R43, R43, 0x1, -R68 ;  /* 0x000000012b2bb824 */ /* 0x000fe200078e0a44 */
[----:B------:R-:W-:-:S03]  /*11000*/  LEA.HI.X.SX32 R5, R5, R69, 0x1, P6 ;  /* 0x0000004505057211 */ /* 0x000fc600030f0eff */
[----:B0-----:R-:W-:Y:S01]  /*11010*/  IMAD R6, R4, UR5, RZ ;  /* 0x0000000504067c24 */ /* 0x001fe2000f8e02ff */
[----:B------:R-:W-:Y:S01]  /*11020*/  PRMT R7, RZ, 0x7610, R7 ;  /* 0x00007610ff077816 */ /* 0x000fe20000000007 */
[----:B------:R-:W-:Y:S01]  /*11030*/  @P0 IMAD.MOV.U32 R4, RZ, RZ, R58 ;  /* 0x000000ffff040224 */ /* 0x000fe200078e003a */
[----:B-1----:R-:W4:Y:S01]  /*11040*/  LDL R55, [R1+0x111c] ;  /* 0x00111c0001377983 */ /* 0x002f220000100800 */
[----:B------:R-:W-:Y:S01]  /*11050*/  @!P5 IMAD.IADD R42, R42, 0x1, -R68 ;  /* 0x000000012a2ad824 */ /* 0x000fe200078e0a44 */
[----:B------:R-:W0:Y:S02]  /*11060*/  LDCU UR5, c[0x0][0x3b0] ;  /* 0x00007600ff0577ac */ /* 0x000e240008000800 */
[----:B------:R1:W4:Y:S02]  /*11070*/  @P0 LDG.E.U16 R71, desc[UR20][R4.64] ;  /* 0x0000001404470981 */ /* 0x000324000c1e1500 */
[----:B-1----:R-:W-:Y:S01]  /*11080*/  IMAD.MOV.U32 R4, RZ, RZ, R42 ;  /* 0x000000ffff047224 */ /* 0x002fe200078e002a */
[----:B--2---:R-:W-:-:S02]  /*11090*/  ISETP.GT.U32.AND P4, PT, R68, R36, PT ;  /* 0x000000244400720c */ /* 0x004fc40003f84070 */
[----:B---3--:R-:W-:-:S11]  /*110a0*/  ISETP.GE.AND P3, PT, R67, RZ, PT ;  /* 0x000000ff4300720c */ /* 0x008fd60003f66270 */
[----:B------:R-:W-:Y:S02]  /*110b0*/  @!P4 IMAD.IADD R36, R36, 0x1, -R68 ;  /* 0x000000012424c824 */ /* 0x000fe400078e0a44 */
[----:B------:R-:W-:Y:S01]  /*110c0*/  @!P3 IMAD.MOV R4, RZ, RZ, -R4 ;  /* 0x000000ffff04b224 */ /* 0x000fe200078e0a04 */
[----:B----4-:R-:W-:Y:S01]  /*110d0*/  ISETP.GE.AND P4, PT, R62, RZ, PT ;  /* 0x000000ff3e00720c */ /* 0x010fe20003f86270 */
[----:B------:R1:W-:Y:S04]  /*110e0*/  STL [R1+0x484], R44 ;  /* 0x0004842c01007387 */ /* 0x0003e80000100800 */
[----:B-1----:R-:W2:Y:S04]  /*110f0*/  LDL.LU R44, [R1+0x50] ;  /* 0x00005000012c7983 */ /* 0x002ea80000300800 */
[----:B------:R1:W-:Y:S04]  /*11100*/  STL [R1+0x524], R58 ;  /* 0x0005243a01007387 */ /* 0x0003e80000100800 */
[----:B------:R-:W3:Y:S04]  /*11110*/  LDL.LU R67, [R1+0x54] ;  /* 0x0000540001437983 */ /* 0x000ee80000300800 */
[----:B------:R4:W-:Y:S04]  /*11120*/  STL [R1+0x520], R5 ;  /* 0x0005200501007387 */ /* 0x0009e80000100800 */
[----:B-1----:R-:W2:Y:S04]  /*11130*/  LDL.LU R58, [R1+0x1404] ;  /* 0x00140400013a7983 */ /* 0x002ea80000300800 */
[----:B------:R-:W2:Y:S01]  /*11140*/  LDL R62, [R1+0x104c] ;  /* 0x00104c00013e7983 */ /* 0x000ea20000100800 */
[----:B----4-:R-:W-:-:S04]  /*11150*/  LEA R5, P6, R6, R72, 0x1 ;  /* 0x0000004806057211 */ /* 0x010fc800078c08ff */
[----:B------:R-:W-:Y:S01]  /*11160*/  LEA.HI.X.SX32 R42, R6, R69, 0x1, P6 ;  /* 0x00000045062a7211 */ /* 0x000fe200030f0eff */
[----:B------:R1:W-:Y:S01]  /*11170*/  STL [R1+0x554], R5 ;  /* 0x0005540501007387 */ /* 0x0003e20000100800 */
[----:B------:R-:W-:Y:S01]  /*11180*/  SEL R6, R73, R4, !P1 ;  /* 0x0000000449067207 */ /* 0x000fe20004800000 */
[----:B------:R-:W-:Y:S02]  /*11190*/  @P0 IMAD.MOV.U32 R4, RZ, RZ, R5 ;  /* 0x000000ffff040224 */ /* 0x000fe400078e0005 */
[----:B-1----:R-:W-:-:S05]  /*111a0*/  @P0 IMAD.MOV.U32 R5, RZ, RZ, R42 ;  /* 0x000000ffff050224 */ /* 0x002fca00078e002a */
[----:B------:R1:W4:Y:S01]  /*111b0*/  @P0 LDG.E.U16 R7, desc[UR20][R4.64] ;  /* 0x0000001404070981 */ /* 0x000322000c1e1500 */
[C---:B------:R-:W-:Y:S02]  /*111c0*/  ISETP.GT.U32.AND P5, PT, R68.reuse, R43, PT ;  /* 0x0000002b4400720c */ /* 0x040fe40003fa4070 */
[----:B------:R-:W-:Y:S01]  /*111d0*/  ISETP.GT.U32.AND P3, PT, R68, R36, PT ;  /* 0x000000244400720c */ /* 0x000fe20003f64070 */
[----:B------:R-:W-:Y:S01]  /*111e0*/  STL [R1+0x550], R42 ;  /* 0x0005502a01007387 */ /* 0x000fe20000100800 */
[----:B------:R-:W-:Y:S01]  /*111f0*/  IMAD R6, R6, UR4, RZ ;  /* 0x0000000406067c24 */ /* 0x000fe2000f8e02ff */
[----:B------:R-:W-:Y:S01]  /*11200*/  ISETP.GE.AND P6, PT, R55, RZ, PT ;  /* 0x000000ff3700720c */ /* 0x000fe20003fc6270 */
[----:B------:R-:W0:Y:S01]  /*11210*/  LDCU UR4, c[0x0][0x3b0] ;  /* 0x00007600ff0477ac */ /* 0x000e220008000800 */
[----:B------:R1:W-:Y:S06]  /*11220*/  STL [R1+0x480], R71 ;  /* 0x0004804701007387 */ /* 0x0003ec0000100800 */
[----:B------:R-:W-:-:S04]  /*11230*/  @!P5 IMAD.IADD R43, R43, 0x1, -R68 ;  /* 0x000000012b2bd824 */ /* 0x000fc800078e0a44 */
[----:B-1----:R-:W-:Y:S01]  /*11240*/  IMAD.MOV.U32 R4, RZ, RZ, R43 ;  /* 0x000000ffff047224 */ /* 0x002fe200078e002b */
[----:B------:R-:W2:Y:S01]  /*11250*/  LDL R71, [R1+0x1080] ;  /* 0x0010800001477983 */ /* 0x000ea20000100800 */
[----:B------:R-:W-:-:S03]  /*11260*/  @!P3 IMAD.IADD R36, R36, 0x1, -R68 ;  /* 0x000000012424b824 */ /* 0x000fc600078e0a44 */
[----:B------:R-:W2:Y:S01]  /*11270*/  LDL.LU R42, [R1+0x60] ;  /* 0x00006000012a7983 */ /* 0x000ea20000300800 */
[----:B------:R-:W-:-:S03]  /*11280*/  @!P4 IMAD.MOV R4, RZ, RZ, -R4 ;  /* 0x000000ffff04c224 */ /* 0x000fc600078e0a04 */
[----:B------:R-:W2:Y:S02]  /*11290*/  LDL.LU R43, [R1+0x5c] ;  /* 0x00005c00012b7983 */ /* 0x000ea40000300800 */
[----:B------:R-:W-:Y:S01]  /*112a0*/  SEL R5, R73, R4, !P1 ;  /* 0x0000000449057207 */ /* 0x000fe20004800000 */
[----:B------:R-:W-:Y:S01]  /*112b0*/  IMAD.MOV.U32 R4, RZ, RZ, R36 ;  /* 0x000000ffff047224 */ /* 0x000fe200078e0024 */
[----:B------:R-:W-:-:S03]  /*112c0*/  PRMT R53, RZ, 0x7610, R53 ;  /* 0x00007610ff357816 */ /* 0x000fc60000000035 */
[----:B------:R-:W-:Y:S02]  /*112d0*/  @!P6 IMAD.MOV R4, RZ, RZ, -R4 ;  /* 0x000000ffff04e224 */ /* 0x000fe400078e0a04 */
[----:B0-----:R-:W-:Y:S01]  /*112e0*/  IMAD R5, R5, UR5, RZ ;  /* 0x0000000505057c24 */ /* 0x001fe2000f8e02ff */
[----:B------:R-:W-:Y:S01]  /*112f0*/  PRMT R40, RZ, 0x7610, R40 ;  /* 0x00007610ff287816 */ /* 0x000fe20000000028 */
[----:B------:R-:W0:Y:S01]  /*11300*/  LDCU UR5, c[0x0][0x3b0] ;  /* 0x00007600ff0577ac */ /* 0x000e220008000800 */
[----:B------:R-:W-:Y:S01]  /*11310*/  SEL R4, R73, R4, !P1 ;  /* 0x0000000449047207 */ /* 0x000fe20004800000 */
[----:B----4-:R1:W-:Y:S02]  /*11320*/  STL [R1+0x47c], R7 ;  /* 0x00047c0701007387 */ /* 0x0103e40000100800 */
[----:B-1----:R-:W-:-:S04]  /*11330*/  LEA R7, P3, R6, R72, 0x1 ;  /* 0x0000004806077211 */ /* 0x002fc800078608ff */
[----:B------:R-:W-:Y:S01]  /*11340*/  LEA.HI.X.SX32 R55, R6, R69, 0x1, P3 ;  /* 0x0000004506377211 */ /* 0x000fe200018f0eff */
[----:B------:R1:W-:Y:S01]  /*11350*/  STL [R1+0x584], R7 ;  /* 0x0005840701007387 */ /* 0x0003e20000100800 */
[----:B------:R-:W-:-:S03]  /*11360*/  @P0 IMAD.MOV.U32 R6, RZ, RZ, R7 ;  /* 0x000000ffff060224 */ /* 0x000fc600078e0007 */
[----:B------:R-:W4:Y:S01]  /*11370*/  LDL.LU R36, [R1+0x1400] ;  /* 0x0014000001247983 */ /* 0x000f220000300800 */
[----:B-1----:R-:W-:-:S03]  /*11380*/  @P0 IMAD.MOV.U32 R7, RZ, RZ, R55 ;  /* 0x000000ffff070224 */ /* 0x002fc600078e0037 */
[----:B------:R1:W-:Y:S04]  /*11390*/  STL [R1+0x580], R55 ;  /* 0x0005803701007387 */ /* 0x0003e80000100800 */
[----:B------:R0:W3:Y:S01]  /*113a0*/  @P0 LDG.E.U16 R53, desc[UR20][R6.64] ;  /* 0x0000001406350981 */ /* 0x0000e2000c1e1500 */
[----:B-1----:R-:W-:Y:S01]  /*113b0*/  LEA R55, P6, R5, R72, 0x1 ;  /* 0x0000004805377211 */ /* 0x002fe200078c08ff */
[----:B0-----:R-:W-:-:S03]  /*113c0*/  IMAD R6, R4, UR7, RZ ;  /* 0x0000000704067c24 */ /* 0x001fc6000f8e02ff */
[----:B------:R-:W-:Y:S01]  /*113d0*/  LEA.HI.X.SX32 R5, R5, R69, 0x1, P6 ;  /* 0x0000004505057211 */ /* 0x000fe200030f0eff */
[----:B------:R-:W-:Y:S01]  /*113e0*/  @P0 IMAD.MOV.U32 R4, RZ, RZ, R55 ;  /* 0x000000ffff040224 */ /* 0x000fe200078e0037 */
[C---:B------:R-:W-:Y:S01]  /*113f0*/  ISETP.GT.U32.AND P5, PT, R68.reuse, R41, PT ;  /* 0x000000294400720c */ /* 0x040fe20003fa4070 */
[----:B------:R-:W0:Y:S03]  /*11400*/  LDCU UR7, c[0x0][0x3b0] ;  /* 0x00007600ff0777ac */ /* 0x000e260008000800 */
[----:B------:R1:W4:Y:S01]  /*11410*/  @P0 LDG.E.U16 R40, desc[UR20][R4.64] ;  /* 0x0000001404280981 */ /* 0x000322000c1e1500 */
[----:B--2---:R-:W-:-:S08]  /*11420*/  ISETP.GT.U32.AND P4, PT, R68, R44, PT ;  /* 0x0000002c4400720c */ /* 0x004fd00003f84070 */
[----:B------:R-:W-:-:S05]  /*11430*/  @!P5 IMAD.IADD R41, R41, 0x1, -R68 ;  /* 0x000000012929d824 */ /* 0x000fca00078e0a44 */
[----:B------:R-:W-:Y:S01]  /*11440*/  ISETP.GT.U32.AND P3, PT, R68, R41, PT ;  /* 0x000000294400720c */ /* 0x000fe20003f64070 */
[----:B------:R-:W-:Y:S01]  /*11450*/  @!P4 IMAD.IADD R44, R44, 0x1, -R68 ;  /* 0x000000012c2cc824 */ /* 0x000fe200078e0a44 */
[----:B------:R-:W-:-:S11]  /*11460*/  ISETP.GE.AND P4, PT, R62, RZ, PT ;  /* 0x000000ff3e00720c */ /* 0x000fd60003f86270 */
[----:B------:R-:W-:-:S04]  /*11470*/  @!P3 IMAD.IADD R41, R41, 0x1, -R68 ;  /* 0x000000012929b824 */ /* 0x000fc800078e0a44 */
[----:B-1----:R-:W-:-:S04]  /*11480*/  IMAD.MOV.U32 R4, RZ, RZ, R41 ;  /* 0x000000ffff047224 */ /* 0x002fc800078e0029 */
[----:B------:R-:W-:Y:S01]  /*11490*/  @!P4 IMAD.MOV R4, RZ, RZ, -R4 ;  /* 0x000000ffff04c224 */ /* 0x000fe200078e0a04 */
[----:B------:R-:W-:Y:S01]  /*114a0*/  PRMT R7, RZ, 0x7610, R7 ;  /* 0x00007610ff077816 */ /* 0x000fe20000000007 */
[----:B---3--:R1:W-:Y:S04]  /*114b0*/  STL [R1+0x478], R53 ;  /* 0x0004783501007387 */ /* 0x0083e80000100800 */
[----:B-1----:R-:W2:Y:S04]  /*114c0*/  LDL R53, [R1+0x10bc] ;  /* 0x0010bc0001357983 */ /* 0x002ea80000100800 */
[----:B------:R-:W3:Y:S04]  /*114d0*/  LDL.LU R62, [R1+0x58] ;  /* 0x00005800013e7983 */ /* 0x000ee80000300800 */
[----:B------:R1:W-:Y:S04]  /*114e0*/  STL [R1+0x5b4], R55 ;  /* 0x0005b43701007387 */ /* 0x0003e80000100800 */
[----:B------:R0:W-:Y:S04]  /*114f0*/  STL [R1+0x5b0], R5 ;  /* 0x0005b00501007387 */ /* 0x0001e80000100800 */
[----:B-1----:R-:W2:Y:S01]  /*11500*/  LDL.LU R55, [R1+0x13fc] ;  /* 0x0013fc0001377983 */ /* 0x002ea20000300800 */
[----:B0-----:R-:W-:-:S03]  /*11510*/  LEA R5, P6, R6, R72, 0x1 ;  /* 0x0000004806057211 */ /* 0x001fc600078c08ff */
[----:B----4-:R0:W-:Y:S01]  /*11520*/  STL [R1+0x474], R40 ;  /* 0x0004742801007387 */ /* 0x0101e20000100800 */
[----:B------:R-:W-:Y:S02]  /*11530*/  LEA.HI.X.SX32 R41, R6, R69, 0x1, P6 ;  /* 0x0000004506297211 */ /* 0x000fe400030f0eff */
[----:B------:R-:W-:Y:S01]  /*11540*/  SEL R6, R73, R4, !P1 ;  /* 0x0000000449067207 */ /* 0x000fe20004800000 */
[----:B------:R-:W-:Y:S01]  /*11550*/  @P0 IMAD.MOV.U32 R4, RZ, RZ, R5 ;  /* 0x000000ffff040224 */ /* 0x000fe200078e0005 */
[----:B0-----:R-:W4:Y:S04]  /*11560*/  LDL.LU R40, [R1+0x13f8] ;  /* 0x0013f80001287983 */ /* 0x001f280000300800 */
[----:B------:R0:W-:Y:S02]  /*11570*/  STL [R1+0x5e4], R5 ;  /* 0x0005e40501007387 */ /* 0x0001e40000100800 */
[----:B0-----:R-:W-:-:S05]  /*11580*/  @P0 IMAD.MOV.U32 R5, RZ, RZ, R41 ;  /* 0x000000ffff050224 */ /* 0x001fca00078e0029 */
[----:B------:R0:W2:Y:S01]  /*11590*/  @P0 LDG.E.U16 R7, desc[UR20][R4.64] ;  /* 0x0000001404070981 */ /* 0x0000a2000c1e1500 */
[----:B------:R-:W-:-:S13]  /*115a0*/  ISETP.GT.U32.AND P5, PT, R68, R67, PT ;  /* 0x000000434400720c */ /* 0x000fda0003fa4070 */
[----:B------:R-:W-:Y:S01]  /*115b0*/  @!P5 IMAD.IADD R67, R67, 0x1, -R68 ;  /* 0x000000014343d824 */ /* 0x000fe200078e0a44 */
[----:B------:R-:W-:-:S04]  /*115c0*/  ISETP.GT.U32.AND P5, PT, R68, R44, PT ;  /* 0x0000002c4400720c */ /* 0x000fc80003fa4070 */
[C---:B------:R-:W-:Y:S02]  /*115d0*/  ISETP.GT.U32.AND P3, PT, R68.reuse, R67, PT ;  /* 0x000000434400720c */ /* 0x040fe40003f64070 */
[----:B------:R-:W-:Y:S01]  /*115e0*/  ISETP.GT.U32.AND P4, PT, R68, R42, PT ;  /* 0x0000002a4400720c */ /* 0x000fe20003f84070 */
[----:B------:R-:W-:Y:S01]  /*115f0*/  IMAD R6, R6, UR4, RZ ;  /* 0x0000000406067c24 */ /* 0x000fe2000f8e02ff */
[----:B------:R-:W-:Y:S01]  /*11600*/  STL [R1+0x5e0], R41 ;  /* 0x0005e02901007387 */ /* 0x000fe20000100800 */
[----:B------:R-:W-:Y:S01]  /*11610*/  PRMT R32, RZ, 0x7610, R32 ;  /* 0x00007610ff207816 */ /* 0x000fe20000000020 */
[----:B------:R-:W1:Y:S03]  /*11620*/  LDCU UR4, c[0x0][0x3b0] ;  /* 0x00007600ff0477ac */ /* 0x000e660008000800 */
[----:B------:R-:W-:-:S04]  /*11630*/  @!P5 IMAD.IADD R44, R44, 0x1, -R68 ;  /* 0x000000012c2cd824 */ /* 0x000fc800078e0a44 */
[----:B------:R-:W-:Y:S02]  /*11640*/  @!P3 IMAD.IADD R67, R67, 0x1, -R68 ;  /* 0x000000014343b824 */ /* 0x000fe400078e0a44 */
[----:B0-----:R-:W-:-:S03]  /*11650*/  IMAD.MOV.U32 R5, RZ, RZ, R44 ;  /* 0x000000ffff057224 */ /* 0x001fc600078e002c */
[----:B------:R-:W-:Y:S01]  /*11660*/  STL [R1+0x54], R67 ;  /* 0x0000544301007387 */ /* 0x000fe20000100800 */
[----:B------:R-:W-:-:S03]  /*11670*/  @!P4 IMAD.IADD R42, R42, 0x1, -R68 ;  /* 0x000000012a2ac824 */ /* 0x000fc600078e0a44 */
[----:B------:R-:W3:Y:S04]  /*11680*/  LDL R44, [R1+0x10b4] ;  /* 0x0010b400012c7983 */ /* 0x000ee80000100800 */
[----:B--2---:R0:W-:Y:S02]  /*11690*/  STL [R1+0x470], R7 ;  /* 0x0004700701007387 */ /* 0x0041e40000100800 */
[----:B0-----:R-:W-:-:S04]  /*116a0*/  LEA R7, P4, R6, R72, 0x1 ;  /* 0x0000004806077211 */ /* 0x001fc800078808ff */
[----:B------:R-:W-:Y:S01]  /*116b0*/  LEA.HI.X.SX32 R6, R6, R69, 0x1, P4 ;  /* 0x0000004506067211 */ /* 0x000fe200020f0eff */
[----:B------:R0:W-:Y:S04]  /*116c0*/  STL [R1+0x614], R7 ;  /* 0x0006140701007387 */ /* 0x0001e80000100800 */
[----:B------:R2:W-:Y:S01]  /*116d0*/  STL [R1+0x610], R6 ;  /* 0x0006100601007387 */ /* 0x0005e20000100800 */
[----:B0-----:R-:W-:-:S04]  /*116e0*/  @P0 LOP3.LUT R7, R7, R6, RZ, 0x3c, !PT ;  /* 0x0000000607070212 */ /* 0x001fc800078e3cff */
[----:B--2---:R-:W-:-:S04]  /*116f0*/  @P0 LOP3.LUT R6, R7, R6, RZ, 0x3c, !PT ;  /* 0x0000000607060212 */ /* 0x004fc800078e3cff */
[----:B------:R-:W-:-:S05]  /*11700*/  @P0 LOP3.LUT R7, R7, R6, RZ, 0x3c, !PT ;  /* 0x0000000607070212 */ /* 0x000fca00078e3cff */
[----:B------:R-:W2:Y:S04]  /*11710*/  @P0 LDG.E.U16 R32, desc[UR20][R6.64] ;  /* 0x0000001406200981 */ /* 0x000ea8000c1e1500 */
[----:B------:R-:W4:Y:S01]  /*11720*/  LDL R6, [R1+0x10a0] ;  /* 0x0010a00001067983 */ /* 0x000f220000100800 */
[C---:B------:R-:W-:Y:S02]  /*11730*/  ISETP.GT.U32.AND P6, PT, R68.reuse, R43, PT ;  /* 0x0000002b4400720c */ /* 0x040fe40003fc4070 */
[----:B------:R-:W-:Y:S02]  /*11740*/  ISETP.GE.AND P5, PT, R71, RZ, PT ;  /* 0x000000ff4700720c */ /* 0x000fe40003fa6270 */
[----:B------:R-:W-:Y:S01]  /*11750*/  ISETP.GE.AND P3, PT, R53, RZ, PT ;  /* 0x000000ff3500720c */ /* 0x000fe20003f66270 */
[----:B------:R-:W-:Y:S01]  /*11760*/  IMAD.MOV.U32 R4, RZ, RZ, R67 ;  /* 0x000000ffff047224 */ /* 0x000fe200078e0043 */
[----:B---3--:R-:W-:Y:S01]  /*11770*/  ISETP.GT.U32.AND P4, PT, R68, R62, PT ;  /* 0x0000003e4400720c */ /* 0x008fe20003f84070 */
[----:B------:R-:W3:Y:S01]  /*11780*/  LDL R53, [R1+0x1130] ;  /* 0x0011300001357983 */ /* 0x000ee20000100800 */
[----:B------:R-:W-:-:S03]  /*11790*/  PRMT R51, RZ, 0x7610, R51 ;  /* 0x00007610ff337816 */ /* 0x000fc60000000033 */
[----:B------:R-:W3:Y:S02]  /*117a0*/  LDL.LU R7, [R1+0x64] ;  /* 0x0000640001077983 */ /* 0x000ee40000300800 */
[----:B------:R-:W-:Y:S02]  /*117b0*/  @!P6 IMAD.IADD R43, R43, 0x1, -R68 ;  /* 0x000000012b2be824 */ /* 0x000fe400078e0a44 */
[----:B------:R-:W-:Y:S02]  /*117c0*/  @!P5 IMAD.MOV R5, RZ, RZ, -R5 ;  /* 0x000000ffff05d224 */ /* 0x000fe400078e0a05 */
[----:B------:R-:W-:Y:S01]  /*117d0*/  @!P3 IMAD.MOV R4, RZ, RZ, -R4 ;  /* 0x000000ffff04b224 */ /* 0x000fe200078e0a04 */
[----:B------:R-:W-:Y:S02]  /*117e0*/  ISETP.GT.U32.AND P3, PT, R68, R43, PT ;  /* 0x0000002b4400720c */ /* 0x000fe40003f64070 */
[C---:B------:R-:W-:Y:S02]  /*117f0*/  SEL R5, R73.reuse, R5, !P1 ;  /* 0x0000000549057207 */ /* 0x040fe40004800000 */
[----:B------:R-:W-:-:S03]  /*11800*/  SEL R4, R73, R4, !P1 ;  /* 0x0000000449047207 */ /* 0x000fc60004800000 */
[----:B------:R-:W-:Y:S02]  /*11810*/  IMAD R5, R5, UR5, RZ ;  /* 0x0000000505057c24 */ /* 0x000fe4000f8e02ff */
[----:B------:R-:W-:Y:S01]  /*11820*/  @!P4 IMAD.IADD R62, R62, 0x1, -R68 ;  /* 0x000000013e3ec824 */ /* 0x000fe200078e0a44 */
[----:B------:R-:W-:Y:S01]  /*11830*/  PRMT R26, RZ, 0x7610, R26 ;  /* 0x00007610ff1a7816 */ /* 0x000fe2000000001a */
[----:B-1----:R-:W-:Y:S01]  /*11840*/  IMAD R4, R4, UR4, RZ ;  /* 0x0000000404047c24 */ /* 0x002fe2000f8e02ff */
[-C--:B------:R-:W-:Y:S01]  /*11850*/  LEA R71, P6, R5, R72.reuse, 0x1 ;  /* 0x0000004805477211 */ /* 0x080fe200078c08ff */
[----:B------:R-:W-:Y:S01]  /*11860*/  @!P3 IMAD.IADD R43, R43, 0x1, -R68 ;  /* 0x000000012b2bb824 */ /* 0x000fe200078e0a44 */
[----:B--2---:R0:W-:Y:S02]  /*11870*/  STL [R1+0x46c], R32 ;  /* 0x00046c2001007387 */ /* 0x0041e40000100800 */
[----:B------:R-:W-:Y:S01]  /*11880*/  LEA R41, P4, R4, R72, 0x1 ;  /* 0x0000004804297211 */ /* 0x000fe200078808ff */
[----:B------:R-:W1:Y:S01]  /*11890*/  LDCU UR4, c[0x0][0x3b0] ;  /* 0x00007600ff0477ac */ /* 0x000e620008000800 */
[----:B------:R-:W-:-:S02]  /*118a0*/  LEA.HI.X.SX32 R5, R5, R69, 0x1, P6 ;  /* 0x0000004505057211 */ /* 0x000fc400030f0eff */
[----:B------:R-:W-:Y:S01]  /*118b0*/  ISETP.GT.U32.AND P5, PT, R68, R42, PT ;  /* 0x0000002a4400720c */ /* 0x000fe20003fa4070 */
[----:B------:R-:W2:Y:S01]  /*118c0*/  LDCU UR5, c[0x0][0x3b0] ;  /* 0x00007600ff0577ac */ /* 0x000ea20008000800 */
[----:B----4-:R-:W-:Y:S01]  /*118d0*/  ISETP.GE.AND P3, PT, R6, RZ, PT ;  /* 0x000000ff0600720c */ /* 0x010fe20003f66270 */
[----:B0-----:R-:W4:Y:S01]  /*118e0*/  LDL.LU R32, [R1+0x68] ;  /* 0x0000680001207983 */ /* 0x001f220000300800 */
[----:B------:R-:W-:Y:S01]  /*118f0*/  LEA.HI.X.SX32 R6, R4, R69, 0x1, P4 ;  /* 0x0000004504067211 */ /* 0x000fe200020f0eff */
[----:B------:R-:W-:Y:S01]  /*11900*/  @P0 IMAD.MOV.U32 R4, RZ, RZ, R71 ;  /* 0x000000ffff040224 */ /* 0x000fe200078e0047 */
[----:B------:R-:W-:Y:S01]  /*11910*/  ISETP.GE.AND P6, PT, R44, RZ, PT ;  /* 0x000000ff2c00720c */ /* 0x000fe20003fc6270 */
[----:B------:R-:W2:Y:S04]  /*11920*/  LDL.LU R67, [R1+0x6c] ;  /* 0x00006c0001437983 */ /* 0x000ea80000300800 */
[----:B------:R0:W2:Y:S04]  /*11930*/  @P0 LDG.E.U16 R51, desc[UR20][R4.64] ;  /* 0x0000001404330981 */ /* 0x0000a8000c1e1500 */
[----:B------:R-:W-:Y:S04]  /*11940*/  STL [R1+0x644], R71 ;  /* 0x0006444701007387 */ /* 0x000fe80000100800 */
[----:B------:R-:W3:Y:S01]  /*11950*/  LDL.LU R44, [R1+0x13f4] ;  /* 0x0013f400012c7983 */ /* 0x000ee20000300800 */
[----:B0-----:R-:W-:-:S03]  /*11960*/  @P0 IMAD.MOV.U32 R4, RZ, RZ, R41 ;  /* 0x000000ffff040224 */ /* 0x001fc600078e0029 */
[----:B------:R-:W-:Y:S04]  /*11970*/  STL [R1+0x674], R41 ;  /* 0x0006742901007387 */ /* 0x000fe80000100800 */
[----:B------:R0:W-:Y:S02]  /*11980*/  STL [R1+0x640], R5 ;  /* 0x0006400501007387 */ /* 0x0001e40000100800 */
[----:B0-----:R-:W-:-:S05]  /*11990*/  @P0 IMAD.MOV.U32 R5, RZ, RZ, R6 ;  /* 0x000000ffff050224 */ /* 0x001fca00078e0006 */
[----:B------:R0:W4:Y:S04]  /*119a0*/  @P0 LDG.E.U16 R26, desc[UR20][R4.64] ;  /* 0x00000014041a0981 */ /* 0x000128000c1e1500 */
[----:B------:R-:W-:Y:S04]  /*119b0*/  STL [R1+0x670], R6 ;  /* 0x0006700601007387 */ /* 0x000fe80000100800 */
[----:B--2---:R2:W-:Y:S04]  /*119c0*/  STL [R1+0x468], R51 ;  /* 0x0004683301007387 */ /* 0x0045e80000100800 */
[----:B--2---:R-:W2:Y:S01]  /*119d0*/  LDL R51, [R1+0x1128] ;  /* 0x0011280001337983 */ /* 0x004ea20000100800 */
[----:B------:R-:W-:Y:S01]  /*119e0*/  @!P5 IMAD.IADD R42, R42, 0x1, -R68 ;  /* 0x000000012a2ad824 */ /* 0x000fe200078e0a44 */
[----:B---3--:R-:W-:-:S02]  /*119f0*/  ISETP.GT.U32.AND P5, PT, R68, R7, PT ;  /* 0x000000074400720c */ /* 0x008fc40003fa4070 */
[----:B------:R-:W-:Y:S01]  /*11a00*/  ISETP.GT.U32.AND P4, PT, R68, R62, PT ;  /* 0x0000003e4400720c */ /* 0x000fe20003f84070 */
[----:B0-----:R-:W-:Y:S02]  /*11a10*/  IMAD.MOV.U32 R5, RZ, RZ, R42 ;  /* 0x000000ffff057224 */ /* 0x001fe400078e002a */
[----:B------:R-:W-:Y:S01]  /*11a20*/  IMAD.MOV.U32 R4, RZ, RZ, R43 ;  /* 0x000000ffff047224 */ /* 0x000fe200078e002b */
[----:B------:R-:W3:Y:S01]  /*11a30*/  LDL R42, [R1+0x1154] ;  /* 0x00115400012a7983 */ /* 0x000ee20000100800 */
[----:B------:R-:W-:Y:S01]  /*11a40*/  @!P6 IMAD.MOV R5, RZ, RZ, -R5 ;  /* 0x000000ffff05e224 */ /* 0x000fe200078e0a05 */
[----:B------:R-:W-:Y:S01]  /*11a50*/  ISETP.GE.AND P6, PT, R53, RZ, PT ;  /* 0x000000ff3500720c */ /* 0x000fe20003fc6270 */
[----:B------:R-:W-:-:S04]  /*11a60*/  @!P3 IMAD.MOV R4, RZ, RZ, -R4 ;  /* 0x000000ffff04b224 */ /* 0x000fc800078e0a04 */
[--C-:B------:R-:W-:Y:S01]  /*11a70*/  @!P5 IMAD.IADD R7, R7, 0x1, -R68.reuse ;  /* 0x000000010707d824 */ /* 0x100fe200078e0a44 */
[----:B------:R-:W-:Y:S01]  /*11a80*/  SEL R6, R73, R5, !P1 ;  /* 0x0000000549067207 */ /* 0x000fe20004800000 */
[----:B------:R-:W-:-:S03]  /*11a90*/  @!P4 IMAD.IADD R62, R62, 0x1, -R68 ;  /* 0x000000013e3ec824 */ /* 0x000fc600078e0a44 */
[C---:B------:R-:W-:Y:S02]  /*11aa0*/  ISETP.GT.U32.AND P3, PT, R68.reuse, R7, PT ;  /* 0x000000074400720c */ /* 0x040fe40003f64070 */
[----:B----4-:R-:W-:Y:S01]  /*11ab0*/  ISETP.GT.U32.AND P5, PT, R68, R32, PT ;  /* 0x000000204400720c */ /* 0x010fe20003fa4070 */
[----:B------:R-:W-:Y:S01]  /*11ac0*/  IMAD R6, R6, UR7, RZ ;  /* 0x0000000706067c24 */ /* 0x000fe2000f8e02ff */
[----:B------:R-:W-:Y:S01]  /*11ad0*/  SEL R5, R73, R4, !P1 ;  /* 0x0000000449057207 */ /* 0x000fe20004800000 */
[----:B------:R-:W-:Y:S01]  /*11ae0*/  IMAD.MOV.U32 R4, RZ, RZ, R62 ;  /* 0x000000ffff047224 */ /* 0x000fe200078e003e */
[----:B------:R0:W-:Y:S01]  /*11af0*/  STL [R1+0x58], R62 ;  /* 0x0000583e01007387 */ /* 0x0001e20000100800 */
[----:B------:R-:W-:Y:S01]  /*11b00*/  PRMT R48, RZ, 0x7610, R48 ;  /* 0x00007610ff307816 */ /* 0x000fe20000000030 */
[----:B------:R-:W4:Y:S02]  /*11b10*/  LDCU UR7, c[0x0][0x3b0] ;  /* 0x00007600ff0777ac */ /* 0x000f240008000800 */
[----:B------:R-:W3:Y:S01]  /*11b20*/  LDL R71, [R1+0x1184] ;  /* 0x0011840001477983 */ /* 0x000ee20000100800 */
[----:B-1----:R-:W-:Y:S01]  /*11b30*/  IMAD R5, R5, UR4, RZ ;  /* 0x0000000405057c24 */ /* 0x002fe2000f8e02ff */
[----:B------:R-:W-:Y:S01]  /*11b40*/  PRMT R35, RZ, 0x7610, R35 ;  /* 0x00007610ff237816 */ /* 0x000fe20000000023 */
[----:B------:R-:W-:Y:S01]  /*11b50*/  @!P6 IMAD.MOV R4, RZ, RZ, -R4 ;  /* 0x000000ffff04e224 */ /* 0x000fe200078e0a04 */
[----:B------:R-:W-:Y:S01]  /*11b60*/  ISETP.GT.U32.AND P4, PT, R68, R67, PT ;  /* 0x000000434400720c */ /* 0x000fe20003f84070 */
[--C-:B------:R-:W-:Y:S01]  /*11b70*/  @!P3 IMAD.IADD R7, R7, 0x1, -R68.reuse ;  /* 0x000000010707b824 */ /* 0x100fe200078e0a44 */
[----:B0-----:R-:W3:Y:S01]  /*11b80*/  LDL.LU R62, [R1+0x78] ;  /* 0x00007800013e7983 */ /* 0x001ee20000300800 */
[----:B------:R-:W-:Y:S01]  /*11b90*/  @!P5 IMAD.IADD R32, R32, 0x1, -R68 ;  /* 0x000000012020d824 */ /* 0x000fe200078e0a44 */
[----:B------:R-:W-:Y:S01]  /*11ba0*/  PRMT R25, RZ, 0x7610, R25 ;  /* 0x00007610ff197816 */ /* 0x000fe20000000019 */
[----:B------:R-:W0:Y:S01]  /*11bb0*/  LDCU UR4, c[0x0][0x3b0] ;  /* 0x00007600ff0477ac */ /* 0x000e220008000800 */
[----:B------:R1:W-:Y:S01]  /*11bc0*/  STL [R1+0x464], R26 ;  /* 0x0004641a01007387 */ /* 0x0003e20000100800 */
[----:B------:R-:W-:-:S02]  /*11bd0*/  LEA R43, P3, R5, R72, 0x1 ;  /* 0x00000048052b7211 */ /* 0x000fc400078608ff */
[----:B-1----:R-:W-:-:S04]  /*11be0*/  LEA R26, P6, R6, R72, 0x1 ;  /* 0x00000048061a7211 */ /* 0x002fc800078c08ff */
[-C--:B------:R-:W-:Y:S02]  /*11bf0*/  LEA.HI.X.SX32 R53, R6, R69.reuse, 0x1, P6 ;  /* 0x0000004506357211 */ /* 0x080fe400030f0eff */
[----:B------:R-:W-:Y:S01]  /*11c00*/  SEL R6, R73, R4, !P1 ;  /* 0x0000000449067207 */ /* 0x000fe20004800000 */
[----:B------:R-:W-:Y:S01]  /*11c10*/  @P0 IMAD.MOV.U32 R4, RZ, RZ, R26 ;  /* 0x000000ffff040224 */ /* 0x000fe200078e001a */
[----:B--2---:R-:W-:Y:S02]  /*11c20*/  ISETP.GE.AND P5, PT, R51, RZ, PT ;  /* 0x000000ff3300720c */ /* 0x004fe40003fa6270 */
[----:B------:R-:W-:Y:S01]  /*11c30*/  LEA.HI.X.SX32 R51, R5, R69, 0x1, P3 ;  /* 0x0000004505337211 */ /* 0x000fe200018f0eff */
[----:B------:R-:W-:-:S05]  /*11c40*/  @P0 IMAD.MOV.U32 R5, RZ, RZ, R53 ;  /* 0x000000ffff050224 */ /* 0x000fca00078e0035 */
[----:B------:R1:W2:Y:S02]  /*11c50*/  @P0 LDG.E.U16 R48, desc[UR20][R4.64] ;  /* 0x0000001404300981 */ /* 0x0002a4000c1e1500 */
[----:B-1----:R-:W-:Y:S02]  /*11c60*/  @P0 IMAD.MOV.U32 R4, RZ, RZ, R43 ;  /* 0x000000ffff040224 */ /* 0x002fe400078e002b */
[----:B------:R-:W-:-:S05]  /*11c70*/  @P0 IMAD.MOV.U32 R5, RZ, RZ, R51 ;  /* 0x000000ffff050224 */ /* 0x000fca00078e0033 */
[----:B------:R1:W4:Y:S01]  /*11c80*/  @P0 LDG.E.U16 R35, desc[UR20][R4.64] ;  /* 0x0000001404230981 */ /* 0x000322000c1e1500 */
[----:B------:R-:W-:Y:S01]  /*11c90*/  ISETP.GT.U32.AND P3, PT, R68, R32, PT ;  /* 0x000000204400720c */ /* 0x000fe20003f64070 */
[----:B------:R-:W-:Y:S01]  /*11ca0*/  IMAD R6, R6, UR5, RZ ;  /* 0x0000000506067c24 */ /* 0x000fe2000f8e02ff */
[----:B------:R-:W-:Y:S01]  /*11cb0*/  PRMT R46, RZ, 0x7610, R46 ;  /* 0x00007610ff2e7816 */ /* 0x000fe2000000002e */
[----:B------:R-:W-:Y:S01]  /*11cc0*/  STL [R1+0x6a4], R26 ;  /* 0x0006a41a01007387 */ /* 0x000fe20000100800 */
[----:B------:R-:W-:Y:S01]  /*11cd0*/  @!P4 IMAD.IADD R67, R67, 0x1, -R68 ;  /* 0x000000014343c824 */ /* 0x000fe200078e0a44 */
[----:B------:R-:W0:Y:S02]  /*11ce0*/  LDCU UR5, c[0x0][0x3b0] ;  /* 0x00007600ff0577ac */ /* 0x000e240008000800 */
[----:B------:R-:W-:Y:S01]  /*11cf0*/  STL [R1+0x6d4], R43 ;  /* 0x0006d42b01007387 */ /* 0x000fe20000100800 */
[----:B-1----:R-:W-:-:S03]  /*11d00*/  IMAD.MOV.U32 R4, RZ, RZ, R7 ;  /* 0x000000ffff047224 */ /* 0x002fc600078e0007 */
[----:B------:R-:W4:Y:S01]  /*11d10*/  LDL.LU R41, [R1+0x74] ;  /* 0x0000740001297983 */ /* 0x000f220000300800 */
[----:B------:R-:W-:-:S03]  /*11d20*/  @!P5 IMAD.MOV R4, RZ, RZ, -R4 ;  /* 0x000000ffff04d224 */ /* 0x000fc600078e0a04 */
[----:B------:R1:W-:Y:S01]  /*11d30*/  STL [R1+0x6a0], R53 ;  /* 0x0006a03501007387 */ /* 0x0003e20000100800 */
[----:B------:R-:W-:Y:S02]  /*11d40*/  LEA R7, P5, R6, R72, 0x1 ;  /* 0x0000004806077211 */ /* 0x000fe400078a08ff */
[----:B---3--:R-:W-:Y:S02]  /*11d50*/  ISETP.GE.AND P4, PT, R42, RZ, PT ;  /* 0x000000ff2a00720c */ /* 0x008fe40003f86270 */
[----:B------:R-:W-:Y:S01]  /*11d60*/  LEA.HI.X.SX32 R42, R6, R69, 0x1, P5 ;  /* 0x00000045062a7211 */ /* 0x000fe200028f0eff */
[----:B-1----:R-:W3:Y:S04]  /*11d70*/  LDL.LU R53, [R1+0x13f0] ;  /* 0x0013f00001357983 */ /* 0x002ee80000300800 */
[----:B------:R-:W-:Y:S04]  /*11d80*/  STL [R1+0x6d0], R51 ;  /* 0x0006d03301007387 */ /* 0x000fe80000100800 */
[----:B------:R-:W3:Y:S01]  /*11d90*/  LDL.LU R26, [R1+0x70] ;  /* 0x00007000011a7983 */ /* 0x000ee20000300800 */
[----:B------:R-:W-:Y:S01]  /*11da0*/  SEL R4, R73, R4, !P1 ;  /* 0x0000000449047207 */ /* 0x000fe20004800000 */
[----:B------:R-:W-:-:S02]  /*11db0*/  @!P3 IMAD.IADD R32, R32, 0x1, -R68 ;  /* 0x000000012020b824 */ /* 0x000fc400078e0a44 */
[----:B------:R-:W-:Y:S02]  /*11dc0*/  @P0 IMAD.MOV.U32 R6, RZ, RZ, R7 ;  /* 0x000000ffff060224 */ /* 0x000fe400078e0007 */
[----:B------:R-:W-:Y:S02]  /*11dd0*/  IMAD.MOV.U32 R5, RZ, RZ, R32 ;  /* 0x000000ffff057224 */ /* 0x000fe400078e0020 */
[----:B------:R-:W-:Y:S01]  /*11de0*/  IMAD R4, R4, UR12, RZ ;  /* 0x0000000c04047c24 */ /* 0x000fe2000f8e02ff */
[----:B--2---:R1:W-:Y:S01]  /*11df0*/  STL [R1+0x460], R48 ;  /* 0x0004603001007387 */ /* 0x0043e20000100800 */
[----:B------:R-:W-:Y:S01]  /*11e00*/  @!P4 IMAD.MOV R5, RZ, RZ, -R5 ;  /* 0x000000ffff05c224 */ /* 0x000fe200078e0a05 */
[----:B------:R-:W-:Y:S01]  /*11e10*/  ISETP.GT.U32.AND P6, PT, R68, R67, PT ;  /* 0x000000434400720c */ /* 0x000fe20003fc4070 */
[----:B------:R-:W2:Y:S01]  /*11e20*/  LDCU UR12, c[0x0][0x3b0] ;  /* 0x00007600ff0c77ac */ /* 0x000ea20008000800 */
[----:B-1----:R-:W2:Y:S04]  /*11e30*/  LDL.LU R48, [R1+0x13ec] ;  /* 0x0013ec0001307983 */ /* 0x002ea80000300800 */
[----:B------:R-:W2:Y:S04]  /*11e40*/  LDL.LU R51, [R1+0x13e8] ;  /* 0x0013e80001337983 */ /* 0x000ea80000300800 */
[----:B------:R-:W2:Y:S04]  /*11e50*/  LDL.LU R43, [R1+0x13e4] ;  /* 0x0013e400012b7983 */ /* 0x000ea80000300800 */
[----:B----4-:R1:W-:Y:S04]  /*11e60*/  STL [R1+0x45c], R35 ;  /* 0x00045c2301007387 */ /* 0x0103e80000100800 */
[----:B-1----:R-:W4:Y:S04]  /*11e70*/  LDL.LU R35, [R1+0x13e0] ;  /* 0x0013e00001237983 */ /* 0x002f280000300800 */
[----:B------:R1:W-:Y:S01]  /*11e80*/  STL [R1+0x704], R7 ;  /* 0x0007040701007387 */ /* 0x0003e20000100800 */
[----:B------:R-:W-:Y:S01]  /*11e90*/  ISETP.GE.AND P5, PT, R71, RZ, PT ;  /* 0x000000ff4700720c */ /* 0x000fe20003fa6270 */
[----:B------:R-:W-:-:S02]  /*11ea0*/  @!P6 IMAD.IADD R67, R67, 0x1, -R68 ;  /* 0x000000014343e824 */ /* 0x000fc400078e0a44 */
[----:B-1----:R-:W-:Y:S01]  /*11eb0*/  @P0 IMAD.MOV.U32 R7, RZ, RZ, R42 ;  /* 0x000000ffff070224 */ /* 0x002fe200078e002a */
[----:B------:R-:W2:Y:S04]  /*11ec0*/  LDL.LU R32, [R1+0x13dc] ;  /* 0x0013dc0001207983 */ /* 0x000ea80000300800 */
[----:B------:R1:W2:Y:S02]  /*11ed0*/  @P0 LDG.E.U16 R25, desc[UR20][R6.64] ;  /* 0x0000001406190981 */ /* 0x0002a4000c1e1500 */
[----:B-1----:R-:W-:-:S04]  /*11ee0*/  LEA R6, P4, R4, R72, 0x1 ;  /* 0x0000004804067211 */ /* 0x002fc800078808ff */
[----:B------:R-:W-:-:S05]  /*11ef0*/  LEA.HI.X.SX32 R7, R4, R69, 0x1, P4 ;  /* 0x0000004504077211 */ /* 0x000fca00020f0eff */
[----:B------:R-:W3:Y:S01]  /*11f00*/  @P0 LDG.E.U16 R46, desc[UR20][R6.64] ;  /* 0x00000014062e0981 */ /* 0x000ee2000c1e1500 */
[----:B------:R-:W-:Y:S01]  /*11f10*/  ISETP.GT.U32.AND P6, PT, R68, R41, PT ;  /* 0x000000294400720c */ /* 0x000fe20003fc4070 */
[----:B------:R-:W-:Y:S01]  /*11f20*/  IMAD.MOV.U32 R4, RZ, RZ, R67 ;  /* 0x000000ffff047224 */ /* 0x000fe200078e0043 */
[----:B------:R-:W-:Y:S01]  /*11f30*/  SEL R5, R73, R5, !P1 ;  /* 0x0000000549057207 */ /* 0x000fe20004800000 */
[----:B------:R1:W-:Y:S02]  /*11f40*/  STL [R1+0x700], R42 ;  /* 0x0007002a01007387 */ /* 0x0003e40000100800 */
[----:B------:R-:W-:Y:S02]  /*11f50*/  @!P5 IMAD.MOV R4, RZ, RZ, -R4 ;  /* 0x000000ffff04d224 */ /* 0x000fe400078e0a04 */
[----:B0-----:R-:W-:Y:S01]  /*11f60*/  IMAD R5, R5, UR4, RZ ;  /* 0x0000000405057c24 */ /* 0x001fe2000f8e02ff */
[----:B------:R-:W-:Y:S01]  /*11f70*/  PRMT R47, RZ, 0x7610, R47 ;  /* 0x00007610ff2f7816 */ /* 0x000fe2000000002f */
[----:B------:R-:W0:Y:S01]  /*11f80*/  LDCU UR4, c[0x0][0x3b0] ;  /* 0x00007600ff0477ac */ /* 0x000e220008000800 */
[----:B-1----:R-:W3:Y:S03]  /*11f90*/  LDL.LU R42, [R1+0x7c] ;  /* 0x00007c00012a7983 */ /* 0x002ee60000300800 */
[----:B------:R-:W-:Y:S01]  /*11fa0*/  @!P6 IMAD.IADD R41, R41, 0x1, -R68 ;  /* 0x000000012929e824 */ /* 0x000fe200078e0a44 */
[----:B------:R-:W-:-:S02]  /*11fb0*/  SEL R4, R73, R4, !P1 ;  /* 0x0000000449047207 */ /* 0x000fc40004800000 */
[----:B------:R-:W-:Y:S01]  /*11fc0*/  ISETP.GT.U32.AND P3, PT, R68, R62, PT ;  /* 0x0000003e4400720c */ /* 0x000fe20003f64070 */
[----:B--2---:R1:W-:Y:S04]  /*11fd0*/  STL [R1+0x458], R25 ;  /* 0x0004581901007387 */ /* 0x0043e80000100800 */
[----:B-1----:R-:W2:Y:S04]  /*11fe0*/  LDL.LU R25, [R1+0x13d8] ;  /* 0x0013d80001197983 */ /* 0x002ea80000300800 */
[----:B------:R-:W-:Y:S04]  /*11ff0*/  STL [R1+0x734], R6 ;  /* 0x0007340601007387 */ /* 0x000fe80000100800 */
[----:B------:R-:W-:Y:S04]  /*12000*/  STL [R1+0x6c], R67 ;  /* 0x00006c4301007387 */ /* 0x000fe80000100800 */
[----:B------:R1:W-:Y:S04]  /*12010*/  STL [R1+0x730], R7 ;  /* 0x0007300701007387 */ /* 0x0003e80000100800 */
[----:B------:R-:W2:Y:S04]  /*12020*/  LDL R71, [R1+0x11e0] ;  /* 0x0011e00001477983 */ /* 0x000ea80000100800 */
[----:B-1----:R-:W2:Y:S04]  /*12030*/  LDL R7, [R1+0x118c] ;  /* 0x00118c0001077983 */ /* 0x002ea80000100800 */
[----:B------:R-:W4:Y:S04]  /*12040*/  LDL.LU R67, [R1+0x84] ;  /* 0x0000840001437983 */ /* 0x000f280000300800 */
[----:B---3--:R1:W-:Y:S01]  /*12050*/  STL [R1+0x454], R46 ;  /* 0x0004542e01007387 */ /* 0x0083e20000100800 */
[----:B------:R-:W-:Y:S01]  /*12060*/  IMAD R6, R4, UR5, RZ ;  /* 0x0000000504067c24 */ /* 0x000fe2000f8e02ff */
[----:B------:R-:W-:Y:S01]  /*12070*/  PRMT R22, RZ, 0x7610, R22 ;  /* 0x00007610ff167816 */ /* 0x000fe20000000016 */
[----:B------:R-:W-:Y:S01]  /*12080*/  @!P3 IMAD.IADD R62, R62, 0x1, -R68 ;  /* 0x000000013e3eb824 */ /* 0x000fe200078e0a44 */
[----:B------:R-:W-:Y:S01]  /*12090*/  ISETP.GT.U32.AND P5, PT, R68, R41, PT ;  /* 0x000000294400720c */ /* 0x000fe20003fa4070 */
[----:B------:R-:W3:Y:S01]  /*120a0*/  LDCU UR5, c[0x0][0x3b0] ;  /* 0x00007600ff0577ac */ /* 0x000ee20008000800 */
[----:B-1----:R-:W-:-:S04]  /*120b0*/  LEA R46, P6, R5, R72, 0x1 ;  /* 0x00000048052e7211 */ /* 0x002fc800078c08ff */
[----:B------:R-:W-:Y:S01]  /*120c0*/  LEA.HI.X.SX32 R5, R5, R69, 0x1, P6 ;  /* 0x0000004505057211 */ /* 0x000fe200030f0eff */
[----:B------:R-:W-:-:S05]  /*120d0*/  @P0 IMAD.MOV.U32 R4, RZ, RZ, R46 ;  /* 0x000000ffff040224 */ /* 0x000fca00078e002e */
[----:B------:R-:W3:Y:S01]  /*120e0*/  @P0 LDG.E.U16 R47, desc[UR20][R4.64] ;  /* 0x00000014042f0981 */ /* 0x000ee2000c1e1500 */
[C---:B------:R-:W-:Y:S02]  /*120f0*/  ISETP.GT.U32.AND P4, PT, R68.reuse, R62, PT ;  /* 0x0000003e4400720c */ /* 0x040fe40003f84070 */
[----:B------:R-:W-:Y:S01]  /*12100*/  ISETP.GT.U32.AND P3, PT, R68, R26, PT ;  /* 0x0000001a4400720c */ /* 0x000fe20003f64070 */
[----:B------:R1:W-:Y:S04]  /*12110*/  STL [R1+0x764], R46 ;  /* 0x0007642e01007387 */ /* 0x0003e80000100800 */
[----:B------:R0:W-:Y:S06]  /*12120*/  STL [R1+0x760], R5 ;  /* 0x0007600501007387 */ /* 0x0001ec0000100800 */
[--C-:B------:R-:W-:Y:S01]  /*12130*/  @!P4 IMAD.IADD R62, R62, 0x1, -R68.reuse ;  /* 0x000000013e3ec824 */ /* 0x100fe200078e0a44 */
[----:B-1----:R-:W4:Y:S04]  /*12140*/  LDL.LU R46, [R1+0x13d4] ;  /* 0x0013d400012e7983 */ /* 0x002f280000300800 */
[----:B------:R-:W-:Y:S04]  /*12150*/  STL [R1+0x78], R62 ;  /* 0x0000783e01007387 */ /* 0x000fe80000100800 */
[----:B0-----:R-:W4:Y:S01]  /*12160*/  LDL R5, [R1+0x11b0] ;  /* 0x0011b00001057983 */ /* 0x001f220000100800 */
[----:B------:R-:W-:-:S03]  /*12170*/  @!P3 IMAD.IADD R26, R26, 0x1, -R68 ;  /* 0x000000011a1ab824 */ /* 0x000fc600078e0a44 */
[----:B------:R-:W4:Y:S01]  /*12180*/  LDL R4, [R1+0x11bc] ;  /* 0x0011bc0001047983 */ /* 0x000f220000100800 */
[----:B--2---:R-:W-:Y:S02]  /*12190*/  ISETP.GE.AND P3, PT, R7, RZ, PT ;  /* 0x000000ff0700720c */ /* 0x004fe40003f66270 */
[----:B------:R-:W-:-:S04]  /*121a0*/  LEA R7, P6, R6, R72, 0x1 ;  /* 0x0000004806077211 */ /* 0x000fc800078c08ff */
[----:B------:R-:W-:Y:S01]  /*121b0*/  LEA.HI.X.SX32 R6, R6, R69, 0x1, P6 ;  /* 0x0000004506067211 */ /* 0x000fe200030f0eff */
[----:B------:R0:W-:Y:S03]  /*121c0*/  STL [R1+0x794], R7 ;  /* 0x0007940701007387 */ /* 0x0001e60000100800 */
[-C--:B0-----:R-:W-:Y:S01]  /*121d0*/  @P0 LOP3.LUT R7, R7, R6.reuse, RZ, 0x3c, !PT ;  /* 0x0000000607070212 */ /* 0x081fe200078e3cff */
[----:B---3--:R0:W-:Y:S04]  /*121e0*/  STL [R1+0x450], R47 ;  /* 0x0004502f01007387 */ /* 0x0081e80000100800 */
[----:B0-----:R-:W2:Y:S04]  /*121f0*/  LDL.LU R47, [R1+0x80] ;  /* 0x00008000012f7983 */ /* 0x001ea80000300800 */
[----:B------:R0:W-:Y:S02]  /*12200*/  STL [R1+0x790], R6 ;  /* 0x0007900601007387 */ /* 0x0001e40000100800 */
[----:B0-----:R-:W-:-:S04]  /*12210*/  @P0 LOP3.LUT R6, R7, R6, RZ, 0x3c, !PT ;  /* 0x0000000607060212 */ /* 0x001fc800078e3cff */
[----:B------:R-:W-:-:S05]  /*12220*/  @P0 LOP3.LUT R7, R7, R6, RZ, 0x3c, !PT ;  /* 0x0000000607070212 */ /* 0x000fca00078e3cff */
[----:B------:R0:W3:Y:S01]  /*12230*/  @P0 LDG.E.U16 R22, desc[UR20][R6.64] ;  /* 0x0000001406160981 */ /* 0x0000e2000c1e1500 */
[C---:B------:R-:W-:Y:S01]  /*12240*/  ISETP.GT.U32.AND P4, PT, R68.reuse, R42, PT ;  /* 0x0000002a4400720c */ /* 0x040fe20003f84070 */
[----:B------:R-:W-:Y:S01]  /*12250*/  @!P5 IMAD.IADD R41, R41, 0x1, -R68 ;  /* 0x000000012929d824 */ /* 0x000fe200078e0a44 */
[----:B----4-:R-:W-:Y:S02]  /*12260*/  ISETP.GE.AND P5, PT, R5, RZ, PT ;  /* 0x000000ff0500720c */ /* 0x010fe40003fa6270 */
[----:B------:R-:W-:Y:S01]  /*12270*/  ISETP.GT.U32.AND P6, PT, R68, R26, PT ;  /* 0x0000001a4400720c */ /* 0x000fe20003fc4070 */
[----:B------:R-:W-:Y:S01]  /*12280*/  IMAD.MOV.U32 R5, RZ, RZ, R62 ;  /* 0x000000ffff057224 */ /* 0x000fe200078e003e */
[----:B------:R-:W-:Y:S01]  /*12290*/  PRMT R66, RZ, 0x7610, R66 ;  /* 0x00007610ff427816 */ /* 0x000fe20000000042 */
[----:B------:R-:W4:Y:S06]  /*122a0*/  LDL.LU R62, [R1+0x88] ;  /* 0x00008800013e7983 */ /* 0x000f2c0000300800 */
[----:B------:R-:W-:Y:S01]  /*122b0*/  @!P4 IMAD.IADD R42, R42, 0x1, -R68 ;  /* 0x000000012a2ac824 */ /* 0x000fe200078e0a44 */
[----:B------:R-:W-:Y:S01]  /*122c0*/  ISETP.GE.AND P4, PT, R4, RZ, PT ;  /* 0x000000ff0400720c */ /* 0x000fe20003f86270 */
[----:B------:R-:W-:-:S02]  /*122d0*/  IMAD.MOV.U32 R4, RZ, RZ, R41 ;  /* 0x000000ffff047224 */ /* 0x000fc400078e0029 */
[----:B------:R-:W-:Y:S01]  /*122e0*/  @!P3 IMAD.MOV R5, RZ, RZ, -R5 ;  /* 0x000000ffff05b224 */ /* 0x000fe200078e0a05 */
[C---:B------:R-:W-:Y:S01]  /*122f0*/  ISETP.GT.U32.AND P3, PT, R68.reuse, R42, PT ;  /* 0x0000002a4400720c */ /* 0x040fe20003f64070 */
[----:B------:R-:W-:Y:S01]  /*12300*/  @!P5 IMAD.MOV R4, RZ, RZ, -R4 ;  /* 0x000000ffff04d224 */ /* 0x000fe200078e0a04 */
[----:B------:R-:W-:Y:S02]  /*12310*/  ISETP.GT.U32.AND P5, PT, R68, R67, PT ;  /* 0x000000434400720c */ /* 0x000fe40003fa4070 */
[C---:B0-----:R-:W-:Y:S01]  /*12320*/  SEL R6, R73.reuse, R5, !P1 ;  /* 0x0000000549067207 */ /* 0x041fe20004800000 */
[----:B------:R-:W-:Y:S01]  /*12330*/  @!P6 IMAD.IADD R26, R26, 0x1, -R68 ;  /* 0x000000011a1ae824 */ /* 0x000fe200078e0a44 */
[----:B------:R-:W-:-:S03]  /*12340*/  SEL R4, R73, R4, !P1 ;  /* 0x0000000449047207 */ /* 0x000fc60004800000 */
[----:B------:R-:W-:Y:S01]  /*12350*/  IMAD R7, R6, UR4, RZ ;  /* 0x0000000406077c24 */ /* 0x000fe2000f8e02ff */
[----:B------:R-:W-:Y:S01]  /*12360*/  ISETP.GE.AND P6, PT, R71, RZ, PT ;  /* 0x000000ff4700720c */ /* 0x000fe20003fc6270 */
[----:B------:R-:W-:Y:S01]  /*12370*/  IMAD.MOV.U32 R5, RZ, RZ, R26 ;  /* 0x000000ffff057224 */ /* 0x000fe200078e001a */
[----:B------:R-:W-:Y:S01]  /*12380*/  PRMT R21, RZ, 0x7610, R21 ;  /* 0x00007610ff157816 */ /* 0x000fe20000000015 */
[----:B------:R-:W-:Y:S01]  /*12390*/  IMAD R6, R4, UR5, RZ ;  /* 0x0000000504067c24 */ /* 0x000fe2000f8e02ff */
[----:B------:R-:W-:Y:S01]  /*123a0*/  PRMT R37, RZ, 0x7610, R37 ;  /* 0x00007610ff257816 */ /* 0x000fe20000000025 */
[----:B------:R-:W-:Y:S01]  /*123b0*/  @!P3 IMAD.IADD R42, R42, 0x1, -R68 ;  /* 0x000000012a2ab824 */ /* 0x000fe200078e0a44 */
[----:B------:R-:W-:Y:S01]  /*123c0*/  PRMT R38, RZ, 0x7610, R38 ;  /* 0x00007610ff267816 */ /* 0x000fe20000000026 */
[----:B------:R-:W-:Y:S01]  /*123d0*/  @!P4 IMAD.MOV R5, RZ, RZ, -R5 ;  /* 0x000000ffff05c224 */ /* 0x000fe200078e0a05 */
[-C--:B------:R-:W-:Y:S01]  /*123e0*/  LEA R71, P4, R7, R72.reuse, 0x1 ;  /* 0x0000004807477211 */ /* 0x080fe200078808ff */
[----:B------:R-:W-:Y:S01]  /*123f0*/  @!P5 IMAD.IADD R67, R67, 0x1, -R68 ;  /* 0x000000014343d824 */ /* 0x000fe200078e0a44 */
[C---:B------:R-:W-:Y:S01]  /*12400*/  LEA R26, P5, R6.reuse, R72, 0x1 ;  /* 0x00000048061a7211 */ /* 0x040fe200078a08ff */
[----:B------:R-:W-:Y:S01]  /*12410*/  IMAD.MOV.U32 R4, RZ, RZ, R42 ;  /* 0x000000ffff047224 */ /* 0x000fe200078e002a */
[-C--:B------:R-:W-:Y:S01]  /*12420*/  LEA.HI.X.SX32 R7, R7, R69.reuse, 0x1, P4 ;  /* 0x0000004507077211 */ /* 0x080fe200020f0eff */
[----:B------:R-:W0:Y:S01]  /*12430*/  LDCU UR4, c[0x0][0x3b0] ;  /* 0x00007600ff0477ac */ /* 0x000e220008000800 */
[----:B------:R-:W-:Y:S01]  /*12440*/  LEA.HI.X.SX32 R42, R6, R69, 0x1, P5 ;  /* 0x00000045062a7211 */ /* 0x000fe200028f0eff */
[----:B------:R-:W-:Y:S01]  /*12450*/  @P0 IMAD.MOV.U32 R6, RZ, RZ, R71 ;  /* 0x000000ffff060224 */ /* 0x000fe200078e0047 */
[----:B------:R-:W1:Y:S04]  /*12460*/  LDCU UR5, c[0x0][0x3b0] ;  /* 0x00007600ff0577ac */ /* 0x000e680008000800 */
[----:B------:R0:W4:Y:S02]  /*12470*/  @P0 LDG.E.U16 R66, desc[UR20][R6.64] ;  /* 0x0000001406420981 */ /* 0x000124000c1e1500 */
[----:B0-----:R-:W-:-:S02]  /*12480*/  @P0 IMAD.MOV.U32 R6, RZ, RZ, R26 ;  /* 0x000000ffff060224 */ /* 0x001fc400078e001a */
[----:B---3--:R0:W-:Y:S04]  /*12490*/  STL [R1+0x44c], R22 ;  /* 0x00044c1601007387 */ /* 0x0081e80000100800 */
[----:B0-----:R-:W3:Y:S04]  /*124a0*/  LDL.LU R22, [R1+0x13d0] ;  /* 0x0013d00001167983 */ /* 0x001ee80000300800 */
[----:B------:R-:W3:Y:S04]  /*124b0*/  LDL.LU R41, [R1+0x90] ;  /* 0x0000900001297983 */ /* 0x000ee80000300800 */
[----:B------:R-:W-:Y:S04]  /*124c0*/  STL [R1+0x7c4], R71 ;  /* 0x0007c44701007387 */ /* 0x000fe80000100800 */
[----:B------:R-:W-:Y:S04]  /*124d0*/  STL [R1+0x7f4], R26 ;  /* 0x0007f41a01007387 */ /* 0x000fe80000100800 */
[----:B------:R0:W-:Y:S04]  /*124e0*/  STL [R1+0x7c0], R7 ;  /* 0x0007c00701007387 */ /* 0x0001e80000100800 */
[----:B------:R1:W-:Y:S01]  /*124f0*/  STL [R1+0x7f0], R42 ;  /* 0x0007f02a01007387 */ /* 0x0003e20000100800 */
[----:B--2---:R-:W-:Y:S01]  /*12500*/  ISETP.GT.U32.AND P3, PT, R68, R47, PT ;  /* 0x0000002f4400720c */ /* 0x004fe20003f64070 */
[----:B------:R-:W-:-:S02]  /*12510*/  @!P6 IMAD.MOV R4, RZ, RZ, -R4 ;  /* 0x000000ffff04e224 */ /* 0x000fc400078e0a04 */
[----:B0-----:R-:W-:Y:S01]  /*12520*/  @P0 IMAD.MOV.U32 R7, RZ, RZ, R42 ;  /* 0x000000ffff070224 */ /* 0x001fe200078e002a */
[----:B------:R-:W-:Y:S01]  /*12530*/  SEL R5, R73, R5, !P1 ;  /* 0x0000000549057207 */ /* 0x000fe20004800000 */
[----:B------:R-:W2:Y:S04]  /*12540*/  LDL R26, [R1+0x1240] ;  /* 0x00124000011a7983 */ /* 0x000ea80000100800 */
[----:B------:R-:W2:Y:S04]  /*12550*/  @P0 LDG.E.U16 R21, desc[UR20][R6.64] ;  /* 0x0000001406150981 */ /* 0x000ea8000c1e1500 */
[----:B------:R-:W3:Y:S01]  /*12560*/  LDL R6, [R1+0x1204] ;  /* 0x0012040001067983 */ /* 0x000ee20000100800 */
[----:B------:R-:W-:-:S02]  /*12570*/  ISETP.GT.U32.AND P6, PT, R68, R67, PT ;  /* 0x000000434400720c */ /* 0x000fc40003fc4070 */
[----:B------:R-:W-:Y:S01]  /*12580*/  SEL R4, R73, R4, !P1 ;  /* 0x0000000449047207 */ /* 0x000fe20004800000 */
[----:B------:R-:W-:Y:S01]  /*12590*/  IMAD R5, R5, UR7, RZ ;  /* 0x0000000705057c24 */ /* 0x000fe2000f8e02ff */
[----:B------:R-:W3:Y:S01]  /*125a0*/  LDL R7, [R1+0x1220] ;  /* 0x0012200001077983 */ /* 0x000ee20000100800 */
[--C-:B------:R-:W-:Y:S01]  /*125b0*/  @!P3 IMAD.IADD R47, R47, 0x1, -R68.reuse ;  /* 0x000000012f2fb824 */ /* 0x100fe200078e0a44 */
[----:B----4-:R-:W-:Y:S01]  /*125c0*/  ISETP.GT.U32.AND P4, PT, R68, R62, PT ;  /* 0x0000003e4400720c */ /* 0x010fe20003f84070 */
[----:B------:R-:W-:Y:S01]  /*125d0*/  IMAD R4, R4, UR12, RZ ;  /* 0x0000000c04047c24 */ /* 0x000fe2000f8e02ff */
[-C--:B-1----:R-:W-:Y:S01]  /*125e0*/  LEA R42, P3, R5, R72.reuse, 0x1 ;  /* 0x00000048052a7211 */ /* 0x082fe200078608ff */
[----:B------:R-:W0:Y:S04]  /*125f0*/  LDCU UR7, c[0x0][0x3b0] ;  /* 0x00007600ff0777ac */ /* 0x000e280008000800 */
[----:B------:R-:W-:Y:S01]  /*12600*/  @!P6 IMAD.IADD R67, R67, 0x1, -R68 ;  /* 0x000000014343e824 */ /* 0x000fe200078e0a44 */
[----:B------:R-:W-:Y:S01]  /*12610*/  LEA R71, P6, R4, R72, 0x1 ;  /* 0x0000004804477211 */ /* 0x000fe200078c08ff */
[----:B------:R-:W1:Y:S01]  /*12620*/  LDCU UR12, c[0x0][0x3b0] ;  /* 0x00007600ff0c77ac */ /* 0x000e620008000800 */
[----:B------:R-:W-:Y:S01]  /*12630*/  LEA.HI.X.SX32 R5, R5, R69, 0x1, P3 ;  /* 0x0000004505057211 */ /* 0x000fe200018f0eff */
[----:B--2---:R2:W-:Y:S01]  /*12640*/  STL [R1+0x444], R21 ;  /* 0x0004441501007387 */ /* 0x0045e20000100800 */
[----:B---3--:R-:W-:-:S03]  /*12650*/  ISETP.GE.AND P3, PT, R6, RZ, PT ;  /* 0x000000ff0600720c */ /* 0x008fc60003f66270 */
[----:B--2---:R-:W2:Y:S01]  /*12660*/  LDL R21, [R1+0x1244] ;  /* 0x0012440001157983 */ /* 0x004ea20000100800 */
[----:B------:R-:W-:Y:S01]  /*12670*/  LEA.HI.X.SX32 R6, R4, R69, 0x1, P6 ;  /* 0x0000004504067211 */ /* 0x000fe200030f0eff */
[----:B------:R-:W-:Y:S02]  /*12680*/  @P0 IMAD.MOV.U32 R4, RZ, RZ, R42 ;  /* 0x000000ffff040224 */ /* 0x000fe400078e002a */
[----:B------:R3:W-:Y:S04]  /*12690*/  STL [R1+0x448], R66 ;  /* 0x0004484201007387 */ /* 0x0007e80000100800 */
[----:B------:R4:W2:Y:S04]  /*126a0*/  @P0 LDG.E.U16 R37, desc[UR20][R4.64] ;  /* 0x0000001404250981 */ /* 0x0008a8000c1e1500 */
[----:B---3--:R-:W3:Y:S04]  /*126b0*/  LDL.LU R66, [R1+0x8c] ;  /* 0x00008c0001427983 */ /* 0x008ee80000300800 */
[----:B------:R-:W-:Y:S01]  /*126c0*/  STL [R1+0x824], R42 ;  /* 0x0008242a01007387 */ /* 0x000fe20000100800 */
[----:B----4-:R-:W-:-:S03]  /*126d0*/  @P0 IMAD.MOV.U32 R4, RZ, RZ, R71 ;  /* 0x000000ffff040224 */ /* 0x010fc600078e0047 */
[----:B------:R-:W-:Y:S04]  /*126e0*/  STL [R1+0x84], R67 ;  /* 0x0000844301007387 */ /* 0x000fe80000100800 */
[----:B------:R-:W-:Y:S04]  /*126f0*/  STL [R1+0x854], R71 ;  /* 0x0008544701007387 */ /* 0x000fe80000100800 */
[----:B------:R4:W-:Y:S01]  /*12700*/  STL [R1+0x820], R5 ;  /* 0x0008200501007387 */ /* 0x0009e20000100800 */
[----:B------:R-:W-:Y:S01]  /*12710*/  ISETP.GT.U32.AND P5, PT, R68, R41, PT ;  /* 0x000000294400720c */ /* 0x000fe20003fa4070 */
[----:B------:R-:W-:-:S02]  /*12720*/  @!P4 IMAD.IADD R62, R62, 0x1, -R68 ;  /* 0x000000013e3ec824 */ /* 0x000fc400078e0a44 */
[----:B----4-:R-:W-:Y:S01]  /*12730*/  @P0 IMAD.MOV.U32 R5, RZ, RZ, R6 ;  /* 0x000000ffff050224 */ /* 0x010fe200078e0006 */
[----:B------:R-:W-:Y:S01]  /*12740*/  ISETP.GE.AND P6, PT, R7, RZ, PT ;  /* 0x000000ff0700720c */ /* 0x000fe20003fc6270 */
[----:B------:R-:W4:Y:S04]  /*12750*/  LDL.LU R42, [R1+0x13cc] ;  /* 0x0013cc00012a7983 */ /* 0x000f280000300800 */
[----:B------:R0:W4:Y:S01]  /*12760*/  @P0 LDG.E.U16 R38, desc[UR20][R4.64] ;  /* 0x0000001404260981 */ /* 0x000122000c1e1500 */
[----:B------:R-:W-:-:S03]  /*12770*/  ISETP.GT.U32.AND P4, PT, R68, R47, PT ;  /* 0x0000002f4400720c */ /* 0x000fc60003f84070 */
[----:B------:R-:W-:Y:S01]  /*12780*/  @!P5 IMAD.IADD R41, R41, 0x1, -R68 ;  /* 0x000000012929d824 */ /* 0x000fe200078e0a44 */
[----:B------:R-:W-:Y:S01]  /*12790*/  ISETP.GT.U32.AND P5, PT, R68, R62, PT ;  /* 0x0000003e4400720c */ /* 0x000fe20003fa4070 */
[----:B0-----:R-:W-:-:S08]  /*127a0*/  IMAD.MOV.U32 R5, RZ, RZ, R67 ;  /* 0x000000ffff057224 */ /* 0x001fd000078e0043 */
[----:B------:R-:W-:Y:S01]  /*127b0*/  @!P4 IMAD.IADD R47, R47, 0x1, -R68 ;  /* 0x000000012f2fc824 */ /* 0x000fe200078e0a44 */
[----:B------:R-:W-:Y:S01]  /*127c0*/  ISETP.GT.U32.AND P4, PT, R68, R41, PT ;  /* 0x000000294400720c */ /* 0x000fe20003f84070 */
[----:B------:R-:W-:Y:S02]  /*127d0*/  @!P3 IMAD.MOV R5, RZ, RZ, -R5 ;  /* 0x000000ffff05b224 */ /* 0x000fe400078e0a05 */
[----:B------:R-:W-:-:S03]  /*127e0*/  IMAD.MOV.U32 R4, RZ, RZ, R47 ;  /* 0x000000ffff047224 */ /* 0x000fc600078e002f */
[----:B------:R-:W-:Y:S01]  /*127f0*/  SEL R5, R73, R5, !P1 ;  /* 0x0000000549057207 */ /* 0x000fe20004800000 */
[----:B------:R-:W-:-:S05]  /*12800*/  @!P6 IMAD.MOV R4, RZ, RZ, -R4 ;  /* 0x000000ffff04e224 */ /* 0x000fca00078e0a04 */
[----:B------:R-:W-:Y:S01]  /*12810*/  SEL R4, R73, R4, !P1 ;  /* 0x0000000449047207 */ /* 0x000fe20004800000 */
[--C-:B------:R-:W-:Y:S02]  /*12820*/  @!P4 IMAD.IADD R41, R41, 0x1, -R68.reuse ;  /* 0x000000012929c824 */ /* 0x100fe400078e0a44 */
[----:B------:R-:W-:Y:S02]  /*12830*/  @!P5 IMAD.IADD R62, R62, 0x1, -R68 ;  /* 0x000000013e3ed824 */ /* 0x000fe400078e0a44 */
[----:B------:R-:W-:Y:S01]  /*12840*/  IMAD R4, R4, UR5, RZ ;  /* 0x0000000504047c24 */ /* 0x000fe2000f8e02ff */
[----:B------:R-:W-:Y:S01]  /*12850*/  PRMT R39, RZ, 0x7610, R39 ;  /* 0x00007610ff277816 */ /* 0x000fe20000000027 */
[----:B------:R-:W0:Y:S01]  /*12860*/  LDCU UR5, c[0x0][0x3b0] ;  /* 0x00007600ff0577ac */ /* 0x000e220008000800 */
[----:B------:R-:W-:Y:S02]  /*12870*/  ISETP.GE.AND P6, PT, R26, RZ, PT ;  /* 0x000000ff1a00720c */ /* 0x000fe40003fc6270 */
[----:B------:R-:W-:Y:S01]  /*12880*/  PRMT R8, RZ, 0x7610, R8 ;  /* 0x00007610ff087816 */ /* 0x000fe20000000008 */
[----:B--2---:R2:W-:Y:S01]  /*12890*/  STL [R1+0x440], R37 ;  /* 0x0004402501007387 */ /* 0x0045e20000100800 */
[----:B---3--:R-:W-:-:S03]  /*128a0*/  ISETP.GT.U32.AND P3, PT, R68, R66, PT ;  /* 0x000000424400720c */ /* 0x008fc60003f64070 */
[----:B--2---:R-:W2:Y:S04]  /*128b0*/  LDL.LU R37, [R1+0x13c8] ;  /* 0x0013c80001257983 */ /* 0x004ea80000300800 */
[----:B------:R3:W-:Y:S01]  /*128c0*/  STL [R1+0x850], R6 ;  /* 0x0008500601007387 */ /* 0x0007e20000100800 */
[----:B------:R-:W-:Y:S01]  /*128d0*/  ISETP.GE.AND P5, PT, R21, RZ, PT ;  /* 0x000000ff1500720c */ /* 0x000fe20003fa6270 */
[----:B---3--:R-:W-:Y:S01]  /*128e0*/  IMAD R6, R5, UR4, RZ ;  /* 0x0000000405067c24 */ /* 0x008fe2000f8e02ff */
[----:B------:R-:W-:-:S03]  /*128f0*/  PRMT R92, RZ, 0x7610, R92 ;  /* 0x00007610ff5c7816 */ /* 0x000fc6000000005c */
[----:B------:R-:W-:Y:S01]  /*12900*/  @!P3 IMAD.IADD R66, R66, 0x1, -R68 ;  /* 0x000000014242b824 */ /* 0x000fe200078e0a44 */
[----:B------:R-:W3:Y:S01]  /*12910*/  LDCU UR4, c[0x0][0x3b0] ;  /* 0x00007600ff0477ac */ /* 0x000ee20008000800 */
[-C--:B------:R-:W-:Y:S01]  /*12920*/  LEA R7, P4, R6, R72.reuse, 0x1 ;  /* 0x0000004806077211 */ /* 0x080fe200078808ff */
[----:B------:R-:W-:Y:S01]  /*12930*/  IMAD.MOV.U32 R5, RZ, RZ, R62 ;  /* 0x000000ffff057224 */ /* 0x000fe200078e003e */
[----:B------:R-:W-:Y:S02]  /*12940*/  LEA R21, P3, R4, R72, 0x1 ;  /* 0x0000004804157211 */ /* 0x000fe400078608ff */
[----:B------:R-:W-:Y:S01]  /*12950*/  LEA.HI.X.SX32 R6, R6, R69, 0x1, P4 ;  /* 0x0000004506067211 */ /* 0x000fe200020f0eff */
[----:B----4-:R4:W-:Y:S04]  /*12960*/  STL [R1+0x43c], R38 ;  /* 0x00043c2601007387 */ /* 0x0109e80000100800 */
[----:B----4-:R-:W4:Y:S04]  /*12970*/  LDL.LU R38, [R1+0x9c] ;  /* 0x00009c0001267983 */ /* 0x010f280000300800 */
[----:B------:R-:W2:Y:S04]  /*12980*/  LDL.LU R67, [R1+0x98] ;  /* 0x0000980001437983 */ /* 0x000ea80000300800 */
[----:B------:R0:W-:Y:S04]  /*12990*/  STL [R1+0x80], R47 ;  /* 0x0000802f01007387 */ /* 0x0001e80000100800 */
[----:B0-----:R-:W2:Y:S04]  /*129a0*/  LDL R47, [R1+0x1270] ;  /* 0x00127000012f7983 */ /* 0x001ea80000100800 */
[----:B------:R0:W-:Y:S04]  /*129b0*/  STL [R1+0x88], R62 ;  /* 0x0000883e01007387 */ /* 0x0001e80000100800 */
[----:B0-----:R-:W3:Y:S04]  /*129c0*/  LDL.LU R62, [R1+0x94] ;  /* 0x00009400013e7983 */ /* 0x001ee80000300800 */
[----:B------:R0:W-:Y:S04]  /*129d0*/  STL [R1+0x884], R7 ;  /* 0x0008840701007387 */ /* 0x0001e80000100800 */
[----:B------:R-:W-:Y:S01]  /*129e0*/  STL [R1+0x8b4], R21 ;  /* 0x0008b41501007387 */ /* 0x000fe20000100800 */
[----:B0-----:R-:W-:-:S03]  /*129f0*/  @P0 LOP3.LUT R7, R7, R6, RZ, 0x3c, !PT ;  /* 0x0000000607070212 */ /* 0x001fc600078e3cff */
[----:B------:R0:W-:Y:S01]  /*12a00*/  STL [R1+0x880], R6 ;  /* 0x0008800601007387 */ /* 0x0001e20000100800 */
[----:B------:R-:W-:Y:S02]  /*12a10*/  LEA.HI.X.SX32 R26, R4, R69, 0x1, P3 ;  /* 0x00000045041a7211 */ /* 0x000fe400018f0eff */
[----:B0-----:R-:W-:-:S04]  /*12a20*/  @P0 LOP3.LUT R6, R7, R6, RZ, 0x3c, !PT ;  /* 0x0000000607060212 */ /* 0x001fc800078e3cff */
[----:B------:R-:W-:-:S05]  /*12a30*/  @P0 LOP3.LUT R7, R7, R6, RZ, 0x3c, !PT ;  /* 0x0000000607070212 */ /* 0x000fca00078e3cff */
[----:B------:R0:W3:Y:S02]  /*12a40*/  @P0 LDG.E.U16 R39, desc[UR20][R6.64] ;  /* 0x0000001406270981 */ /* 0x0000e4000c1e1500 */
[----:B0-----:R-:W-:Y:S02]  /*12a50*/  @P0 IMAD.MOV.U32 R6, RZ, RZ, R21 ;  /* 0x000000ffff060224 */ /* 0x001fe400078e0015 */
[----:B------:R-:W-:-:S05]  /*12a60*/  @P0 IMAD.MOV.U32 R7, RZ, RZ, R26 ;  /* 0x000000ffff070224 */ /* 0x000fca00078e001a */
[----:B------:R0:W4:Y:S01]  /*12a70*/  @P0 LDG.E.U16 R8, desc[UR20][R6.64] ;  /* 0x0000001406080981 */ /* 0x000122000c1e1500 */
[----:B------:R-:W-:Y:S01]  /*12a80*/  ISETP.GT.U32.AND P4, PT, R68, R66, PT ;  /* 0x000000424400720c */ /* 0x000fe20003f84070 */
[----:B------:R-:W-:Y:S02]  /*12a90*/  @!P6 IMAD.MOV R5, RZ, RZ, -R5 ;  /* 0x000000ffff05e224 */ /* 0x000fe400078e0a05 */
[----:B------:R-:W-:-:S04]  /*12aa0*/  IMAD.MOV.U32 R4, RZ, RZ, R41 ;  /* 0x000000ffff047224 */ /* 0x000fc800078e0029 */
[----:B------:R-:W-:Y:S01]  /*12ab0*/  @!P5 IMAD.MOV R4, RZ, RZ, -R4 ;  /* 0x000000ffff04d224 */ /* 0x000fe200078e0a04 */
[C---:B0-----:R-:W-:Y:S01]  /*12ac0*/  SEL R6, R73.reuse, R5, !P1 ;  /* 0x0000000549067207 */ /* 0x041fe20004800000 */
[----:B------:R0:W-:Y:S03]  /*12ad0*/  STL [R1+0x8b0], R26 ;  /* 0x0008b01a01007387 */ /* 0x0001e60000100800 */
[----:B------:R-:W-:Y:S01]  /*12ae0*/  SEL R5, R73, R4, !P1 ;  /* 0x0000000449057207 */ /* 0x000fe20004800000 */
[----:B------:R-:W-:Y:S02]  /*12af0*/  @!P4 IMAD.IADD R66, R66, 0x1, -R68 ;  /* 0x000000014242c824 */ /* 0x000fe400078e0a44 */
[----:B------:R-:W-:Y:S01]  /*12b00*/  IMAD R6, R6, UR7, RZ ;  /* 0x0000000706067c24 */ /* 0x000fe2000f8e02ff */
[----:B------:R-:W-:Y:S01]  /*12b10*/  PRMT R7, RZ, 0x7610, R7 ;  /* 0x00007610ff077816 */ /* 0x000fe20000000007 */
[----:B------:R-:W-:Y:S01]  /*12b20*/  IMAD.MOV.U32 R4, RZ, RZ, R66 ;  /* 0x000000ffff047224 */ /* 0x000fe200078e0042 */
[----:B------:R-:W-:Y:S01]  /*12b30*/  PRMT R34, RZ, 0x7610, R34 ;  /* 0x00007610ff227816 */ /* 0x000fe20000000022 */
[----:B0-----:R-:W4:Y:S01]  /*12b40*/  LDL R26, [R1+0x12a4] ;  /* 0x0012a400011a7983 */ /* 0x001f220000100800 */
[----:B-1----:R-:W-:Y:S01]  /*12b50*/  IMAD R5, R5, UR12, RZ ;  /* 0x0000000c05057c24 */ /* 0x002fe2000f8e02ff */
[C---:B------:R-:W-:Y:S01]  /*12b60*/  LEA R21, P4, R6.reuse, R72, 0x1 ;  /* 0x0000004806157211 */ /* 0x040fe200078808ff */
[----:B------:R-:W0:Y:S03]  /*12b70*/  LDCU UR7, c[0x0][0x3b0] ;  /* 0x00007600ff0777ac */ /* 0x000e260008000800 */
[----:B------:R-:W-:Y:S01]  /*12b80*/  LEA.HI.X.SX32 R41, R6, R69, 0x1, P4 ;  /* 0x0000004506297211 */ /* 0x000fe200020f0eff */
[----:B------:R-:W1:Y:S01]  /*12b90*/  LDCU UR12, c[0x0][0x3b0] ;  /* 0x00007600ff0c77ac */ /* 0x000e620008000800 */
[----:B--2---:R-:W-:-:S13]  /*12ba0*/  ISETP.GE.AND P5, PT, R47, RZ, PT ;  /* 0x000000ff2f00720c */ /* 0x004fda0003fa6270 */
[----:B------:R-:W-:-:S05]  /*12bb0*/  @!P5 IMAD.MOV R4, RZ, RZ, -R4 ;  /* 0x000000ffff04d224 */ /* 0x000fca00078e0a04 */
[----:B------:R-:W-:Y:S01]  /*12bc0*/  SEL R6, R73, R4, !P1 ;  /* 0x0000000449067207 */ /* 0x000fe20004800000 */
[----:B------:R-:W-:Y:S01]  /*12bd0*/  @P0 IMAD.MOV.U32 R4, RZ, RZ, R21 ;  /* 0x000000ffff040224 */ /* 0x000fe200078e0015 */
[----:B---3--:R2:W-:Y:S04]  /*12be0*/  STL [R1+0x438], R39 ;  /* 0x0004382701007387 */ /* 0x0085e80000100800 */
[----:B--2---:R-:W2:Y:S04]  /*12bf0*/  LDL.LU R39, [R1+0xa0] ;  /* 0x0000a00001277983 */ /* 0x004ea80000300800 */
[----:B------:R-:W3:Y:S04]  /*12c00*/  LDL R47, [R1+0x12c0] ;  /* 0x0012c000012f7983 */ /* 0x000ee80000100800 */
[----:B------:R0:W-:Y:S04]  /*12c10*/  STL [R1+0x8c], R66 ;  /* 0x00008c4201007387 */ /* 0x0001e80000100800 */
[----:B0-----:R-:W2:Y:S04]  /*12c20*/  LDL R66, [R1+0x12cc] ;  /* 0x0012cc0001427983 */ /* 0x001ea80000100800 */
[----:B----4-:R0:W-:Y:S02]  /*12c30*/  STL [R1+0x388], R8 ;  /* 0x0003880801007387 */ /* 0x0101e40000100800 */
[----:B0-----:R-:W-:-:S04]  /*12c40*/  LEA R8, P5, R5, R72, 0x1 ;  /* 0x0000004805087211 */ /* 0x001fc800078a08ff */
[----:B------:R-:W-:Y:S01]  /*12c50*/  LEA.HI.X.SX32 R71, R5, R69, 0x1, P5 ;  /* 0x0000004505477211 */ /* 0x000fe200028f0eff */
[----:B------:R-:W-:-:S05]  /*12c60*/  @P0 IMAD.MOV.U32 R5, RZ, RZ, R41 ;  /* 0x000000ffff050224 */ /* 0x000fca00078e0029 */
[----:B------:R0:W4:Y:S02]  /*12c70*/  @P0 LDG.E.U16 R92, desc[UR20][R4.64] ;  /* 0x00000014045c0981 */ /* 0x000124000c1e1500 */
[----:B0-----:R-:W-:Y:S02]  /*12c80*/  @P0 IMAD.MOV.U32 R4, RZ, RZ, R8 ;  /* 0x000000ffff040224 */ /* 0x001fe400078e0008 */
[----:B------:R-:W-:-:S05]  /*12c90*/  @P0 IMAD.MOV.U32 R5, RZ, RZ, R71 ;  /* 0x000000ffff050224 */ /* 0x000fca00078e0047 */
[----:B------:R0:W2:Y:S01]  /*12ca0*/  @P0 LDG.E.U16 R7, desc[UR20][R4.64] ;  /* 0x0000001404070981 */ /* 0x0000a2000c1e1500 */
[C---:B------:R-:W-:Y:S02]  /*12cb0*/  ISETP.GT.U32.AND P3, PT, R68.reuse, R67, PT ;  /* 0x000000434400720c */ /* 0x040fe40003f64070 */
[----:B------:R-:W-:-:S11]  /*12cc0*/  ISETP.GT.U32.AND P6, PT, R68, R38, PT ;  /* 0x000000264400720c */ /* 0x000fd60003fc4070 */
[--C-:B------:R-:W-:Y:S02]  /*12cd0*/  @!P3 IMAD.IADD R67, R67, 0x1, -R68.reuse ;  /* 0x000000014343b824 */ /* 0x100fe400078e0a44 */
[----:B------:R-:W-:-:S03]  /*12ce0*/  @!P6 IMAD.IADD R38, R38, 0x1, -R68 ;  /* 0x000000012626e824 */ /* 0x000fc600078e0a44 */
[C---:B------:R-:W-:Y:S01]  /*12cf0*/  ISETP.GT.U32.AND P6, PT, R68.reuse, R67, PT ;  /* 0x000000434400720c */ /* 0x040fe20003fc4070 */
[----:B------:R-:W-:Y:S01]  /*12d00*/  STL [R1+0x8e4], R21 ;  /* 0x0008e41501007387 */ /* 0x000fe20000100800 */
[----:B------:R-:W-:Y:S01]  /*12d10*/  ISETP.GT.U32.AND P4, PT, R68, R62, PT ;  /* 0x0000003e4400720c */ /* 0x000fe20003f84070 */
[----:B------:R-:W-:Y:S01]  /*12d20*/  IMAD R6, R6, UR4, RZ ;  /* 0x0000000406067c24 */ /* 0x000fe2000f8e02ff */
[----:B------:R-:W-:Y:S01]  /*12d30*/  ISETP.GE.AND P5, PT, R26, RZ, PT ;  /* 0x000000ff1a00720c */ /* 0x000fe20003fa6270 */
[----:B------:R-:W-:Y:S01]  /*12d40*/  STL [R1+0x914], R8 ;  /* 0x0009140801007387 */ /* 0x000fe20000100800 */
[----:B0-----:R-:W-:Y:S01]  /*12d50*/  PRMT R4, RZ, 0x7610, R4 ;  /* 0x00007610ff047816 */ /* 0x001fe20000000004 */
[----:B------:R-:W0:Y:S02]  /*12d60*/  LDCU UR4, c[0x0][0x3b0] ;  /* 0x00007600ff0477ac */ /* 0x000e240008000800 */
[----:B------:R1:W-:Y:S04]  /*12d70*/  STL [R1+0x8e0], R41 ;  /* 0x0008e02901007387 */ /* 0x0003e80000100800 */
[--C-:B------:R-:W-:Y:S01]  /*12d80*/  @!P6 IMAD.IADD R67, R67, 0x1, -R68.reuse ;  /* 0x000000014343e824 */ /* 0x100fe200078e0a44 */
[----:B-1----:R-:W4:Y:S04]  /*12d90*/  LDL.LU R41, [R1+0x13c4] ;  /* 0x0013c40001297983 */ /* 0x002f280000300800 */
[----:B------:R-:W4:Y:S04]  /*12da0*/  LDL.LU R21, [R1+0x13c0] ;  /* 0x0013c00001157983 */ /* 0x000f280000300800 */
[----:B------:R-:W-:Y:S04]  /*12db0*/  STL [R1+0x910], R71 ;  /* 0x0009104701007387 */ /* 0x000fe80000100800 */
[----:B------:R-:W4:Y:S01]  /*12dc0*/  LDL.LU R26, [R1+0xac] ;  /* 0x0000ac00011a7983 */ /* 0x000f220000300800 */
[----:B------:R-:W-:Y:S01]  /*12dd0*/  @!P4 IMAD.IADD R62, R62, 0x1, -R68 ;  /* 0x000000013e3ec824 */ /* 0x000fe200078e0a44 */
[----:B---3--:R-:W-:-:S02]  /*12de0*/  ISETP.GE.AND P4, PT, R47, RZ, PT ;  /* 0x000000ff2f00720c */ /* 0x008fc40003f86270 */
[----:B--2---:R1:W-:Y:S04]  /*12df0*/  STL [R1+0x380], R7 ;  /* 0x0003800701007387 */ /* 0x0043e80000100800 */
[----:B------:R-:W-:Y:S01]  /*12e00*/  STL [R1+0x98], R67 ;  /* 0x0000984301007387 */ /* 0x000fe20000100800 */
[----:B-1----:R-:W-:-:S04]  /*12e10*/  LEA R7, P6, R6, R72, 0x1 ;  /* 0x0000004806077211 */ /* 0x002fc800078c08ff */
[----:B------:R-:W-:Y:S01]  /*12e20*/  LEA.HI.X.SX32 R6, R6, R69, 0x1, P6 ;  /* 0x0000004506067211 */ /* 0x000fe200030f0eff */
[----:B------:R1:W-:Y:S04]  /*12e30*/  STL [R1+0x944], R7 ;  /* 0x0009440701007387 */ /* 0x0003e80000100800 */
[----:B------:R-:W2:Y:S04]  /*12e40*/  LDL R71, [R1+0x125c] ;  /* 0x00125c0001477983 */ /* 0x000ea80000100800 */
[----:B------:R-:W3:Y:S01]  /*12e50*/  LDL.LU R47, [R1+0xa8] ;  /* 0x0000a800012f7983 */ /* 0x000ee20000300800 */
[----:B-1----:R-:W-:-:S03]  /*12e60*/  @P0 LOP3.LUT R7, R7, R6, RZ, 0x3c, !PT ;  /* 0x0000000607070212 */ /* 0x002fc600078e3cff */
[----:B------:R1:W-:Y:S02]  /*12e70*/  STL [R1+0x940], R6 ;  /* 0x0009400601007387 */ /* 0x0003e40000100800 */
[----:B-1----:R-:W-:-:S04]  /*12e80*/  @P0 LOP3.LUT R6, R7, R6, RZ, 0x3c, !PT ;  /* 0x0000000607060212 */ /* 0x002fc800078e3cff */
[----:B------:R-:W-:-:S05]  /*12e90*/  @P0 LOP3.LUT R7, R7, R6, RZ, 0x3c, !PT ;  /* 0x0000000607070212 */ /* 0x000fca00078e3cff */
[----:B------:R1:W2:Y:S01]  /*12ea0*/  @P0 LDG.E.U16 R4, desc[UR20][R6.64] ;  /* 0x0000001406040981 */ /* 0x0002a2000c1e1500 */
[C---:B------:R-:W-:Y:S02]  /*12eb0*/  ISETP.GT.U32.AND P3, PT, R68.reuse, R38, PT ;  /* 0x000000264400720c */ /* 0x040fe40003f64070 */
[----:B------:R-:W-:-:S11]  /*12ec0*/  ISETP.GT.U32.AND P6, PT, R68, R62, PT ;  /* 0x0000003e4400720c */ /* 0x000fd60003fc4070 */
[----:B------:R-:W-:Y:S01]  /*12ed0*/  @!P3 IMAD.IADD R38, R38, 0x1, -R68 ;  /* 0x000000012626b824 */ /* 0x000fe200078e0a44 */
[----:B------:R-:W-:-:S03]  /*12ee0*/  ISETP.GT.U32.AND P3, PT, R68, R39, PT ;  /* 0x000000274400720c */ /* 0x000fc60003f64070 */
[----:B------:R-:W-:-:S04]  /*12ef0*/  IMAD.MOV.U32 R5, RZ, RZ, R38 ;  /* 0x000000ffff057224 */ /* 0x000fc800078e0026 */
[----:B------:R-:W-:Y:S01]  /*12f00*/  @!P5 IMAD.MOV R5, RZ, RZ, -R5 ;  /* 0x000000ffff05d224 */ /* 0x000fe200078e0a05 */
[----:B------:R-:W-:-:S05]  /*12f10*/  ISETP.GE.AND P5, PT, R66, RZ, PT ;  /* 0x000000ff4200720c */ /* 0x000fca0003fa6270 */
[----:B------:R-:W-:Y:S01]  /*12f20*/  @!P3 IMAD.IADD R39, R39, 0x1, -R68 ;  /* 0x000000012727b824 */ /* 0x000fe200078e0a44 */
[----:B-1----:R-:W-:-:S04]  /*12f30*/  SEL R6, R73, R5, !P1 ;  /* 0x0000000549067207 */ /* 0x002fc80004800000 */
[----:B------:R-:W-:Y:S01]  /*12f40*/  ISETP.GT.U32.AND P3, PT, R68, R39, PT ;  /* 0x000000274400720c */ /* 0x000fe20003f64070 */
[----:B------:R-:W-:Y:S02]  /*12f50*/  @!P6 IMAD.IADD R62, R62, 0x1, -R68 ;  /* 0x000000013e3ee824 */ /* 0x000fe400078e0a44 */
[----:B0-----:R-:W-:Y:S01]  /*12f60*/  IMAD R6, R6, UR4, RZ ;  /* 0x0000000406067c24 */ /* 0x001fe2000f8e02ff */
[----:B------:R-:W-:Y:S01]  /*12f70*/  PRMT R30, RZ, 0x7610, R30 ;  /* 0x00007610ff1e7816 */ /* 0x000fe2000000001e */
[----:B------:R-:W0:Y:S08]  /*12f80*/  LDCU UR4, c[0x0][0x3b0] ;  /* 0x00007600ff0477ac */ /* 0x000e300008000800 */
[----:B------:R-:W-:Y:S01]  /*12f90*/  @!P3 IMAD.IADD R39, R39, 0x1, -R68 ;  /* 0x000000012727b824 */ /* 0x000fe200078e0a44 */
[----:B--2---:R1:W-:Y:S04]  /*12fa0*/  STL [R1+0x37c], R4 ;  /* 0x00037c0401007387 */ /* 0x0043e80000100800 */
[----:B------:R-:W2:Y:S01]  /*12fb0*/  LDL.LU R8, [R1+0xb0] ;  /* 0x0000b00001087983 */ /* 0x000ea20000300800 */
[----:B-1----:R-:W-:-:S04]  /*12fc0*/  IMAD.MOV.U32 R4, RZ, RZ, R67 ;  /* 0x000000ffff047224 */ /* 0x002fc800078e0043 */
[----:B------:R-:W-:Y:S01]  /*12fd0*/  @!P4 IMAD.MOV R4, RZ, RZ, -R4 ;  /* 0x000000ffff04c224 */ /* 0x000fe200078e0a04 */
[----:B----4-:R-:W-:Y:S04]  /*12fe0*/  STL [R1+0x384], R92 ;  /* 0x0003845c01007387 */ /* 0x010fe80000100800 */
[----:B------:R-:W-:Y:S01]  /*12ff0*/  SEL R5, R73, R4, !P1 ;  /* 0x0000000449057207 */ /* 0x000fe20004800000 */
[----:B------:R-:W4:Y:S01]  /*13000*/  LDL.LU R66, [R1+0xa4] ;  /* 0x0000a40001427983 */ /* 0x000f220000300800 */
[----:B------:R-:W-:-:S03]  /*13010*/  IMAD.MOV.U32 R4, RZ, RZ, R62 ;  /* 0x000000ffff047224 */ /* 0x000fc600078e003e */
[----:B------:R1:W-:Y:S01]  /*13020*/  STL [R1+0x94], R62 ;  /* 0x0000943e01007387 */ /* 0x0003e20000100800 */
[----:B------:R-:W-:Y:S01]  /*13030*/  IMAD R5, R5, UR5, RZ ;  /* 0x0000000505057c24 */ /* 0x000fe2000f8e02ff */
[----:B------:R-:W-:Y:S01]  /*13040*/  ISETP.GT.U32.AND P4, PT, R68, R26, PT ;  /* 0x0000001a4400720c */ /* 0x000fe20003f84070 */
[----:B------:R-:W-:Y:S01]  /*13050*/  @!P5 IMAD.MOV R4, RZ, RZ, -R4 ;  /* 0x000000ffff04d224 */ /* 0x000fe200078e0a04 */
[----:B------:R-:W-:Y:S01]  /*13060*/  PRMT R7, RZ, 0x7610, R7 ;  /* 0x00007610ff077816 */ /* 0x000fe20000000007 */
[----:B------:R-:W0:Y:S01]  /*13070*/  LDCU UR5, c[0x0][0x3b0] ;  /* 0x00007600ff0577ac */ /* 0x000e220008000800 */
[-C--:B------:R-:W-:Y:S02]  /*13080*/  LEA R67, P3, R5, R72.reuse, 0x1 ;  /* 0x0000004805437211 */ /* 0x080fe400078608ff */
[----:B-1----:R-:W-:-:S04]  /*13090*/  LEA R62, P6, R6, R72, 0x1 ;  /* 0x00000048063e7211 */ /* 0x002fc800078c08ff */
[-C--:B------:R-:W-:Y:S02]  /*130a0*/  LEA.HI.X.SX32 R38, R6, R69.reuse, 0x1, P6 ;  /* 0x0000004506267211 */ /* 0x080fe400030f0eff */
[----:B------:R-:W-:Y:S02]  /*130b0*/  LEA.HI.X.SX32 R92, R5, R69, 0x1, P3 ;  /* 0x00000045055c7211 */ /* 0x000fe400018f0eff */
[----:B------:R-:W-:Y:S01]  /*130c0*/  SEL R6, R73, R4, !P1 ;  /* 0x0000000449067207 */ /* 0x000fe20004800000 */
[----:B------:R-:W-:Y:S02]  /*130d0*/  @P0 IMAD.MOV.U32 R4, RZ, RZ, R62 ;  /* 0x000000ffff040224 */ /* 0x000fe400078e003e */
[----:B------:R-:W-:-:S05]  /*130e0*/  @P0 IMAD.MOV.U32 R5, RZ, RZ, R38 ;  /* 0x000000ffff050224 */ /* 0x000fca00078e0026 */
[----:B------:R1:W2:Y:S02]  /*130f0*/  @P0 LDG.E.U16 R34, desc[UR20][R4.64] ;  /* 0x0000001404220981 */ /* 0x0002a4000c1e1500 */
[----:B-1----:R-:W-:Y:S02]  /*13100*/  @P0 IMAD.MOV.U32 R4, RZ, RZ, R67 ;  /* 0x000000ffff040224 */ /* 0x002fe400078e0043 */
[----:B------:R-:W-:-:S05]  /*13110*/  @P0 IMAD.MOV.U32 R5, RZ, RZ, R92 ;  /* 0x000000ffff050224 */ /* 0x000fca00078e005c */
[----:B------:R1:W4:Y:S01]  /*13120*/  @P0 LDG.E.U16 R30, desc[UR20][R4.64] ;  /* 0x00000014041e0981 */ /* 0x000322000c1e1500 */
[----:B------:R-:W-:Y:S01]  /*13130*/  ISETP.GE.AND P5, PT, R71, RZ, PT ;  /* 0x000000ff4700720c */ /* 0x000fe20003fa6270 */
[----:B------:R-:W-:Y:S02]  /*13140*/  IMAD R6, R6, UR7, RZ ;  /* 0x0000000706067c24 */ /* 0x000fe4000f8e02ff */
[----:B------:R-:W-:Y:S01]  /*13150*/  STL [R1+0x974], R62 ;  /* 0x0009743e01007387 */ /* 0x000fe20000100800 */
[----:B------:R-:W-:Y:S01]  /*13160*/  @!P4 IMAD.IADD R26, R26, 0x1, -R68 ;  /* 0x000000011a1ac824 */ /* 0x000fe200078e0a44 */
[----:B---3--:R-:W-:Y:S01]  /*13170*/  ISETP.GT.U32.AND P6, PT, R68, R47, PT ;  /* 0x0000002f4400720c */ /* 0x008fe20003fc4070 */
[----:B------:R-:W3:Y:S01]  /*13180*/  LDCU UR7, c[0x0][0x3b0] ;  /* 0x00007600ff0777ac */ /* 0x000ee20008000800 */
[----:B------:R-:W-:Y:S01]  /*13190*/  STL [R1+0x9a4], R67 ;  /* 0x0009a44301007387 */ /* 0x000fe20000100800 */
[----:B-1----:R-:W-:-:S03]  /*131a0*/  IMAD.MOV.U32 R4, RZ, RZ, R39 ;  /* 0x000000ffff047224 */ /* 0x002fc600078e0027 */
[----:B------:R1:W-:Y:S01]  /*131b0*/  STL [R1+0x970], R38 ;  /* 0x0009702601007387 */ /* 0x0003e20000100800 */
[----:B------:R-:W-:-:S03]  /*131c0*/  LEA R5, P4, R6, R72, 0x1 ;  /* 0x0000004806057211 */ /* 0x000fc600078808ff */
[----:B------:R-:W3:Y:S01]  /*131d0*/  LDL R71, [R1+0x11f0] ;  /* 0x0011f00001477983 */ /* 0x000ee20000100800 */
[----:B------:R-:W-:Y:S01]  /*131e0*/  @!P5 IMAD.MOV R4, RZ, RZ, -R4 ;  /* 0x000000ffff04d224 */ /* 0x000fe200078e0a04 */
[----:B------:R-:W-:Y:S02]  /*131f0*/  LEA.HI.X.SX32 R39, R6, R69, 0x1, P4 ;  /* 0x0000004506277211 */ /* 0x000fe400020f0eff */
[----:B-1----:R-:W3:Y:S04]  /*13200*/  LDL.LU R38, [R1+0x13bc] ;  /* 0x0013bc0001267983 */ /* 0x002ee80000300800 */
[----:B------:R-:W3:Y:S04]  /*13210*/  LDL R62, [R1+0x1124] ;  /* 0x00112400013e7983 */ /* 0x000ee80000100800 */
[----:B------:R-:W-:Y:S01]  /*13220*/  STL [R1+0x9a0], R92 ;  /* 0x0009a05c01007387 */ /* 0x000fe20000100800 */
[----:B------:R-:W-:Y:S01]  /*13230*/  SEL R6, R73, R4, !P1 ;  /* 0x0000000449067207 */ /* 0x000fe20004800000 */
[----:B------:R-:W-:-:S02]  /*13240*/  @P0 IMAD.MOV.U32 R4, RZ, RZ, R5 ;  /* 0x000000ffff040224 */ /* 0x000fc400078e0005 */
[----:B--2---:R1:W-:Y:S04]  /*13250*/  STL [R1+0x378], R34 ;  /* 0x0003782201007387 */ /* 0x0043e80000100800 */
[----:B-1----:R-:W2:Y:S04]  /*13260*/  LDL.LU R34, [R1+0x13b8] ;  /* 0x0013b80001227983 */ /* 0x002ea80000300800 */
[----:B------:R-:W2:Y:S04]  /*13270*/  LDL.LU R67, [R1+0xb4] ;  /* 0x0000b40001437983 */ /* 0x000ea80000300800 */
[----:B----4-:R1:W-:Y:S04]  /*13280*/  STL [R1+0x374], R30 ;  /* 0x0003741e01007387 */ /* 0x0103e80000100800 */
[----:B-1----:R-:W4:Y:S04]  /*13290*/  LDL R30, [R1+0x1008] ;  /* 0x00100800011e7983 */ /* 0x002f280000100800 */
[----:B------:R1:W-:Y:S02]  /*132a0*/  STL [R1+0x9d4], R5 ;  /* 0x0009d40501007387 */ /* 0x0003e40000100800 */
[----:B-1----:R-:W-:-:S05]  /*132b0*/  @P0 IMAD.MOV.U32 R5, RZ, RZ, R39 ;  /* 0x000000ffff050224 */ /* 0x002fca00078e0027 */
[----:B------:R1:W2:Y:S01]  /*132c0*/  @P0 LDG.E.U16 R7, desc[UR20][R4.64] ;  /* 0x0000001404070981 */ /* 0x0002a2000c1e1500 */
[----:B------:R-:W-:Y:S01]  /*132d0*/  @!P6 IMAD.IADD R47, R47, 0x1, -R68 ;  /* 0x000000012f2fe824 */ /* 0x000fe200078e0a44 */
[C---:B------:R-:W-:Y:S02]  /*132e0*/  ISETP.GT.U32.AND P6, PT, R68.reuse, R26, PT ;  /* 0x0000001a4400720c */ /* 0x040fe40003fc4070 */
[----:B------:R-:W-:Y:S01]  /*132f0*/  ISETP.GT.U32.AND P5, PT, R68, R66, PT ;  /* 0x000000424400720c */ /* 0x000fe20003fa4070 */
[----:B0-----:R-:W-:Y:S01]  /*13300*/  IMAD R6, R6, UR4, RZ ;  /* 0x0000000406067c24 */ /* 0x001fe2000f8e02ff */
[----:B------:R0:W-:Y:S01]  /*13310*/  STL [R1+0x9d0], R39 ;  /* 0x0009d02701007387 */ /* 0x0001e20000100800 */
[----:B-1----:R-:W-:Y:S01]  /*13320*/  PRMT R4, RZ, 0x7610, R4 ;  /* 0x00007610ff047816 */ /* 0x002fe20000000004 */
[----:B------:R-:W1:Y:S07]  /*13330*/  LDCU UR4, c[0x0][0x3b0] ;  /* 0x00007600ff0477ac */ /* 0x000e6e0008000800 */
[--C-:B------:R-:W-:Y:S01]  /*13340*/  @!P6 IMAD.IADD R26, R26, 0x1, -R68.reuse ;  /* 0x000000011a1ae824 */ /* 0x100fe200078e0a44 */
[----:B0-----:R-:W4:Y:S01]  /*13350*/  LDL R39, [R1+0xf90] ;  /* 0x000f900001277983 */ /* 0x001f220000100800 */
[----:B------:R-:W-:Y:S01]  /*13360*/  @!P5 IMAD.IADD R66, R66, 0x1, -R68 ;  /* 0x000000014242d824 */ /* 0x000fe200078e0a44 */
[----:B---3--:R-:W-:-:S02]  /*13370*/  ISETP.GE.AND P5, PT, R62, RZ, PT ;  /* 0x000000ff3e00720c */ /* 0x008fc40003fa6270 */
[----:B--2---:R0:W-:Y:S04]  /*13380*/  STL [R1+0x370], R7 ;  /* 0x0003700701007387 */ /* 0x0041e80000100800 */
[----:B------:R-:W2:Y:S01]  /*13390*/  LDL.LU R62, [R1+0xb8] ;  /* 0x0000b800013e7983 */ /* 0x000ea20000300800 */
[----:B0-----:R-:W-:-:S04]  /*133a0*/  LEA R7, P6, R6, R72, 0x1 ;  /* 0x0000004806077211 */ /* 0x001fc800078c08ff */
[----:B------:R-:W-:Y:S01]  /*133b0*/  LEA.HI.X.SX32 R6, R6, R69, 0x1, P6 ;  /* 0x0000004506067211 */ /* 0x000fe200030f0eff */
[----:B------:R0:W-:Y:S04]  /*133c0*/  STL [R1+0xa04], R7 ;  /* 0x000a040701007387 */ /* 0x0001e80000100800 */
[----:B------:R3:W-:Y:S01]  /*133d0*/  STL [R1+0xa00], R6 ;  /* 0x000a000601007387 */ /* 0x0007e20000100800 */
[----:B0-----:R-:W-:-:S04]  /*133e0*/  @P0 LOP3.LUT R7, R7, R6, RZ, 0x3c, !PT ;  /* 0x0000000607070212 */ /* 0x001fc800078e3cff */
[----:B---3--:R-:W-:-:S04]  /*133f0*/  @P0 LOP3.LUT R6, R7, R6, RZ, 0x3c, !PT ;  /* 0x0000000607060212 */ /* 0x008fc800078e3cff */
[----:B------:R-:W-:-:S05]  /*13400*/  @P0 LOP3.LUT R7, R7, R6, RZ, 0x3c, !PT ;  /* 0x0000000607070212 */ /* 0x000fca00078e3cff */
[----:B------:R0:W3:Y:S01]  /*13410*/  @P0 LDG.E.U16 R4, desc[UR20][R6.64] ;  /* 0x0000001406040981 */ /* 0x0000e2000c1e1500 */
[C---:B------:R-:W-:Y:S02]  /*13420*/  ISETP.GT.U32.AND P3, PT, R68.reuse, R8, PT ;  /* 0x000000084400720c */ /* 0x040fe40003f64070 */
[----:B------:R-:W-:Y:S01]  /*13430*/  ISETP.GT.U32.AND P4, PT, R68, R47, PT ;  /* 0x0000002f4400720c */ /* 0x000fe20003f84070 */
[----:B------:R-:W-:-:S10]  /*13440*/  IMAD.MOV.U32 R5, RZ, RZ, R26 ;  /* 0x000000ffff057224 */ /* 0x000fd400078e001a */
[--C-:B------:R-:W-:Y:S01]  /*13450*/  @!P3 IMAD.IADD R8, R8, 0x1, -R68.reuse ;  /* 0x000000010808b824 */ /* 0x100fe200078e0a44 */
[----:B------:R-:W-:Y:S01]  /*13460*/  ISETP.GE.AND P3, PT, R71, RZ, PT ;  /* 0x000000ff4700720c */ /* 0x000fe20003f66270 */
[----:B------:R-:W-:Y:S01]  /*13470*/  @!P4 IMAD.IADD R47, R47, 0x1, -R68 ;  /* 0x000000012f2fc824 */ /* 0x000fe200078e0a44 */
[----:B------:R-:W-:-:S04]  /*13480*/  ISETP.GT.U32.AND P4, PT, R68, R66, PT ;  /* 0x000000424400720c */ /* 0x000fc80003f84070 */
[----:B------:R-:W-:Y:S01]  /*13490*/  STL [R1+0xa8], R47 ;  /* 0x0000a82f01007387 */ /* 0x000fe20000100800 */
[----:B------:R-:W-:-:S06]  /*134a0*/  ISETP.GT.U32.AND P6, PT, R68, R67, PT ;  /* 0x000000434400720c */ /* 0x000fcc0003fc4070 */
[----:B------:R-:W-:-:S05]  /*134b0*/  @!P3 IMAD.MOV R5, RZ, RZ, -R5 ;  /* 0x000000ffff05b224 */ /* 0x000fca00078e0a05 */
[----:B0-----:R-:W-:Y:S01]  /*134c0*/  SEL R6, R73, R5, !P1 ;  /* 0x0000000549067207 */ /* 0x001fe20004800000 */
[----:B------:R-:W-:Y:S01]  /*134d0*/  @!P4 IMAD.IADD R66, R66, 0x1, -R68 ;  /* 0x000000014242c824 */ /* 0x000fe200078e0a44 */
[----:B------:R-:W-:-:S03]  /*134e0*/  ISETP.GT.U32.AND P3, PT, R68, R8, PT ;  /* 0x000000084400720c */ /* 0x000fc60003f64070 */
[----:B------:R-:W-:Y:S02]  /*134f0*/  IMAD R6, R6, UR5, RZ ;  /* 0x0000000506067c24 */ /* 0x000fe4000f8e02ff */
[----:B------:R-:W-:Y:S01]  /*13500*/  @!P6 IMAD.IADD R67, R67, 0x1, -R68 ;  /* 0x000000014343e824 */ /* 0x000fe200078e0a44 */
[----:B----4-:R-:W-:Y:S01]  /*13510*/  ISETP.GE.AND P4, PT, R39, RZ, PT ;  /* 0x000000ff2700720c */ /* 0x010fe20003f86270 */
[----:B------:R-:W0:Y:S01]  /*13520*/  LDCU UR5, c[0x0][0x3b0] ;  /* 0x00007600ff0577ac */ /* 0x000e220008000800 */
[----:B------:R-:W-:-:S05]  /*13530*/  PRMT R29, RZ, 0x7610, R29 ;  /* 0x00007610ff1d7816 */ /* 0x000fca000000001d */
[----:B------:R-:W-:Y:S01]  /*13540*/  @!P3 IMAD.IADD R8, R8, 0x1, -R68 ;  /* 0x000000010808b824 */ /* 0x000fe200078e0a44 */
[----:B------:R-:W-:Y:S02]  /*13550*/  PRMT R33, RZ, 0x7610, R33 ;  /* 0x00007610ff217816 */ /* 0x000fe40000000021 */
[----:B------:R-:W-:Y:S01]  /*13560*/  PRMT R13, RZ, 0x7610, R13 ;  /* 0x00007610ff0d7816 */ /* 0x000fe2000000000d */
[----:B---3--:R3:W-:Y:S02]  /*13570*/  STL [R1+0x36c], R4 ;  /* 0x00036c0401007387 */ /* 0x0087e40000100800 */
[----:B---3--:R-:W-:Y:S02]  /*13580*/  IMAD.MOV.U32 R4, RZ, RZ, R47 ;  /* 0x000000ffff047224 */ /* 0x008fe400078e002f */
[----:B------:R-:W3:Y:S02]  /*13590*/  LDL R47, [R1+0xfa4] ;  /* 0x000fa400012f7983 */ /* 0x000ee40000100800 */
[----:B------:R-:W-:Y:S01]  /*135a0*/  @!P5 IMAD.MOV R4, RZ, RZ, -R4 ;  /* 0x000000ffff04d224 */ /* 0x000fe200078e0a04 */
[----:B------:R-:W-:Y:S01]  /*135b0*/  ISETP.GE.AND P5, PT, R30, RZ, PT ;  /* 0x000000ff1e00720c */ /* 0x000fe20003fa6270 */
[----:B------:R-:W4:Y:S03]  /*135c0*/  LDL.LU R92, [R1+0xbc] ;  /* 0x0000bc00015c7983 */ /* 0x000f260000300800 */
[----:B------:R-:W-:Y:S01]  /*135d0*/  SEL R5, R73, R4, !P1 ;  /* 0x0000000449057207 */ /* 0x000fe20004800000 */
[----:B------:R-:W-:Y:S01]  /*135e0*/  IMAD.MOV.U32 R4, RZ, RZ, R66 ;  /* 0x000000ffff047224 */ /* 0x000fe200078e0042 */
[----:B------:R-:W-:-:S03]  /*135f0*/  LEA R30, P6, R6, R72, 0x1 ;  /* 0x00000048061e7211 */ /* 0x000fc600078c08ff */
[----:B-1----:R-:W-:Y:S01]  /*13600*/  IMAD R5, R5, UR4, RZ ;  /* 0x0000000405057c24 */ /* 0x002fe2000f8e02ff */
[----:B------:R-:W-:Y:S01]  /*13610*/  LEA.HI.X.SX32 R39, R6, R69, 0x1, P6 ;  /* 0x0000004506277211 */ /* 0x000fe200030f0eff */
[----:B------:R1:W-:Y:S01]  /*13620*/  STL [R1+0xa4], R66 ;  /* 0x0000a44201007387 */ /* 0x0003e20000100800 */
[----:B------:R-:W-:Y:S01]  /*13630*/  ISETP.GT.U32.AND P3, PT, R68, R67, PT ;  /* 0x000000434400720c */ /* 0x000fe20003f64070 */
[----:B------:R-:W-:Y:S01]  /*13640*/  @!P5 IMAD.MOV R4, RZ, RZ, -R4 ;  /* 0x000000ffff04d224 */ /* 0x000fe200078e0a04 */
[----:B------:R-:W-:Y:S01]  /*13650*/  LEA R7, P5, R5, R72, 0x1 ;  /* 0x0000004805077211 */ /* 0x000fe200078a08ff */
[----:B------:R-:W0:Y:S03]  /*13660*/  LDCU UR4, c[0x0][0x3b0] ;  /* 0x00007600ff0477ac */ /* 0x000e260008000800 */
[----:B------:R-:W-:Y:S01]  /*13670*/  SEL R6, R73, R4, !P1 ;  /* 0x0000000449067207 */ /* 0x000fe20004800000 */
[----:B------:R-:W-:Y:S01]  /*13680*/  @P0 IMAD.MOV.U32 R4, RZ, RZ, R30 ;  /* 0x000000ffff040224 */ /* 0x000fe200078e001e */
[----:B------:R-:W-:Y:S01]  /*13690*/  LEA.HI.X.SX32 R71, R5, R69, 0x1, P5 ;  /* 0x0000004505477211 */ /* 0x000fe200028f0eff */
[----:B------:R-:W-:Y:S01]  /*136a0*/  @P0 IMAD.MOV.U32 R5, RZ, RZ, R39 ;  /* 0x000000ffff050224 */ /* 0x000fe200078e0027 */
[----:B-1----:R-:W4:Y:S04]  /*136b0*/  LDL R66, [R1+0xfc4] ;  /* 0x000fc40001427983 */ /* 0x002f280000100800 */
[----:B------:R1:W4:Y:S04]  /*136c0*/  @P0 LDG.E.U16 R29, desc[UR20][R4.64] ;  /* 0x00000014041d0981 */ /* 0x000328000c1e1500 */
[----:B------:R-:W4:Y:S04]  /*136d0*/  LDL.LU R26, [R1+0xc0] ;  /* 0x0000c000011a7983 */ /* 0x000f280000300800 */
[----:B------:R-:W-:Y:S01]  /*136e0*/  STL [R1+0xa34], R30 ;  /* 0x000a341e01007387 */ /* 0x000fe20000100800 */
[----:B-1----:R-:W-:-:S02]  /*136f0*/  IMAD.MOV.U32 R4, RZ, RZ, R8 ;  /* 0x000000ffff047224 */ /* 0x002fc400078e0008 */
[----:B------:R-:W-:Y:S01]  /*13700*/  IMAD R8, R6, UR7, RZ ;  /* 0x0000000706087c24 */ /* 0x000fe2000f8e02ff */
[----:B------:R1:W-:Y:S01]  /*13710*/  STL [R1+0xa64], R7 ;  /* 0x000a640701007387 */ /* 0x0003e20000100800 */
[----:B------:R-:W-:Y:S01]  /*13720*/  @P0 IMAD.MOV.U32 R6, RZ, RZ, R7 ;  /* 0x000000ffff060224 */ /* 0x000fe200078e0007 */
[----:B------:R-:W-:Y:S01]  /*13730*/  PRMT R27, RZ, 0x7610, R27 ;  /* 0x00007610ff1b7816 */ /* 0x000fe2000000001b */
[----:B------:R-:W-:Y:S01]  /*13740*/  @!P4 IMAD.MOV R4, RZ, RZ, -R4 ;  /* 0x000000ffff04c224 */ /* 0x000fe200078e0a04 */
[----:B--2---:R-:W-:Y:S01]  /*13750*/  ISETP.GT.U32.AND P6, PT, R68, R62, PT ;  /* 0x0000003e4400720c */ /* 0x004fe20003fc4070 */
[----:B------:R-:W-:Y:S01]  /*13760*/  @!P3 IMAD.IADD R67, R67, 0x1, -R68 ;  /* 0x000000014343b824 */ /* 0x000fe200078e0a44 */
[----:B------:R-:W-:Y:S01]  /*13770*/  PRMT R31, RZ, 0x7610, R31 ;  /* 0x00007610ff1f7816 */ /* 0x000fe2000000001f */
[----:B------:R-:W2:Y:S01]  /*13780*/  LDCU UR7, c[0x0][0x3b0] ;  /* 0x00007600ff0777ac */ /* 0x000ea20008000800 */
[----:B-1----:R-:W-:-:S05]  /*13790*/  @P0 IMAD.MOV.U32 R7, RZ, RZ, R71 ;  /* 0x000000ffff070224 */ /* 0x002fca00078e0047 */
[----:B------:R1:W2:Y:S02]  /*137a0*/  @P0 LDG.E.U16 R33, desc[UR20][R6.64] ;  /* 0x0000001406210981 */ /* 0x0002a4000c1e1500 */
[----:B-1----:R-:W-:-:S04]  /*137b0*/  LEA R6, P4, R8, R72, 0x1 ;  /* 0x0000004808067211 */ /* 0x002fc800078808ff */
[----:B------:R-:W-:-:S05]  /*137c0*/  LEA.HI.X.SX32 R7, R8, R69, 0x1, P4 ;  /* 0x0000004508077211 */ /* 0x000fca00020f0eff */
[----:B------:R1:W2:Y:S01]  /*137d0*/  @P0 LDG.E.U16 R13, desc[UR20][R6.64] ;  /* 0x00000014060d0981 */ /* 0x0002a2000c1e1500 */
[----:B------:R-:W-:-:S03]  /*137e0*/  SEL R5, R73, R4, !P1 ;  /* 0x0000000449057207 */ /* 0x000fc60004800000 */
[----:B------:R0:W-:Y:S01]  /*137f0*/  STL [R1+0xa30], R39 ;  /* 0x000a302701007387 */ /* 0x0001e20000100800 */
[----:B------:R-:W-:Y:S02]  /*13800*/  IMAD.MOV.U32 R4, RZ, RZ, R67 ;  /* 0x000000ffff047224 */ /* 0x000fe400078e0043 */
[----:B------:R-:W-:Y:S01]  /*13810*/  IMAD R5, R5, UR11, RZ ;  /* 0x0000000b05057c24 */ /* 0x000fe2000f8e02ff */
[----:B0-----:R-:W2:Y:S04]  /*13820*/  LDL.LU R39, [R1+0x13b4] ;  /* 0x0013b40001277983 */ /* 0x001ea80000300800 */
[----:B------:R-:W2:Y:S01]  /*13830*/  LDL.LU R30, [R1+0x13b0] ;  /* 0x0013b000011e7983 */ /* 0x000ea20000300800 */
[----:B---3--:R-:W-:Y:S02]  /*13840*/  ISETP.GE.AND P5, PT, R47, RZ, PT ;  /* 0x000000ff2f00720c */ /* 0x008fe40003fa6270 */
[----:B----4-:R-:W-:-:S11]  /*13850*/  ISETP.GT.U32.AND P3, PT, R68, R92, PT ;  /* 0x0000005c4400720c */ /* 0x010fd60003f64070 */
[----:B------:R-:W-:Y:S02]  /*13860*/  @!P5 IMAD.MOV R4, RZ, RZ, -R4 ;  /* 0x000000ffff04d224 */ /* 0x000fe400078e0a04 */
[----:B------:R-:W-:Y:S01]  /*13870*/  @!P3 IMAD.IADD R92, R92, 0x1, -R68 ;  /* 0x000000015c5cb824 */ /* 0x000fe200078e0a44 */
[----:B------:R0:W-:Y:S01]  /*13880*/  STL [R1+0x368], R29 ;  /* 0x0003681d01007387 */ /* 0x0001e20000100800 */
[----:B------:R-:W-:-:S03]  /*13890*/  ISETP.GE.AND P3, PT, R66, RZ, PT ;  /* 0x000000ff4200720c */ /* 0x000fc60003f66270 */
[----:B0-----:R-:W3:Y:S04]  /*138a0*/  LDL.LU R29, [R1+0x13ac] ;  /* 0x0013ac00011d7983 */ /* 0x001ee80000300800 */
[----:B------:R-:W-:Y:S04]  /*138b0*/  STL [R1+0xa60], R71 ;  /* 0x000a604701007387 */ /* 0x000fe80000100800 */
[----:B------:R-:W4:Y:S04]  /*138c0*/  LDL.LU R47, [R1+0xc4] ;  /* 0x0000c400012f7983 */ /* 0x000f280000300800 */
[----:B------:R0:W-:Y:S04]  /*138d0*/  STL [R1+0xb4], R67 ;  /* 0x0000b44301007387 */ /* 0x0001e80000100800 */
[----:B------:R1:W-:Y:S04]  /*138e0*/  STL [R1+0xa94], R6 ;  /* 0x000a940601007387 */ /* 0x0003e80000100800 */
[----:B------:R-:W-:Y:S04]  /*138f0*/  STL [R1+0xa90], R7 ;  /* 0x000a900701007387 */ /* 0x000fe80000100800 */
[----:B0-----:R-:W3:Y:S01]  /*13900*/  LDL R67, [R1+0xfe4] ;  /* 0x000fe40001437983 */ /* 0x001ee20000100800 */
[----:B-1----:R-:W-:-:S03]  /*13910*/  LEA R6, P5, R5, R72, 0x1 ;  /* 0x0000004805067211 */ /* 0x002fc600078a08ff */
[----:B------:R-:W3:Y:S04]  /*13920*/  LDL.LU R71, [R1+0xcc] ;  /* 0x0000cc0001477983 */ /* 0x000ee80000300800 */
[----:B------:R-:W3:Y:S01]  /*13930*/  LDL R66, [R1+0x100c] ;  /* 0x00100c0001427983 */ /* 0x000ee20000100800 */
[----:B------:R-:W-:-:S03]  /*13940*/  SEL R4, R73, R4, !P1 ;  /* 0x0000000449047207 */ /* 0x000fc60004800000 */
[----:B------:R-:W-:Y:S04]  /*13950*/  STL [R1+0x2cc], R6 ;  /* 0x0002cc0601007387 */ /* 0x000fe80000100800 */
[----:B--2---:R0:W-:Y:S04]  /*13960*/  STL [R1+0x35c], R33 ;  /* 0x00035c2101007387 */ /* 0x0041e80000100800 */
[----:B0-----:R-:W2:Y:S04]  /*13970*/  LDL.LU R33, [R1+0xc8] ;  /* 0x0000c80001217983 */ /* 0x001ea80000300800 */
[----:B------:R0:W-:Y:S02]  /*13980*/  STL [R1+0x358], R13 ;  /* 0x0003580d01007387 */ /* 0x0001e40000100800 */
[----:B0-----:R-:W-:Y:S01]  /*13990*/  LEA.HI.X.SX32 R13, R5, R69, 0x1, P5 ;  /* 0x00000045050d7211 */ /* 0x001fe200028f0eff */
[----:B------:R-:W-:-:S02]  /*139a0*/  IMAD.MOV.U32 R5, RZ, RZ, R6 ;  /* 0x000000ffff057224 */ /* 0x000fc400078e0006 */
[----:B------:R-:W-:Y:S02]  /*139b0*/  IMAD R6, R4, UR11, RZ ;  /* 0x0000000b04067c24 */ /* 0x000fe4000f8e02ff */
[----:B------:R-:W-:-:S05]  /*139c0*/  IMAD.MOV.U32 R4, RZ, RZ, R13 ;  /* 0x000000ffff047224 */ /* 0x000fca00078e000d */
[----:B------:R-:W-:-:S04]  /*139d0*/  @P0 LOP3.LUT R5, R5, R4, RZ, 0x3c, !PT ;  /* 0x0000000405050212 */ /* 0x000fc800078e3cff */
[----:B------:R-:W-:-:S04]  /*139e0*/  @P0 LOP3.LUT R4, R5, R4, RZ, 0x3c, !PT ;  /* 0x0000000405040212 */ /* 0x000fc800078e3cff */
[----:B------:R-:W-:-:S05]  /*139f0*/  @P0 LOP3.LUT R5, R5, R4, RZ, 0x3c, !PT ;  /* 0x0000000405050212 */ /* 0x000fca00078e3cff */
[----:B------:R0:W2:Y:S01]  /*13a00*/  @P0 LDG.E.U16 R27, desc[UR20][R4.64] ;  /* 0x00000014041b0981 */ /* 0x0000a2000c1e1500 */
[----:B------:R-:W-:-:S05]  /*13a10*/  @!P6 IMAD.IADD R62, R62, 0x1, -R68 ;  /* 0x000000013e3ee824 */ /* 0x000fca00078e0a44 */
[----:B------:R-:W-:Y:S01]  /*13a20*/  ISETP.GT.U32.AND P6, PT, R68, R62, PT ;  /* 0x0000003e4400720c */ /* 0x000fe20003fc4070 */
[----:B------:R1:W-:Y:S01]  /*13a30*/  STL [R1+0x2c8], R13 ;  /* 0x0002c80d01007387 */ /* 0x0003e20000100800 */
[----:B------:R-:W-:-:S03]  /*13a40*/  PRMT R7, RZ, 0x7610, R7 ;  /* 0x00007610ff077816 */ /* 0x000fc60000000007 */
[----:B-1----:R-:W3:Y:S08]  /*13a50*/  LDL.LU R13, [R1+0x13a8] ;  /* 0x0013a800010d7983 */ /* 0x002ef00000300800 */
[----:B------:R-:W-:Y:S01]  /*13a60*/  @!P6 IMAD.IADD R62, R62, 0x1, -R68 ;  /* 0x000000013e3ee824 */ /* 0x000fe200078e0a44 */
[----:B0-----:R-:W-:-:S03]  /*13a70*/  LEA R5, P6, R6, R72, 0x1 ;  /* 0x0000004806057211 */ /* 0x001fc600078c08ff */
[----:B------:R-:W-:Y:S01]  /*13a80*/  IMAD.MOV.U32 R4, RZ, RZ, R62 ;  /* 0x000000ffff047224 */ /* 0x000fe200078e003e */
[----:B------:R0:W-:Y:S03]  /*13a90*/  STL [R1+0xb8], R62 ;  /* 0x0000b83e01007387 */ /* 0x0001e60000100800 */
[----:B------:R-:W-:Y:S01]  /*13aa0*/  @!P3 IMAD.MOV R4, RZ, RZ, -R4 ;  /* 0x000000ffff04b224 */ /* 0x000fe200078e0a04 */
[----:B0-----:R-:W3:Y:S04]  /*13ab0*/  LDL R62, [R1+0x1034] ;  /* 0x00103400013e7983 */ /* 0x001ee80000100800 */
[----:B------:R-:W-:Y:S04]  /*13ac0*/  STL [R1+0x314], R5 ;  /* 0x0003140501007387 */ /* 0x000fe80000100800 */
[----:B--2---:R0:W-:Y:S02]  /*13ad0*/  STL [R1+0x34c], R27 ;  /* 0x00034c1b01007387 */ /* 0x0041e40000100800 */
[----:B0-----:R-:W-:-:S02]  /*13ae0*/  LEA.HI.X.SX32 R27, R6, R69, 0x1, P6 ;  /* 0x00000045061b7211 */ /* 0x001fc400030f0eff */
[----:B------:R-:W-:Y:S01]  /*13af0*/  SEL R6, R73, R4, !P1 ;  /* 0x0000000449067207 */ /* 0x000fe20004800000 */
[----:B------:R-:W-:Y:S02]  /*13b00*/  @P0 IMAD.MOV.U32 R4, RZ, RZ, R5 ;  /* 0x000000ffff040224 */ /* 0x000fe400078e0005 */
[----:B------:R-:W-:-:S05]  /*13b10*/  @P0 IMAD.MOV.U32 R5, RZ, RZ, R27 ;  /* 0x000000ffff050224 */ /* 0x000fca00078e001b */
[----:B------:R0:W2:Y:S01]  /*13b20*/  @P0 LDG.E.U16 R7, desc[UR20][R4.64] ;  /* 0x0000001404070981 */ /* 0x0000a2000c1e1500 */
[----:B------:R-:W-:-:S13]  /*13b30*/  ISETP.GT.U32.AND P4, PT, R68, R26, PT ;  /* 0x0000001a4400720c */ /* 0x000fda0003f84070 */
[----:B------:R-:W-:-:S05]  /*13b40*/  @!P4 IMAD.IADD R26, R26, 0x1, -R68 ;  /* 0x000000011a1ac824 */ /* 0x000fca00078e0a44 */
[----:B------:R-:W-:Y:S01]  /*13b50*/  ISETP.GT.U32.AND P4, PT, R68, R26, PT ;  /* 0x0000001a4400720c */ /* 0x000fe20003f84070 */
[----:B------:R-:W-:Y:S01]  /*13b60*/  IMAD R6, R6, UR4, RZ ;  /* 0x0000000406067c24 */ /* 0x000fe2000f8e02ff */
[----:B------:R1:W-:Y:S01]  /*13b70*/  STL [R1+0x308], R27 ;  /* 0x0003081b01007387 */ /* 0x0003e20000100800 */
[----:B---3--:R-:W-:Y:S01]  /*13b80*/  ISETP.GE.AND P6, PT, R67, RZ, PT ;  /* 0x000000ff4300720c */ /* 0x008fe20003fc6270 */
[----:B------:R-:W3:Y:S02]  /*13b90*/  LDCU UR4, c[0x0][0x3b0] ;  /* 0x00007600ff0477ac */ /* 0x000ee40008000800 */
[----:B------:R-:W3:Y:S04]  /*13ba0*/  LDL R67, [R1+0x1090] ;  /* 0x0010900001437983 */ /* 0x000ee80000100800 */
[----:B-1----:R-:W3:Y:S03]  /*13bb0*/  LDL.LU R27, [R1+0xd0] ;  /* 0x0000d000011b7983 */ /* 0x002ee60000300800 */
[----:B------:R-:W-:Y:S01]  /*13bc0*/  @!P4 IMAD.IADD R26, R26, 0x1, -R68 ;  /* 0x000000011a1ac824 */ /* 0x000fe200078e0a44 */
[----:B0-----:R-:W-:Y:S01]  /*13bd0*/  PRMT R4, RZ, 0x7610, R4 ;  /* 0x00007610ff047816 */ /* 0x001fe20000000004 */
[----:B--2---:R0:W-:Y:S02]  /*13be0*/  STL [R1+0x348], R7 ;  /* 0x0003480701007387 */ /* 0x0041e40000100800 */
[----:B0-----:R-:W-:-:S04]  /*13bf0*/  LEA R7, P4, R6, R72, 0x1 ;  /* 0x0000004806077211 */ /* 0x001fc800078808ff */
[----:B------:R-:W-:Y:S01]  /*13c00*/  LEA.HI.X.SX32 R6, R6, R69, 0x1, P4 ;  /* 0x0000004506067211 */ /* 0x000fe200020f0eff */
[----:B------:R0:W-:Y:S04]  /*13c10*/  STL [R1+0x52c], R7 ;  /* 0x00052c0701007387 */ /* 0x0001e80000100800 */
[----:B------:R1:W-:Y:S01]  /*13c20*/  STL [R1+0x528], R6 ;  /* 0x0005280601007387 */ /* 0x0003e20000100800 */
[----:B0-----:R-:W-:-:S04]  /*13c30*/  @P0 LOP3.LUT R7, R7, R6, RZ, 0x3c, !PT ;  /* 0x0000000607070212 */ /* 0x001fc800078e3cff */
[----:B-1----:R-:W-:-:S04]  /*13c40*/  @P0 LOP3.LUT R6, R7, R6, RZ, 0x3c, !PT ;  /* 0x0000000607060212 */ /* 0x002fc800078e3cff */
[----:B------:R-:W-:-:S05]  /*13c50*/  @P0 LOP3.LUT R7, R7, R6, RZ, 0x3c, !PT ;  /* 0x0000000607070212 */ /* 0x000fca00078e3cff */
[----:B------:R0:W2:Y:S01]  /*13c60*/  @P0 LDG.E.U16 R4, desc[UR20][R6.64] ;  /* 0x0000001406040981 */ /* 0x0000a2000c1e1500 */
[C---:B------:R-:W-:Y:S02]  /*13c70*/  ISETP.GT.U32.AND P5, PT, R68.reuse, R92, PT ;  /* 0x0000005c4400720c */ /* 0x040fe40003fa4070 */
[----:B----4-:R-:W-:-:S11]  /*13c80*/  ISETP.GT.U32.AND P3, PT, R68, R47, PT ;  /* 0x0000002f4400720c */ /* 0x010fd60003f64070 */
[--C-:B------:R-:W-:Y:S02]  /*13c90*/  @!P5 IMAD.IADD R92, R92, 0x1, -R68.reuse ;  /* 0x000000015c5cd824 */ /* 0x100fe400078e0a44 */
[----:B------:R-:W-:Y:S02]  /*13ca0*/  @!P3 IMAD.IADD R47, R47, 0x1, -R68 ;  /* 0x000000012f2fb824 */ /* 0x000fe400078e0a44 */
[----:B------:R-:W-:-:S04]  /*13cb0*/  IMAD.MOV.U32 R5, RZ, RZ, R92 ;  /* 0x000000ffff057224 */ /* 0x000fc800078e005c */
[----:B------:R-:W-:Y:S01]  /*13cc0*/  @!P6 IMAD.MOV R5, RZ, RZ, -R5 ;  /* 0x000000ffff05e224 */ /* 0x000fe200078e0a05 */
[C---:B------:R-:W-:Y:S02]  /*13cd0*/  ISETP.GT.U32.AND P6, PT, R68.reuse, R33, PT ;  /* 0x000000214400720c */ /* 0x040fe40003fc4070 */
[----:B------:R-:W-:Y:S02]  /*13ce0*/  ISETP.GT.U32.AND P4, PT, R68, R47, PT ;  /* 0x0000002f4400720c */ /* 0x000fe40003f84070 */
[----:B------:R-:W-:Y:S02]  /*13cf0*/  ISETP.GE.AND P3, PT, R66, RZ, PT ;  /* 0x000000ff4200720c */ /* 0x000fe40003f66270 */
[----:B------:R-:W-:Y:S01]  /*13d00*/  SEL R5, R73, R5, !P1 ;  /* 0x0000000549057207 */ /* 0x000fe20004800000 */
[----:B------:R-:W4:Y:S04]  /*13d10*/  LDL.LU R66, [R1+0xd4] ;  /* 0x0000d40001427983 */ /* 0x000f280000300800 */
[----:B0-----:R-:W-:Y:S01]  /*13d20*/  IMAD R6, R5, UR5, RZ ;  /* 0x0000000505067c24 */ /* 0x001fe2000f8e02ff */
[----:B------:R-:W-:Y:S01]  /*13d30*/  ISETP.GT.U32.AND P5, PT, R68, R71, PT ;  /* 0x000000474400720c */ /* 0x000fe20003fa4070 */
[----:B------:R-:W-:Y:S01]  /*13d40*/  @!P6 IMAD.IADD R33, R33, 0x1, -R68 ;  /* 0x000000012121e824 */ /* 0x000fe200078e0a44 */
[----:B------:R-:W-:Y:S01]  /*13d50*/  PRMT R16, RZ, 0x7610, R16 ;  /* 0x00007610ff107816 */ /* 0x000fe20000000010 */
[----:B------:R-:W-:Y:S01]  /*13d60*/  @!P4 IMAD.IADD R47, R47, 0x1, -R68 ;  /* 0x000000012f2fc824 */ /* 0x000fe200078e0a44 */
[C---:B------:R-:W-:Y:S01]  /*13d70*/  LEA R7, P6, R6.reuse, R72, 0x1 ;  /* 0x0000004806077211 */ /* 0x040fe200078c08ff */
[----:B------:R-:W0:Y:S03]  /*13d80*/  LDCU UR5, c[0x0][0x3b0] ;  /* 0x00007600ff0577ac */ /* 0x000e260008000800 */
[----:B------:R-:W-:Y:S01]  /*13d90*/  LEA.HI.X.SX32 R6, R6, R69, 0x1, P6 ;  /* 0x0000004506067211 */ /* 0x000fe200030f0eff */
[----:B--2---:R1:W-:Y:S02]  /*13da0*/  STL [R1+0x33c], R4 ;  /* 0x00033c0401007387 */ /* 0x0043e40000100800 */
[----:B-1----:R-:W-:-:S04]  /*13db0*/  IMAD.MOV.U32 R4, RZ, RZ, R26 ;  /* 0x000000ffff047224 */ /* 0x002fc800078e001a */
[----:B------:R-:W-:Y:S01]  /*13dc0*/  @!P3 IMAD.MOV R4, RZ, RZ, -R4 ;  /* 0x000000ffff04b224 */ /* 0x000fe200078e0a04 */
[----:B------:R-:W-:Y:S02]  /*13dd0*/  ISETP.GE.AND P3, PT, R62, RZ, PT ;  /* 0x000000ff3e00720c */ /* 0x000fe40003f66270 */
[----:B------:R-:W2:Y:S04]  /*13de0*/  LDL R62, [R1+0x10d4] ;  /* 0x0010d400013e7983 */ /* 0x000ea80000100800 */
[----:B------:R-:W-:Y:S04]  /*13df0*/  STL [R1+0xc4], R47 ;  /* 0x0000c42f01007387 */ /* 0x000fe80000100800 */
[----:B------:R1:W-:Y:S04]  /*13e00*/  STL [R1+0x55c], R7 ;  /* 0x00055c0701007387 */ /* 0x0003e80000100800 */
[----:B------:R0:W-:Y:S01]  /*13e10*/  STL [R1+0x558], R6 ;  /* 0x0005580601007387 */ /* 0x0001e20000100800 */
[----:B-1----:R-:W-:-:S04]  /*13e20*/  @P0 LOP3.LUT R7, R7, R6, RZ, 0x3c, !PT ;  /* 0x0000000607070212 */ /* 0x002fc800078e3cff */
[----:B0-----:R-:W-:-:S04]  /*13e30*/  @P0 LOP3.LUT R6, R7, R6, RZ, 0x3c, !PT ;  /* 0x0000000607060212 */ /* 0x001fc800078e3cff */
[----:B------:R-:W-:-:S05]  /*13e40*/  @P0 LOP3.LUT R7, R7, R6, RZ, 0x3c, !PT ;  /* 0x0000000607070212 */ /* 0x000fca00078e3cff */
[----:B------:R0:W4:Y:S01]  /*13e50*/  @P0 LDG.E.U16 R31, desc[UR20][R6.64] ;  /* 0x00000014061f0981 */ /* 0x000122000c1e1500 */
[----:B------:R-:W-:Y:S01]  /*13e60*/  @!P5 IMAD.IADD R71, R71, 0x1, -R68 ;  /* 0x000000014747d824 */ /* 0x000fe200078e0a44 */
[----:B------:R-:W-:-:S04]  /*13e70*/  SEL R4, R73, R4, !P1 ;  /* 0x0000000449047207 */ /* 0x000fc80004800000 */
[----:B------:R-:W-:Y:S01]  /*13e80*/  ISETP.GT.U32.AND P5, PT, R68, R71, PT ;  /* 0x000000474400720c */ /* 0x000fe20003fa4070 */
[----:B------:R-:W-:Y:S02]  /*13e90*/  IMAD.MOV.U32 R5, RZ, RZ, R47 ;  /* 0x000000ffff057224 */ /* 0x000fe400078e002f */
[----:B---3--:R-:W-:Y:S01]  /*13ea0*/  IMAD R4, R4, UR4, RZ ;  /* 0x0000000404047c24 */ /* 0x008fe2000f8e02ff */
[----:B------:R-:W-:Y:S01]  /*13eb0*/  ISETP.GE.AND P4, PT, R67, RZ, PT ;  /* 0x000000ff4300720c */ /* 0x000fe20003f86270 */
[----:B------:R-:W-:Y:S01]  /*13ec0*/  @!P3 IMAD.MOV R5, RZ, RZ, -R5 ;  /* 0x000000ffff05b224 */ /* 0x000fe200078e0a05 */
[----:B------:R-:W3:Y:S01]  /*13ed0*/  LDL R67, [R1+0x10cc] ;  /* 0x0010cc0001437983 */ /* 0x000ee20000100800 */
[----:B------:R-:W1:Y:S01]  /*13ee0*/  LDCU UR4, c[0x0][0x3b0] ;  /* 0x00007600ff0477ac */ /* 0x000e620008000800 */
[----:B------:R-:W-:-:S05]  /*13ef0*/  LEA R26, P3, R4, R72, 0x1 ;  /* 0x00000048041a7211 */ /* 0x000fca00078608ff */
[----:B------:R-:W-:Y:S01]  /*13f00*/  @!P5 IMAD.IADD R71, R71, 0x1, -R68 ;  /* 0x000000014747d824 */ /* 0x000fe200078e0a44 */
[C---:B------:R-:W-:Y:S01]  /*13f10*/  ISETP.GT.U32.AND P5, PT, R68.reuse, R27, PT ;  /* 0x0000001b4400720c */ /* 0x040fe20003fa4070 */
[----:B------:R-:W-:Y:S04]  /*13f20*/  STL [R1+0x58c], R26 ;  /* 0x00058c1a01007387 */ /* 0x000fe80000100800 */
[----:B------:R-:W3:Y:S01]  /*13f30*/  LDL.LU R47, [R1+0xd8] ;  /* 0x0000d800012f7983 */ /* 0x000ee20000300800 */
[----:B------:R-:W-:Y:S01]  /*13f40*/  ISETP.GT.U32.AND P6, PT, R68, R33, PT ;  /* 0x000000214400720c */ /* 0x000fe20003fc4070 */
[----:B0-----:R-:W-:-:S06]  /*13f50*/  @P0 IMAD.MOV.U32 R6, RZ, RZ, R26 ;  /* 0x000000ffff060224 */ /* 0x001fcc00078e001a */
[----:B------:R-:W-:-:S06]  /*13f60*/  @!P5 IMAD.IADD R27, R27, 0x1, -R68 ;  /* 0x000000011b1bd824 */ /* 0x000fcc00078e0a44 */
[----:B------:R-:W-:Y:S01]  /*13f70*/  @!P6 IMAD.IADD R33, R33, 0x1, -R68 ;  /* 0x000000012121e824 */ /* 0x000fe200078e0a44 */
[----:B------:R-:W-:Y:S02]  /*13f80*/  PRMT R9, RZ, 0x7610, R9 ;  /* 0x00007610ff097816 */ /* 0x000fe40000000009 */
[----:B--2---:R-:W-:Y:S01]  /*13f90*/  ISETP.GE.AND P5, PT, R62, RZ, PT ;  /* 0x000000ff3e00720c */ /* 0x004fe20003fa6270 */
[----:B----4-:R0:W-:Y:S02]  /*13fa0*/  STL [R1+0x338], R31 ;  /* 0x0003381f01007387 */ /* 0x0101e40000100800 */
[----:B0-----:R-:W-:Y:S01]  /*13fb0*/  LEA.HI.X.SX32 R31, R4, R69, 0x1, P3 ;  /* 0x00000045041f7211 */ /* 0x001fe200018f0eff */
[----:B------:R-:W-:-:S04]  /*13fc0*/  IMAD.MOV.U32 R4, RZ, RZ, R71 ;  /* 0x000000ffff047224 */ /* 0x000fc800078e0047 */
[----:B------:R-:W-:Y:S02]  /*13fd0*/  @P0 IMAD.MOV.U32 R7, RZ, RZ, R31 ;  /* 0x000000ffff070224 */ /* 0x000fe400078e001f */
[----:B------:R-:W-:-:S03]  /*13fe0*/  @!P4 IMAD.MOV R4, RZ, RZ, -R4 ;  /* 0x000000ffff04c224 */ /* 0x000fc600078e0a04 */
[----:B------:R0:W2:Y:S02]  /*13ff0*/  @P0 LDG.E.U16 R16, desc[UR20][R6.64] ;  /* 0x0000001406100981 */ /* 0x0000a4000c1e1500 */
[C---:B0-----:R-:W-:Y:S02]  /*14000*/  SEL R6, R73.reuse, R5, !P1 ;  /* 0x0000000549067207 */ /* 0x041fe40004800000 */
[----:B------:R-:W-:-:S03]  /*14010*/  SEL R5, R73, R4, !P1 ;  /* 0x0000000449057207 */ /* 0x000fc60004800000 */
[----:B------:R-:W-:Y:S01]  /*14020*/  IMAD R6, R6, UR7, RZ ;  /* 0x0000000706067c24 */ /* 0x000fe2000f8e02ff */
[----:B------:R0:W-:Y:S01]  /*14030*/  STL [R1+0x588], R31 ;  /* 0x0005881f01007387 */ /* 0x0001e20000100800 */
[----:B------:R-:W-:Y:S01]  /*14040*/  IMAD.MOV.U32 R4, RZ, RZ, R33 ;  /* 0x000000ffff047224 */ /* 0x000fe200078e0021 */
[----:B------:R-:W-:Y:S01]  /*14050*/  PRMT R7, RZ, 0x7610, R7 ;  /* 0x00007610ff077816 */ /* 0x000fe20000000007 */
[----:B-1----:R-:W-:Y:S01]  /*14060*/  IMAD R5, R5, UR4, RZ ;  /* 0x0000000405057c24 */ /* 0x002fe2000f8e02ff */
[----:B------:R-:W-:Y:S01]  /*14070*/  LEA R26, P6, R6, R72, 0x1 ;  /* 0x00000048061a7211 */ /* 0x000fe200078c08ff */
[----:B------:R-:W-:Y:S01]  /*14080*/  @!P5 IMAD.MOV R4, RZ, RZ, -R4 ;  /* 0x000000ffff04d224 */ /* 0x000fe200078e0a04 */
[----:B------:R-:W4:Y:S01]  /*14090*/  LDL R62, [R1+0x10b8] ;  /* 0x0010b800013e7983 */ /* 0x000f220000100800 */
[----:B------:R-:W-:Y:S01]  /*140a0*/  ISETP.GT.U32.AND P3, PT, R68, R66, PT ;  /* 0x000000424400720c */ /* 0x000fe20003f64070 */
[----:B------:R-:W1:Y:S01]  /*140b0*/  LDCU UR4, c[0x0][0x3b0] ;  /* 0x00007600ff0477ac */ /* 0x000e620008000800 */
[C---:B------:R-:W-:Y:S01]  /*140c0*/  LEA R71, P5, R5.reuse, R72, 0x1 ;  /* 0x0000004805477211 */ /* 0x040fe200078a08ff */
[----:B------:R-:W4:Y:S01]  /*140d0*/  LDL.LU R92, [R1+0xdc] ;  /* 0x0000dc00015c7983 */ /* 0x000f220000300800 */
[-C--:B------:R-:W-:Y:S01]  /*140e0*/  LEA.HI.X.SX32 R33, R6, R69.reuse, 0x1, P6 ;  /* 0x0000004506217211 */ /* 0x080fe200030f0eff */
[----:B------:R-:W1:Y:S01]  /*140f0*/  LDCU UR7, c[0x0][0x3b0] ;  /* 0x00007600ff0777ac */ /* 0x000e620008000800 */
[----:B0-----:R-:W-:-:S02]  /*14100*/  LEA.HI.X.SX32 R31, R5, R69, 0x1, P5 ;  /* 0x00000045051f7211 */ /* 0x001fc400028f0eff */
[----:B------:R-:W-:Y:S01]  /*14110*/  SEL R6, R73, R4, !P1 ;  /* 0x0000000449067207 */ /* 0x000fe20004800000 */
[----:B------:R-:W-:Y:S02]  /*14120*/  @P0 IMAD.MOV.U32 R4, RZ, RZ, R26 ;  /* 0x000000ffff040224 */ /* 0x000fe400078e001a */
[----:B------:R-:W-:-:S05]  /*14130*/  @P0 IMAD.MOV.U32 R5, RZ, RZ, R33 ;  /* 0x000000ffff050224 */ /* 0x000fca00078e0021 */
[----:B------:R0:W4:Y:S02]  /*14140*/  @P0 LDG.E.U16 R9, desc[UR20][R4.64] ;  /* 0x0000001404090981 */ /* 0x000124000c1e1500 */
[----:B0-----:R-:W-:Y:S02]  /*14150*/  @P0 IMAD.MOV.U32 R4, RZ, RZ, R71 ;  /* 0x000000ffff040224 */ /* 0x001fe400078e0047 */
[----:B------:R-:W-:-:S05]  /*14160*/  @P0 IMAD.MOV.U32 R5, RZ, RZ, R31 ;  /* 0x000000ffff050224 */ /* 0x000fca00078e001f */
[----:B------:R0:W4:Y:S01]  /*14170*/  @P0 LDG.E.U16 R7, desc[UR20][R4.64] ;  /* 0x0000001404070981 */ /* 0x000122000c1e1500 */
[----:B------:R-:W-:Y:S01]  /*14180*/  ISETP.GT.U32.AND P4, PT, R68, R27, PT ;  /* 0x0000001b4400720c */ /* 0x000fe20003f84070 */
[----:B------:R-:W-:-:S05]  /*14190*/  @!P3 IMAD.IADD R66, R66, 0x1, -R68 ;  /* 0x000000014242b824 */ /* 0x000fca00078e0a44 */
[----:B------:R-:W-:-:S07]  /*141a0*/  ISETP.GT.U32.AND P3, PT, R68, R66, PT ;  /* 0x000000424400720c */ /* 0x000fce0003f64070 */
[--C-:B------:R-:W-:Y:S01]  /*141b0*/  @!P4 IMAD.IADD R27, R27, 0x1, -R68.reuse ;  /* 0x000000011b1bc824 */ /* 0x100fe200078e0a44 */
[----:B---3--:R-:W-:Y:S01]  /*141c0*/  ISETP.GE.AND P4, PT, R67, RZ, PT ;  /* 0x000000ff4300720c */ /* 0x008fe20003f86270 */
[----:B------:R-:W-:Y:S01]  /*141d0*/  IMAD R6, R6, UR5, RZ ;  /* 0x0000000506067c24 */ /* 0x000fe2000f8e02ff */
[----:B------:R-:W-:Y:S01]  /*141e0*/  PRMT R23, RZ, 0x7610, R23 ;  /* 0x00007610ff177816 */ /* 0x000fe20000000017 */
[----:B0-----:R-:W-:Y:S01]  /*141f0*/  IMAD.MOV.U32 R4, RZ, RZ, R27 ;  /* 0x000000ffff047224 */ /* 0x001fe200078e001b */
[----:B--2---:R0:W-:Y:S01]  /*14200*/  STL [R1+0x32c], R16 ;  /* 0x00032c1001007387 */ /* 0x0041e20000100800 */
[----:B------:R-:W-:Y:S01]  /*14210*/  @!P3 IMAD.IADD R66, R66, 0x1, -R68 ;  /* 0x000000014242b824 */ /* 0x000fe200078e0a44 */
[----:B------:R-:W-:Y:S01]  /*14220*/  PRMT R64, RZ, 0x7610, R64 ;  /* 0x00007610ff407816 */ /* 0x000fe20000000040 */
[----:B------:R-:W2:Y:S01]  /*14230*/  LDCU UR5, c[0x0][0x3b0] ;  /* 0x00007600ff0577ac */ /* 0x000ea20008000800 */
[----:B0-----:R-:W3:Y:S04]  /*14240*/  LDL.LU R16, [R1+0xe0] ;  /* 0x0000e00001107983 */ /* 0x001ee80000300800 */
[----:B------:R-:W-:Y:S04]  /*14250*/  STL [R1+0x5bc], R26 ;  /* 0x0005bc1a01007387 */ /* 0x000fe80000100800 */
[----:B------:R-:W-:Y:S04]  /*14260*/  STL [R1+0x5ec], R71 ;  /* 0x0005ec4701007387 */ /* 0x000fe80000100800 */
[----:B------:R-:W2:Y:S04]  /*14270*/  LDL R67, [R1+0x1054] ;  /* 0x0010540001437983 */ /* 0x000ea80000100800 */
[----:B------:R0:W-:Y:S01]  /*14280*/  STL [R1+0x5b8], R33 ;  /* 0x0005b82101007387 */ /* 0x0001e20000100800 */
[----:B----4-:R-:W-:Y:S01]  /*14290*/  ISETP.GE.AND P5, PT, R62, RZ, PT ;  /* 0x000000ff3e00720c */ /* 0x010fe20003fa6270 */
[----:B------:R-:W-:-:S02]  /*142a0*/  @!P4 IMAD.MOV R4, RZ, RZ, -R4 ;  /* 0x000000ffff04c224 */ /* 0x000fc400078e0a04 */
[----:B0-----:R-:W4:Y:S04]  /*142b0*/  LDL.LU R33, [R1+0x13a4] ;  /* 0x0013a40001217983 */ /* 0x001f280000300800 */
[----:B------:R-:W3:Y:S04]  /*142c0*/  LDL.LU R26, [R1+0x13a0] ;  /* 0x0013a000011a7983 */ /* 0x000ee80000300800 */
[----:B------:R-:W-:Y:S04]  /*142d0*/  STL [R1+0x5e8], R31 ;  /* 0x0005e81f01007387 */ /* 0x000fe80000100800 */
[----:B------:R0:W-:Y:S04]  /*142e0*/  STL [R1+0x328], R9 ;  /* 0x0003280901007387 */ /* 0x0001e80000100800 */
[----:B0-----:R-:W3:Y:S04]  /*142f0*/  LDL.LU R9, [R1+0x139c] ;  /* 0x00139c0001097983 */ /* 0x001ee80000300800 */
[----:B------:R-:W3:Y:S04]  /*14300*/  LDL.LU R31, [R1+0x1398] ;  /* 0x00139800011f7983 */ /* 0x000ee80000300800 */
[----:B------:R-:W3:Y:S04]  /*14310*/  LDL.LU R62, [R1+0xe4] ;  /* 0x0000e400013e7983 */ /* 0x000ee80000300800 */
[----:B------:R0:W-:Y:S02]  /*14320*/  STL [R1+0x31c], R7 ;  /* 0x00031c0701007387 */ /* 0x0001e40000100800 */
[----:B0-----:R-:W-:-:S02]  /*14330*/  LEA R7, P4, R6, R72, 0x1 ;  /* 0x0000004806077211 */ /* 0x001fc400078808ff */
[----:B------:R-:W-:Y:S02]  /*14340*/  STL [R1+0xd4], R66 ;  /* 0x0000d44201007387 */ /* 0x000fe40000100800 */
[----:B------:R-:W-:Y:S02]  /*14350*/  LEA.HI.X.SX32 R27, R6, R69, 0x1, P4 ;  /* 0x00000045061b7211 */ /* 0x000fe400020f0eff */
[----:B------:R0:W-:Y:S01]  /*14360*/  STL [R1+0x61c], R7 ;  /* 0x00061c0701007387 */ /* 0x0001e20000100800 */
[----:B------:R-:W-:Y:S02]  /*14370*/  @P0 IMAD.MOV.U32 R6, RZ, RZ, R7 ;  /* 0x000000ffff060224 */ /* 0x000fe400078e0007 */
[----:B0-----:R-:W-:-:S05]  /*14380*/  @P0 IMAD.MOV.U32 R7, RZ, RZ, R27 ;  /* 0x000000ffff070224 */ /* 0x001fca00078e001b */
[----:B------:R0:W3:Y:S01]  /*14390*/  @P0 LDG.E.U16 R23, desc[UR20][R6.64] ;  /* 0x0000001406170981 */ /* 0x0000e2000c1e1500 */
[----:B------:R-:W-:Y:S02]  /*143a0*/  ISETP.GT.U32.AND P3, PT, R68, R92, PT ;  /* 0x0000005c4400720c */ /* 0x000fe40003f64070 */
[----:B------:R-:W-:Y:S01]  /*143b0*/  SEL R5, R73, R4, !P1 ;  /* 0x0000000449057207 */ /* 0x000fe20004800000 */
[----:B------:R-:W-:-:S04]  /*143c0*/  IMAD.MOV.U32 R4, RZ, RZ, R66 ;  /* 0x000000ffff047224 */ /* 0x000fc800078e0042 */
[----:B------:R-:W-:Y:S01]  /*143d0*/  IMAD R5, R5, UR12, RZ ;  /* 0x0000000c05057c24 */ /* 0x000fe2000f8e02ff */
[----:B------:R1:W-:Y:S01]  /*143e0*/  STL [R1+0x618], R27 ;  /* 0x0006181b01007387 */ /* 0x0003e20000100800 */
[----:B------:R-:W-:Y:S01]  /*143f0*/  @!P5 IMAD.MOV R4, RZ, RZ, -R4 ;  /* 0x000000ffff04d224 */ /* 0x000fe200078e0a04 */
[----:B------:R-:W-:Y:S01]  /*14400*/  ISETP.GT.U32.AND P6, PT, R68, R47, PT ;  /* 0x0000002f4400720c */ /* 0x000fe20003fc4070 */
[----:B------:R-:W1:Y:S01]  /*14410*/  LDCU UR12, c[0x0][0x3b0] ;  /* 0x00007600ff0c77ac */ /* 0x000e620008000800 */
[----:B0-----:R-:W-:Y:S01]  /*14420*/  LEA R6, P5, R5, R72, 0x1 ;  /* 0x0000004805067211 */ /* 0x001fe200078a08ff */
[----:B------:R-:W4:Y:S01]  /*14430*/  LDL R66, [R1+0x1068] ;  /* 0x0010680001427983 */ /* 0x000f220000100800 */
[----:B------:R-:W-:-:S03]  /*14440*/  @!P3 IMAD.IADD R92, R92, 0x1, -R68 ;  /* 0x000000015c5cb824 */ /* 0x000fc600078e0a44 */
[----:B------:R-:W4:Y:S01]  /*14450*/  LDL.LU R71, [R1+0xec] ;  /* 0x0000ec0001477983 */ /* 0x000f220000300800 */
[----:B------:R-:W-:Y:S02]  /*14460*/  SEL R4, R73, R4, !P1 ;  /* 0x0000000449047207 */ /* 0x000fe40004800000 */
[----:B--2---:R-:W-:Y:S02]  /*14470*/  ISETP.GE.AND P3, PT, R67, RZ, PT ;  /* 0x000000ff4300720c */ /* 0x004fe40003f66270 */
[----:B------:R-:W2:Y:S04]  /*14480*/  LDL R67, [R1+0x1060] ;  /* 0x0010600001437983 */ /* 0x000ea80000100800 */
[----:B------:R-:W-:Y:S04]  /*14490*/  STL [R1+0x64c], R6 ;  /* 0x00064c0601007387 */ /* 0x000fe80000100800 */
[----:B-1----:R-:W2:Y:S04]  /*144a0*/  LDL.LU R27, [R1+0xe8] ;  /* 0x0000e800011b7983 */ /* 0x002ea80000300800 */
[----:B---3--:R0:W-:Y:S02]  /*144b0*/  STL [R1+0x318], R23 ;  /* 0x0003181701007387 */ /* 0x0081e40000100800 */
[----:B0-----:R-:W-:Y:S01]  /*144c0*/  LEA.HI.X.SX32 R23, R5, R69, 0x1, P5 ;  /* 0x0000004505177211 */ /* 0x001fe200028f0eff */
[----:B------:R-:W-:-:S02]  /*144d0*/  IMAD.MOV.U32 R5, RZ, RZ, R6 ;  /* 0x000000ffff057224 */ /* 0x000fc400078e0006 */
[----:B------:R-:W-:Y:S02]  /*144e0*/  IMAD R6, R4, UR4, RZ ;  /* 0x0000000404067c24 */ /* 0x000fe4000f8e02ff */
[----:B------:R-:W-:Y:S01]  /*144f0*/  @!P6 IMAD.IADD R47, R47, 0x1, -R68 ;  /* 0x000000012f2fe824 */ /* 0x000fe200078e0a44 */
[----:B------:R0:W-:Y:S01]  /*14500*/  STL [R1+0x648], R23 ;  /* 0x0006481701007387 */ /* 0x0001e20000100800 */
[----:B------:R-:W-:Y:S01]  /*14510*/  IMAD.MOV.U32 R4, RZ, RZ, R23 ;  /* 0x000000ffff047224 */ /* 0x000fe200078e0017 */
[----:B------:R-:W-:Y:S01]  /*14520*/  PRMT R7, RZ, 0x7610, R7 ;  /* 0x00007610ff077816 */ /* 0x000fe20000000007 */
[----:B------:R-:W1:Y:S03]  /*14530*/  LDCU UR4, c[0x0][0x3b0] ;  /* 0x00007600ff0477ac */ /* 0x000e660008000800 */
[----:B------:R-:W-:-:S04]  /*14540*/  @P0 LOP3.LUT R5, R5, R4, RZ, 0x3c, !PT ;  /* 0x0000000405050212 */ /* 0x000fc800078e3cff */
[C---:B------:R-:W-:Y:S01]  /*14550*/  @P0 LOP3.LUT R4, R5.reuse, R4, RZ, 0x3c, !PT ;  /* 0x0000000405040212 */ /* 0x040fe200078e3cff */
[----:B0-----:R-:W3:Y:S03]  /*14560*/  LDL.LU R23, [R1+0x1394] ;  /* 0x0013940001177983 */ /* 0x001ee60000300800 */
[----:B------:R-:W-:-:S05]  /*14570*/  @P0 LOP3.LUT R5, R5, R4, RZ, 0x3c, !PT ;  /* 0x0000000405050212 */ /* 0x000fca00078e3cff */
[----:B------:R0:W2:Y:S01]  /*14580*/  @P0 LDG.E.U16 R64, desc[UR20][R4.64] ;  /* 0x0000001404400981 */ /* 0x0000a2000c1e1500 */
[----:B------:R-:W-:-:S13]  /*14590*/  ISETP.GT.U32.AND P6, PT, R68, R47, PT ;  /* 0x0000002f4400720c */ /* 0x000fda0003fc4070 */
        /* <DEDUP_REMOVED lines=18> */
[----:B----4-:R-:W-:Y:S01]  /*146c0*/  ISETP.GE.AND P6, PT, R66, RZ, PT ;  /* 0x000000ff4200720c */ /* 0x010fe20003fc6270 */
[----:B------:R-:W4:Y:S02]  /*146d0*/  LDCU UR5, c[0x0][0x3b0] ;  /* 0x00007600ff0577ac */ /* 0x000f240008000800 */
[----:B------:R-:W3:Y:S04]  /*146e0*/  LDL R66, [R1+0x1164] ;  /* 0x0011640001427983 */ /* 0x000ee80000100800 */
[----:B0-----:R-:W3:Y:S03]  /*146f0*/  LDL.LU R64, [R1+0xf0] ;  /* 0x0000f00001407983 */ /* 0x001ee60000300800 */
[----:B------:R-:W-:Y:S01]  /*14700*/  @!P4 IMAD.IADD R16, R16, 0x1, -R68 ;  /* 0x000000011010c824 */ /* 0x000fe200078e0a44 */
[----:B------:R-:W-:Y:S01]  /*14710*/  PRMT R4, RZ, 0x7610, R4 ;  /* 0x00007610ff047816 */ /* 0x000fe20000000004 */
        /* <DEDUP_REMOVED lines=8> */
[----:B------:R1:W2:Y:S01]  /*147a0*/  @P0 LDG.E.U16 R4, desc[UR20][R6.64] ;  /* 0x0000001406040981 */ /* 0x0002a2000c1e1500 */
[C---:B------:R-:W-:Y:S02]  /*147b0*/  ISETP.GT.U32.AND P5, PT, R68.reuse, R92, PT ;  /* 0x0000005c4400720c */ /* 0x040fe40003fa4070 */
[----:B------:R-:W-:-:S11]  /*147c0*/  ISETP.GT.U32.AND P3, PT, R68, R62, PT ;  /* 0x0000003e4400720c */ /* 0x000fd60003f64070 */
        /* <DEDUP_REMOVED lines=9> */
[----:B-1----:R-:W-:Y:S01]  /*14860*/  IMAD R6, R5, UR4, RZ ;  /* 0x0000000405067c24 */ /* 0x002fe2000f8e02ff */
[----:B------:R-:W-:Y:S01]  /*14870*/  PRMT R17, RZ, 0x7610, R17 ;  /* 0x00007610ff117816 */ /* 0x000fe20000000011 */
[--C-:B------:R-:W-:Y:S01]  /*14880*/  @!P6 IMAD.IADD R27, R27, 0x1, -R68.reuse ;  /* 0x000000011b1be824 */ /* 0x100fe200078e0a44 */
        /* <DEDUP_REMOVED lines=8> */
[----:B---3--:R-:W-:Y:S02]  /*14910*/  ISETP.GE.AND P3, PT, R47, RZ, PT ;  /* 0x000000ff2f00720c */ /* 0x008fe40003f66270 */
[----:B------:R-:W2:Y:S04]  /*14920*/  LDL R47, [R1+0x1170] ;  /* 0x00117000012f7983 */ /* 0x000ea80000100800 */
[----:B------:R-:W-:Y:S04]  /*14930*/  STL [R1+0xe4], R62 ;  /* 0x0000e43e01007387 */ /* 0x000fe80000100800 */
[----:B------:R1:W-:Y:S04]  /*14940*/  STL [R1+0x6dc], R7 ;  /* 0x0006dc0701007387 */ /* 0x0003e80000100800 */
[----:B------:R3:W-:Y:S01]  /*14950*/  STL [R1+0x6d8], R6 ;  /* 0x0006d80601007387 */ /* 0x0007e20000100800 */
[----:B-1----:R-:W-:-:S04]  /*14960*/  @P0 LOP3.LUT R7, R7, R6, RZ, 0x3c, !PT ;  /* 0x0000000607070212 */ /* 0x002fc800078e3cff */
[----:B---3--:R-:W-:-:S04]  /*14970*/  @P0 LOP3.LUT R6, R7, R6, RZ, 0x3c, !PT ;  /* 0x0000000607060212 */ /* 0x008fc800078e3cff */
[----:B------:R-:W-:-:S05]  /*14980*/  @P0 LOP3.LUT R7, R7, R6, RZ, 0x3c, !PT ;  /* 0x0000000607070212 */ /* 0x000fca00078e3cff */
[----:B------:R1:W3:Y:S01]  /*14990*/  @P0 LDG.E.U16 R17, desc[UR20][R6.64] ;  /* 0x0000001406110981 */ /* 0x0002e2000c1e1500 */
[----:B------:R-:W-:Y:S01]  /*149a0*/  SEL R4, R73, R4, !P1 ;  /* 0x0000000449047207 */ /* 0x000fe20004800000 */
[----:B------:R-:W-:-:S04]  /*149b0*/  IMAD.MOV.U32 R5, RZ, RZ, R62 ;  /* 0x000000ffff057224 */ /* 0x000fc800078e003e */
[----:B----4-:R-:W-:Y:S01]  /*149c0*/  IMAD R4, R4, UR5, RZ ;  /* 0x0000000504047c24 */ /* 0x010fe2000f8e02ff */
[----:B------:R-:W-:Y:S01]  /*149d0*/  ISETP.GE.AND P4, PT, R66, RZ, PT ;  /* 0x000000ff4200720c */ /* 0x000fe20003f86270 */
[----:B------:R-:W-:Y:S01]  /*149e0*/  @!P3 IMAD.MOV R5, RZ, RZ, -R5 ;  /* 0x000000ffff05b224 */ /* 0x000fe200078e0a05 */
[----:B------:R-:W4:Y:S01]  /*149f0*/  LDL R66, [R1+0x11a0] ;  /* 0x0011a00001427983 */ /* 0x000f220000100800 */
[----:B------:R-:W-:Y:S01]  /*14a00*/  ISETP.GT.U32.AND P5, PT, R68, R71, PT ;  /* 0x000000474400720c */ /* 0x000fe20003fa4070 */
[----:B------:R-:W0:Y:S01]  /*14a10*/  LDCU UR5, c[0x0][0x3b0] ;  /* 0x00007600ff0577ac */ /* 0x000e220008000800 */
[----:B------:R-:W-:-:S05]  /*14a20*/  LEA R16, P3, R4, R72, 0x1 ;  /* 0x0000004804107211 */ /* 0x000fca00078608ff */
[----:B------:R-:W-:Y:S04]  /*14a30*/  STL [R1+0x70c], R16 ;  /* 0x00070c1001007387 */ /* 0x000fe80000100800 */
[----:B------:R-:W2:Y:S01]  /*14a40*/  LDL.LU R62, [R1+0xfc] ;  /* 0x0000fc00013e7983 */ /* 0x000ea20000300800 */
[----:B-1----:R-:W-:Y:S02]  /*14a50*/  @P0 IMAD.MOV.U32 R6, RZ, RZ, R16 ;  /* 0x000000ffff060224 */ /* 0x002fe400078e0010 */
[----:B------:R-:W-:-:S05]  /*14a60*/  @!P5 IMAD.IADD R71, R71, 0x1, -R68 ;  /* 0x000000014747d824 */ /* 0x000fca00078e0a44 */
[----:B------:R-:W-:Y:S01]  /*14a70*/  ISETP.GT.U32.AND P5, PT, R68, R71, PT ;  /* 0x000000474400720c */ /* 0x000fe20003fa4070 */
[----:B---3--:R1:W-:Y:S02]  /*14a80*/  STL [R1+0x27c], R17 ;  /* 0x00027c1101007387 */ /* 0x0083e40000100800 */
[----:B-1----:R-:W-:-:S05]  /*14a90*/  LEA.HI.X.SX32 R17, R4, R69, 0x1, P3 ;  /* 0x0000004504117211 */ /* 0x002fca00018f0eff */
[----:B------:R-:W-:-:S05]  /*14aa0*/  @P0 IMAD.MOV.U32 R7, RZ, RZ, R17 ;  /* 0x000000ffff070224 */ /* 0x000fca00078e0011 */
[----:B------:R1:W3:Y:S01]  /*14ab0*/  @P0 LDG.E.U16 R11, desc[UR20][R6.64] ;  /* 0x00000014060b0981 */ /* 0x0002e2000c1e1500 */
[----:B------:R-:W-:Y:S01]  /*14ac0*/  @!P5 IMAD.IADD R71, R71, 0x1, -R68 ;  /* 0x000000014747d824 */ /* 0x000fe200078e0a44 */
[C---:B------:R-:W-:Y:S02]  /*14ad0*/  ISETP.GT.U32.AND P5, PT, R68.reuse, R64, PT ;  /* 0x000000404400720c */ /* 0x040fe40003fa4070 */
[----:B------:R-:W-:Y:S01]  /*14ae0*/  ISETP.GT.U32.AND P6, PT, R68, R27, PT ;  /* 0x0000001b4400720c */ /* 0x000fe20003fc4070 */
[----:B------:R-:W-:-:S04]  /*14af0*/  IMAD.MOV.U32 R4, RZ, RZ, R71 ;  /* 0x000000ffff047224 */ /* 0x000fc800078e0047 */
[----:B------:R-:W-:Y:S01]  /*14b00*/  @!P4 IMAD.MOV R4, RZ, RZ, -R4 ;  /* 0x000000ffff04c224 */ /* 0x000fe200078e0a04 */
[----:B-1----:R-:W-:-:S05]  /*14b10*/  SEL R6, R73, R5, !P1 ;  /* 0x0000000549067207 */ /* 0x002fca0004800000 */
[--C-:B------:R-:W-:Y:S01]  /*14b20*/  @!P5 IMAD.IADD R64, R64, 0x1, -R68.reuse ;  /* 0x000000014040d824 */ /* 0x100fe200078e0a44 */
[----:B--2---:R-:W-:Y:S01]  /*14b30*/  ISETP.GE.AND P5, PT, R47, RZ, PT ;  /* 0x000000ff2f00720c */ /* 0x004fe20003fa6270 */
[----:B------:R-:W-:Y:S01]  /*14b40*/  @!P6 IMAD.IADD R27, R27, 0x1, -R68 ;  /* 0x000000011b1be824 */ /* 0x000fe200078e0a44 */
[----:B------:R-:W-:Y:S02]  /*14b50*/  SEL R5, R73, R4, !P1 ;  /* 0x0000000449057207 */ /* 0x000fe40004800000 */
[----:B------:R-:W-:Y:S01]  /*14b60*/  ISETP.GT.U32.AND P4, PT, R68, R64, PT ;  /* 0x000000404400720c */ /* 0x000fe20003f84070 */
[----:B------:R-:W-:Y:S01]  /*14b70*/  IMAD R6, R6, UR7, RZ ;  /* 0x0000000706067c24 */ /* 0x000fe2000f8e02ff */
[----:B------:R1:W-:Y:S01]  /*14b80*/  STL [R1+0x708], R17 ;  /* 0x0007081101007387 */ /* 0x0003e20000100800 */
[----:B------:R-:W-:Y:S01]  /*14b90*/  IMAD.MOV.U32 R4, RZ, RZ, R27 ;  /* 0x000000ffff047224 */ /* 0x000fe200078e001b */
[----:B------:R-:W-:Y:S01]  /*14ba0*/  PRMT R28, RZ, 0x7610, R28 ;  /* 0x00007610ff1c7816 */ /* 0x000fe2000000001c */
[----:B0-----:R-:W-:Y:S01]  /*14bb0*/  IMAD R5, R5, UR4, RZ ;  /* 0x0000000405057c24 */ /* 0x001fe2000f8e02ff */
[CC--:B------:R-:W-:Y:S01]  /*14bc0*/  LEA R16, P6, R6.reuse, R72.reuse, 0x1 ;  /* 0x0000004806107211 */ /* 0x0c0fe200078c08ff */
[----:B------:R-:W2:Y:S01]  /*14bd0*/  LDL R47, [R1+0x1194] ;  /* 0x00119400012f7983 */ /* 0x000ea20000100800 */
[----:B------:R-:W-:Y:S01]  /*14be0*/  PRMT R7, RZ, 0x7610, R7 ;  /* 0x00007610ff077816 */ /* 0x000fe20000000007 */
[----:B------:R-:W-:Y:S01]  /*14bf0*/  @!P5 IMAD.MOV R4, RZ, RZ, -R4 ;  /* 0x000000ffff04d224 */ /* 0x000fe200078e0a04 */
[----:B------:R-:W-:Y:S01]  /*14c00*/  LEA R71, P5, R5, R72, 0x1 ;  /* 0x0000004805477211 */ /* 0x000fe200078a08ff */
[----:B------:R-:W2:Y:S01]  /*14c10*/  LDL.LU R92, [R1+0x104] ;  /* 0x00010400015c7983 */ /* 0x000ea20000300800 */
[----:B------:R-:W-:Y:S01]  /*14c20*/  LEA.HI.X.SX32 R27, R6, R69, 0x1, P6 ;  /* 0x00000045061b7211 */ /* 0x000fe200030f0eff */
[----:B------:R-:W-:Y:S01]  /*14c30*/  @!P4 IMAD.IADD R64, R64, 0x1, -R68 ;  /* 0x000000014040c824 */ /* 0x000fe200078e0a44 */
[----:B------:R-:W-:Y:S01]  /*14c40*/  ISETP.GT.U32.AND P3, PT, R68, R67, PT ;  /* 0x000000434400720c */ /* 0x000fe20003f64070 */
[----:B-1----:R-:W2:Y:S01]  /*14c50*/  LDL.LU R17, [R1+0x108] ;  /* 0x0001080001117983 */ /* 0x002ea20000300800 */
[----:B----4-:R-:W-:Y:S01]  /*14c60*/  ISETP.GE.AND P4, PT, R66, RZ, PT ;  /* 0x000000ff4200720c */ /* 0x010fe20003f86270 */
[----:B------:R-:W0:Y:S02]  /*14c70*/  LDCU UR4, c[0x0][0x3b0] ;  /* 0x00007600ff0477ac */ /* 0x000e240008000800 */
[----:B------:R-:W-:Y:S01]  /*14c80*/  STL [R1+0x73c], R16 ;  /* 0x00073c1001007387 */ /* 0x000fe20000100800 */
[----:B------:R-:W-:Y:S01]  /*14c90*/  PRMT R15, RZ, 0x7610, R15 ;  /* 0x00007610ff0f7816 */ /* 0x000fe2000000000f */
[----:B------:R-:W1:Y:S02]  /*14ca0*/  LDCU UR7, c[0x0][0x3b0] ;  /* 0x00007600ff0777ac */ /* 0x000e640008000800 */
[----:B------:R-:W-:Y:S04]  /*14cb0*/  STL [R1+0x76c], R71 ;  /* 0x00076c4701007387 */ /* 0x000fe80000100800 */
[----:B------:R-:W4:Y:S01]  /*14cc0*/  LDL R66, [R1+0x11c0] ;  /* 0x0011c00001427983 */ /* 0x000f220000100800 */
[----:B------:R-:W-:-:S03]  /*14cd0*/  SEL R6, R73, R4, !P1 ;  /* 0x0000000449067207 */ /* 0x000fc60004800000 */
[----:B------:R-:W-:Y:S01]  /*14ce0*/  STL [R1+0x738], R27 ;  /* 0x0007381b01007387 */ /* 0x000fe20000100800 */
[----:B------:R-:W-:-:S03]  /*14cf0*/  @P0 IMAD.MOV.U32 R4, RZ, RZ, R16 ;  /* 0x000000ffff040224 */ /* 0x000fc600078e0010 */
[----:B------:R-:W-:Y:S04]  /*14d00*/  STL [R1+0xf0], R64 ;  /* 0x0000f04001007387 */ /* 0x000fe80000100800 */
[----:B---3--:R3:W-:Y:S02]  /*14d10*/  STL [R1+0x268], R11 ;  /* 0x0002680b01007387 */ /* 0x0087e40000100800 */
[----:B---3--:R-:W-:Y:S01]  /*14d20*/  LEA.HI.X.SX32 R11, R5, R69, 0x1, P5 ;  /* 0x00000045050b7211 */ /* 0x008fe200028f0eff */
[----:B------:R-:W-:Y:S02]  /*14d30*/  @P0 IMAD.MOV.U32 R5, RZ, RZ, R27 ;  /* 0x000000ffff050224 */ /* 0x000fe400078e001b */
[----:B------:R-:W-:Y:S01]  /*14d40*/  @!P3 IMAD.IADD R67, R67, 0x1, -R68 ;  /* 0x000000014343b824 */ /* 0x000fe200078e0a44 */
[----:B------:R-:W3:Y:S04]  /*14d50*/  LDL.LU R27, [R1+0x1390] ;  /* 0x00139000011b7983 */ /* 0x000ee80000300800 */
[----:B------:R0:W3:Y:S01]  /*14d60*/  @P0 LDG.E.U16 R28, desc[UR20][R4.64] ;  /* 0x00000014041c0981 */ /* 0x0000e2000c1e1500 */
[----:B------:R-:W-:Y:S01]  /*14d70*/  ISETP.GT.U32.AND P3, PT, R68, R67, PT ;  /* 0x000000434400720c */ /* 0x000fe20003f64070 */
[----:B------:R-:W-:Y:S01]  /*14d80*/  IMAD R6, R6, UR5, RZ ;  /* 0x0000000506067c24 */ /* 0x000fe2000f8e02ff */
[----:B------:R-:W-:Y:S01]  /*14d90*/  PRMT R24, RZ, 0x7610, R24 ;  /* 0x00007610ff187816 */ /* 0x000fe20000000018 */
[----:B------:R-:W4:Y:S01]  /*14da0*/  LDL.LU R16, [R1+0x138c] ;  /* 0x00138c0001107983 */ /* 0x000f220000300800 */
[----:B------:R-:W-:Y:S01]  /*14db0*/  ISETP.GT.U32.AND P6, PT, R68, R62, PT ;  /* 0x0000003e4400720c */ /* 0x000fe20003fc4070 */
[----:B------:R-:W1:Y:S01]  /*14dc0*/  LDCU UR5, c[0x0][0x3b0] ;  /* 0x00007600ff0577ac */ /* 0x000e620008000800 */
[----:B0-----:R-:W-:-:S02]  /*14dd0*/  @P0 IMAD.MOV.U32 R4, RZ, RZ, R71 ;  /* 0x000000ffff040224 */ /* 0x001fc400078e0047 */
[----:B------:R-:W-:-:S05]  /*14de0*/  @P0 IMAD.MOV.U32 R5, RZ, RZ, R11 ;  /* 0x000000ffff050224 */ /* 0x000fca00078e000b */
[----:B------:R0:W4:Y:S01]  /*14df0*/  @P0 LDG.E.U16 R7, desc[UR20][R4.64] ;  /* 0x0000001404070981 */ /* 0x000122000c1e1500 */
[----:B--2---:R-:W-:-:S03]  /*14e00*/  ISETP.GE.AND P5, PT, R47, RZ, PT ;  /* 0x000000ff2f00720c */ /* 0x004fc60003fa6270 */
[----:B------:R-:W-:Y:S01]  /*14e10*/  STL [R1+0x768], R11 ;  /* 0x0007680b01007387 */ /* 0x000fe20000100800 */
[----:B0-----:R-:W-:-:S04]  /*14e20*/  IMAD.MOV.U32 R4, RZ, RZ, R64 ;  /* 0x000000ffff047224 */ /* 0x001fc800078e0040 */
[----:B------:R-:W-:Y:S02]  /*14e30*/  @!P4 IMAD.MOV R4, RZ, RZ, -R4 ;  /* 0x000000ffff04c224 */ /* 0x000fe400078e0a04 */
[----:B------:R-:W-:Y:S01]  /*14e40*/  @!P3 IMAD.IADD R67, R67, 0x1, -R68 ;  /* 0x000000014343b824 */ /* 0x000fe200078e0a44 */
[----:B---3--:R0:W-:Y:S04]  /*14e50*/  STL [R1+0x25c], R28 ;  /* 0x00025c1c01007387 */ /* 0x0081e80000100800 */
[----:B0-----:R-:W2:Y:S04]  /*14e60*/  LDL.LU R28, [R1+0x1388] ;  /* 0x00138800011c7983 */ /* 0x001ea80000300800 */
[----:B------:R-:W3:Y:S04]  /*14e70*/  LDL.LU R11, [R1+0x1384] ;  /* 0x00138400010b7983 */ /* 0x000ee80000300800 */
[----:B------:R-:W2:Y:S04]  /*14e80*/  LDL.LU R47, [R1+0x114] ;  /* 0x00011400012f7983 */ /* 0x000ea80000300800 */
[----:B----4-:R0:W-:Y:S02]  /*14e90*/  STL [R1+0x258], R7 ;  /* 0x0002580701007387 */ /* 0x0101e40000100800 */
[----:B0-----:R-:W-:-:S02]  /*14ea0*/  LEA R7, P4, R6, R72, 0x1 ;  /* 0x0000004806077211 */ /* 0x001fc400078808ff */
[----:B------:R-:W-:Y:S02]  /*14eb0*/  STL [R1+0xf8], R67 ;  /* 0x0000f84301007387 */ /* 0x000fe40000100800 */
[----:B------:R-:W-:Y:S02]  /*14ec0*/  LEA.HI.X.SX32 R64, R6, R69, 0x1, P4 ;  /* 0x0000004506407211 */ /* 0x000fe400020f0eff */
[----:B------:R0:W-:Y:S01]  /*14ed0*/  STL [R1+0x79c], R7 ;  /* 0x00079c0701007387 */ /* 0x0001e20000100800 */
[----:B------:R-:W-:Y:S02]  /*14ee0*/  @P0 IMAD.MOV.U32 R6, RZ, RZ, R7 ;  /* 0x000000ffff060224 */ /* 0x000fe400078e0007 */
[----:B0-----:R-:W-:-:S05]  /*14ef0*/  @P0 IMAD.MOV.U32 R7, RZ, RZ, R64 ;  /* 0x000000ffff070224 */ /* 0x001fca00078e0040 */
[----:B------:R0:W4:Y:S01]  /*14f00*/  @P0 LDG.E.U16 R15, desc[UR20][R6.64] ;  /* 0x00000014060f0981 */ /* 0x000122000c1e1500 */
[----:B------:R-:W-:Y:S02]  /*14f10*/  ISETP.GT.U32.AND P3, PT, R68, R92, PT ;  /* 0x0000005c4400720c */ /* 0x000fe40003f64070 */
[----:B------:R-:W-:Y:S01]  /*14f20*/  SEL R5, R73, R4, !P1 ;  /* 0x0000000449057207 */ /* 0x000fe20004800000 */
[----:B------:R-:W-:-:S04]  /*14f30*/  IMAD.MOV.U32 R4, RZ, RZ, R67 ;  /* 0x000000ffff047224 */ /* 0x000fc800078e0043 */
[----:B------:R-:W-:Y:S01]  /*14f40*/  IMAD R5, R5, UR12, RZ ;  /* 0x0000000c05057c24 */ /* 0x000fe2000f8e02ff */
[----:B------:R1:W-:Y:S01]  /*14f50*/  STL [R1+0x798], R64 ;  /* 0x0007984001007387 */ /* 0x0003e20000100800 */
[----:B------:R-:W-:Y:S02]  /*14f60*/  @!P5 IMAD.MOV R4, RZ, RZ, -R4 ;  /* 0x000000ffff04d224 */ /* 0x000fe400078e0a04 */
[--C-:B------:R-:W-:Y:S01]  /*14f70*/  @!P6 IMAD.IADD R62, R62, 0x1, -R68.reuse ;  /* 0x000000013e3ee824 */ /* 0x100fe200078e0a44 */
[----:B0-----:R-:W-:Y:S01]  /*14f80*/  LEA R6, P5, R5, R72, 0x1 ;  /* 0x0000004805067211 */ /* 0x001fe200078a08ff */
[----:B------:R-:W-:Y:S01]  /*14f90*/  @!P3 IMAD.IADD R92, R92, 0x1, -R68 ;  /* 0x000000015c5cb824 */ /* 0x000fe200078e0a44 */
[----:B------:R-:W-:Y:S01]  /*14fa0*/  ISETP.GE.AND P3, PT, R66, RZ, PT ;  /* 0x000000ff4200720c */ /* 0x000fe20003f66270 */
[----:B------:R-:W0:Y:S01]  /*14fb0*/  LDCU UR12, c[0x0][0x3b0] ;  /* 0x00007600ff0c77ac */ /* 0x000e220008000800 */
[----:B-1----:R-:W2:Y:S04]  /*14fc0*/  LDL R64, [R1+0x11f4] ;  /* 0x0011f40001407983 */ /* 0x002ea80000100800 */
[----:B------:R-:W2:Y:S01]  /*14fd0*/  LDL.LU R71, [R1+0x11c] ;  /* 0x00011c0001477983 */ /* 0x000ea20000300800 */
[----:B------:R-:W-:-:S03]  /*14fe0*/  SEL R4, R73, R4, !P1 ;  /* 0x0000000449047207 */ /* 0x000fc60004800000 */
[----:B------:R-:W2:Y:S04]  /*14ff0*/  LDL R66, [R1+0x11fc] ;  /* 0x0011fc0001427983 */ /* 0x000ea80000100800 */
[----:B------:R-:W-:Y:S04]  /*15000*/  STL [R1+0x7cc], R6 ;  /* 0x0007cc0601007387 */ /* 0x000fe80000100800 */
[----:B------:R-:W2:Y:S04]  /*15010*/  LDL.LU R67, [R1+0x128] ;  /* 0x0001280001437983 */ /* 0x000ea80000300800 */
[----:B----4-:R1:W-:Y:S02]  /*15020*/  STL [R1+0x24c], R15 ;  /* 0x00024c0f01007387 */ /* 0x0103e40000100800 */
[----:B-1----:R-:W-:Y:S01]  /*15030*/  LEA.HI.X.SX32 R15, R5, R69, 0x1, P5 ;  /* 0x00000045050f7211 */ /* 0x002fe200028f0eff */
[----:B------:R-:W-:-:S02]  /*15040*/  IMAD.MOV.U32 R5, RZ, RZ, R6 ;  /* 0x000000ffff057224 */ /* 0x000fc400078e0006 */
[----:B------:R-:W-:Y:S01]  /*15050*/  IMAD R6, R4, UR4, RZ ;  /* 0x0000000404067c24 */ /* 0x000fe2000f8e02ff */
[----:B------:R-:W-:Y:S01]  /*15060*/  ISETP.GT.U32.AND P6, PT, R68, R62, PT ;  /* 0x0000003e4400720c */ /* 0x000fe20003fc4070 */
[----:B------:R-:W-:Y:S01]  /*15070*/  IMAD.MOV.U32 R4, RZ, RZ, R15 ;  /* 0x000000ffff047224 */ /* 0x000fe200078e000f */
[----:B------:R1:W-:Y:S01]  /*15080*/  STL [R1+0x7c8], R15 ;  /* 0x0007c80f01007387 */ /* 0x0003e20000100800 */
[----:B------:R-:W-:Y:S01]  /*15090*/  PRMT R7, RZ, 0x7610, R7 ;  /* 0x00007610ff077816 */ /* 0x000fe20000000007 */
[----:B------:R-:W4:Y:S02]  /*150a0*/  LDCU UR4, c[0x0][0x3b0] ;  /* 0x00007600ff0477ac */ /* 0x000f240008000800 */
[----:B------:R-:W-:-:S04]  /*150b0*/  @P0 LOP3.LUT R5, R5, R4, RZ, 0x3c, !PT ;  /* 0x0000000405050212 */ /* 0x000fc800078e3cff */
[C---:B------:R-:W-:Y:S01]  /*150c0*/  @P0 LOP3.LUT R4, R5.reuse, R4, RZ, 0x3c, !PT ;  /* 0x0000000405040212 */ /* 0x040fe200078e3cff */
[----:B-1----:R-:W2:Y:S03]  /*150d0*/  LDL.LU R15, [R1+0x1380] ;  /* 0x00138000010f7983 */ /* 0x002ea60000300800 */
[----:B------:R-:W-:-:S05]  /*150e0*/  @P0 LOP3.LUT R5, R5, R4, RZ, 0x3c, !PT ;  /* 0x0000000405050212 */ /* 0x000fca00078e3cff */
[----:B------:R1:W2:Y:S01]  /*150f0*/  @P0 LDG.E.U16 R24, desc[UR20][R4.64] ;  /* 0x0000001404180981 */ /* 0x0002a2000c1e1500 */
[----:B------:R-:W-:-:S05]  /*15100*/  @!P6 IMAD.IADD R62, R62, 0x1, -R68 ;  /* 0x000000013e3ee824 */ /* 0x000fca00078e0a44 */
[----:B------:R0:W-:Y:S01]  /*15110*/  STL [R1+0xfc], R62 ;  /* 0x0000fc3e01007387 */ /* 0x0001e20000100800 */
[----:B-1----:R-:W-:Y:S01]  /*15120*/  LEA R5, P6, R6, R72, 0x1 ;  /* 0x0000004806057211 */ /* 0x002fe200078c08ff */
[----:B------:R-:W-:-:S04]  /*15130*/  IMAD.MOV.U32 R4, RZ, RZ, R62 ;  /* 0x000000ffff047224 */ /* 0x000fc800078e003e */
        /* <DEDUP_REMOVED lines=14> */
[----:B------:R-:W-:Y:S01]  /*15220*/  ISETP.GE.AND P6, PT, R64, RZ, PT ;  /* 0x000000ff4000720c */ /* 0x000fe20003fc6270 */
[----:B------:R-:W2:Y:S02]  /*15230*/  LDCU UR5, c[0x0][0x3b0] ;  /* 0x00007600ff0577ac */ /* 0x000ea40008000800 */
[----:B-1----:R-:W3:Y:S07]  /*15240*/  LDL R24, [R1+0x122c] ;  /* 0x00122c0001187983 */ /* 0x002eee0000100800 */
[----:B------:R-:W-:Y:S01]  /*15250*/  @!P4 IMAD.IADD R17, R17, 0x1, -R68 ;  /* 0x000000011111c824 */ /* 0x000fe200078e0a44 */
[----:B------:R-:W3:Y:S01]  /*15260*/  LDL.LU R64, [R1+0x12c] ;  /* 0x00012c0001407983 */ /* 0x000ee20000300800 */
[----:B0-----:R-:W-:-:S03]  /*15270*/  PRMT R4, RZ, 0x7610, R4 ;  /* 0x00007610ff047816 */ /* 0x001fc60000000004 */
        /* <DEDUP_REMOVED lines=10> */
[----:B------:R-:W-:-:S11]  /*15320*/  ISETP.GT.U32.AND P3, PT, R68, R47, PT ;  /* 0x0000002f4400720c */ /* 0x000fd60003f64070 */
[--C-:B------:R-:W-:Y:S02]  /*15330*/  @!P5 IMAD.IADD R92, R92, 0x1, -R68.reuse ;  /* 0x000000015c5cd824 */ /* 0x100fe400078e0a44 */
[----:B------:R-:W-:Y:S02]  /*15340*/  @!P3 IMAD.IADD R47, R47, 0x1, -R68 ;  /* 0x000000012f2fb824 */ /* 0x000fe400078e0a44 */
[----:B------:R-:W-:Y:S01]  /*15350*/  IMAD.MOV.U32 R5, RZ, RZ, R92 ;  /* 0x000000ffff057224 */ /* 0x000fe200078e005c */
[----:B------:R-:W-:Y:S02]  /*15360*/  ISETP.GE.AND P3, PT, R66, RZ, PT ;  /* 0x000000ff4200720c */ /* 0x000fe40003f66270 */
[C---:B------:R-:W-:Y:S01]  /*15370*/  ISETP.GT.U32.AND P4, PT, R68.reuse, R47, PT ;  /* 0x0000002f4400720c */ /* 0x040fe20003f84070 */
[----:B------:R-:W-:Y:S01]  /*15380*/  @!P6 IMAD.MOV R5, RZ, RZ, -R5 ;  /* 0x000000ffff05e224 */ /* 0x000fe200078e0a05 */
[----:B------:R-:W-:Y:S01]  /*15390*/  ISETP.GT.U32.AND P6, PT, R68, R67, PT ;  /* 0x000000434400720c */ /* 0x000fe20003fc4070 */
[----:B------:R-:W2:Y:S03]  /*153a0*/  LDL.LU R66, [R1+0x138] ;  /* 0x0001380001427983 */ /* 0x000ea60000300800 */
[----:B------:R-:W-:-:S05]  /*153b0*/  SEL R5, R73, R5, !P1 ;  /* 0x0000000549057207 */ /* 0x000fca0004800000 */
[----:B----4-:R-:W-:Y:S01]  /*153c0*/  IMAD R6, R5, UR4, RZ ;  /* 0x0000000405067c24 */ /* 0x010fe2000f8e02ff */
[----:B------:R-:W-:Y:S01]  /*153d0*/  PRMT R10, RZ, 0x7610, R10 ;  /* 0x00007610ff0a7816 */ /* 0x000fe2000000000a */
[----:B------:R-:W-:Y:S01]  /*153e0*/  @!P4 IMAD.IADD R47, R47, 0x1, -R68 ;  /* 0x000000012f2fc824 */ /* 0x000fe200078e0a44 */
[----:B------:R-:W-:Y:S01]  /*153f0*/  PRMT R12, RZ, 0x7610, R12 ;  /* 0x00007610ff0c7816 */ /* 0x000fe2000000000c */
[----:B------:R-:W-:Y:S01]  /*15400*/  @!P6 IMAD.IADD R67, R67, 0x1, -R68 ;  /* 0x000000014343e824 */ /* 0x000fe200078e0a44 */
[C---:B------:R-:W-:Y:S01]  /*15410*/  LEA R7, P6, R6.reuse, R72, 0x1 ;  /* 0x0000004806077211 */ /* 0x040fe200078c08ff */
[----:B------:R-:W0:Y:S03]  /*15420*/  LDCU UR4, c[0x0][0x3b0] ;  /* 0x00007600ff0477ac */ /* 0x000e260008000800 */
[----:B------:R-:W-:Y:S01]  /*15430*/  LEA.HI.X.SX32 R6, R6, R69, 0x1, P6 ;  /* 0x0000004506067211 */ /* 0x000fe200030f0eff */
[----:B------:R-:W-:Y:S01]  /*15440*/  IMAD.MOV.U32 R5, RZ, RZ, R47 ;  /* 0x000000ffff057224 */ /* 0x000fe200078e002f */
[----:B---3--:R-:W-:Y:S01]  /*15450*/  ISETP.GE.AND P4, PT, R24, RZ, PT ;  /* 0x000000ff1800720c */ /* 0x008fe20003f86270 */
[----:B--2---:R1:W-:Y:S02]  /*15460*/  STL [R1+0x234], R4 ;  /* 0x0002340401007387 */ /* 0x0043e40000100800 */
[----:B-1----:R-:W-:-:S04]  /*15470*/  IMAD.MOV.U32 R4, RZ, RZ, R17 ;  /* 0x000000ffff047224 */ /* 0x002fc800078e0011 */
[----:B------:R-:W-:Y:S01]  /*15480*/  @!P3 IMAD.MOV R4, RZ, RZ, -R4 ;  /* 0x000000ffff04b224 */ /* 0x000fe200078e0a04 */
[----:B------:R-:W-:Y:S02]  /*15490*/  ISETP.GE.AND P3, PT, R62, RZ, PT ;  /* 0x000000ff3e00720c */ /* 0x000fe40003f66270 */
[----:B------:R-:W2:Y:S02]  /*154a0*/  LDL R62, [R1+0x1250] ;  /* 0x00125000013e7983 */ /* 0x000ea40000100800 */
[----:B------:R-:W-:Y:S02]  /*154b0*/  SEL R4, R73, R4, !P1 ;  /* 0x0000000449047207 */ /* 0x000fe40004800000 */
[----:B------:R-:W-:Y:S04]  /*154c0*/  STL [R1+0x114], R47 ;  /* 0x0001142f01007387 */ /* 0x000fe80000100800 */
[----:B------:R1:W-:Y:S01]  /*154d0*/  STL [R1+0x85c], R7 ;  /* 0x00085c0701007387 */ /* 0x0003e20000100800 */
[----:B------:R-:W-:Y:S01]  /*154e0*/  IMAD R4, R4, UR5, RZ ;  /* 0x0000000504047c24 */ /* 0x000fe2000f8e02ff */
[C---:B------:R-:W-:Y:S01]  /*154f0*/  ISETP.GT.U32.AND P5, PT, R68.reuse, R71, PT ;  /* 0x000000474400720c */ /* 0x040fe20003fa4070 */
[----:B------:R-:W-:Y:S01]  /*15500*/  @!P3 IMAD.MOV R5, RZ, RZ, -R5 ;  /* 0x000000ffff05b224 */ /* 0x000fe200078e0a05 */
[----:B------:R3:W-:Y:S01]  /*15510*/  STL [R1+0x858], R6 ;  /* 0x0008580601007387 */ /* 0x0007e20000100800 */
[----:B------:R-:W-:Y:S01]  /*15520*/  ISETP.GT.U32.AND P6, PT, R68, R67, PT ;  /* 0x000000434400720c */ /* 0x000fe20003fc4070 */
[----:B------:R-:W4:Y:S01]  /*15530*/  LDCU UR5, c[0x0][0x3b0] ;  /* 0x00007600ff0577ac */ /* 0x000f220008000800 */
[----:B-1----:R-:W-:Y:S01]  /*15540*/  @P0 LOP3.LUT R7, R7, R6, RZ, 0x3c, !PT ;  /* 0x0000000607070212 */ /* 0x002fe200078e3cff */
[----:B------:R-:W4:Y:S01]  /*15550*/  LDL R47, [R1+0x1280] ;  /* 0x00128000012f7983 */ /* 0x000f220000100800 */
[----:B------:R-:W-:-:S02]  /*15560*/  LEA R17, P3, R4, R72, 0x1 ;  /* 0x0000004804117211 */ /* 0x000fc400078608ff */
[C---:B---3--:R-:W-:Y:S02]  /*15570*/  @P0 LOP3.LUT R6, R7.reuse, R6, RZ, 0x3c, !PT ;  /* 0x0000000607060212 */ /* 0x048fe400078e3cff */
[----:B------:R-:W-:Y:S02]  /*15580*/  LEA.HI.X.SX32 R24, R4, R69, 0x1, P3 ;  /* 0x0000004504187211 */ /* 0x000fe400018f0eff */
[----:B------:R-:W-:-:S05]  /*15590*/  @P0 LOP3.LUT R7, R7, R6, RZ, 0x3c, !PT ;  /* 0x0000000607070212 */ /* 0x000fca00078e3cff */
[----:B------:R1:W3:Y:S02]  /*155a0*/  @P0 LDG.E.U16 R10, desc[UR20][R6.64] ;  /* 0x00000014060a0981 */ /* 0x0002e4000c1e1500 */
[----:B-1----:R-:W-:Y:S02]  /*155b0*/  @P0 IMAD.MOV.U32 R6, RZ, RZ, R17 ;  /* 0x000000ffff060224 */ /* 0x002fe400078e0011 */
[----:B------:R-:W-:-:S05]  /*155c0*/  @P0 IMAD.MOV.U32 R7, RZ, RZ, R24 ;  /* 0x000000ffff070224 */ /* 0x000fca00078e0018 */
[----:B------:R1:W4:Y:S01]  /*155d0*/  @P0 LDG.E.U16 R12, desc[UR20][R6.64] ;  /* 0x00000014060c0981 */ /* 0x000322000c1e1500 */
[----:B------:R-:W-:-:S05]  /*155e0*/  @!P5 IMAD.IADD R71, R71, 0x1, -R68 ;  /* 0x000000014747d824 */ /* 0x000fca00078e0a44 */
[----:B------:R-:W-:-:S13]  /*155f0*/  ISETP.GT.U32.AND P5, PT, R68, R71, PT ;  /* 0x000000474400720c */ /* 0x000fda0003fa4070 */
[----:B------:R-:W-:Y:S01]  /*15600*/  @!P5 IMAD.IADD R71, R71, 0x1, -R68 ;  /* 0x000000014747d824 */ /* 0x000fe200078e0a44 */
[----:B------:R-:W-:-:S03]  /*15610*/  ISETP.GT.U32.AND P5, PT, R68, R64, PT ;  /* 0x000000404400720c */ /* 0x000fc60003fa4070 */
[----:B------:R-:W-:Y:S01]  /*15620*/  IMAD.MOV.U32 R4, RZ, RZ, R71 ;  /* 0x000000ffff047224 */ /* 0x000fe200078e0047 */
[----:B-1----:R-:W-:Y:S01]  /*15630*/  SEL R6, R73, R5, !P1 ;  /* 0x0000000549067207 */ /* 0x002fe20004800000 */
[----:B------:R-:W-:Y:S02]  /*15640*/  STL [R1+0x88c], R17 ;  /* 0x00088c1101007387 */ /* 0x000fe40000100800 */
[----:B------:R-:W-:Y:S02]  /*15650*/  @!P4 IMAD.MOV R4, RZ, RZ, -R4 ;  /* 0x000000ffff04c224 */ /* 0x000fe400078e0a04 */
[----:B------:R-:W-:-:S04]  /*15660*/  @!P6 IMAD.IADD R67, R67, 0x1, -R68 ;  /* 0x000000014343e824 */ /* 0x000fc800078e0a44 */
[----:B------:R-:W-:Y:S01]  /*15670*/  @!P5 IMAD.IADD R64, R64, 0x1, -R68 ;  /* 0x000000014040d824 */ /* 0x000fe200078e0a44 */
[----:B------:R-:W-:Y:S01]  /*15680*/  SEL R5, R73, R4, !P1 ;  /* 0x0000000449057207 */ /* 0x000fe20004800000 */
[----:B------:R-:W-:Y:S01]  /*15690*/  IMAD R6, R6, UR7, RZ ;  /* 0x0000000706067c24 */ /* 0x000fe2000f8e02ff */
[----:B------:R-:W-:Y:S01]  /*156a0*/  PRMT R20, RZ, 0x7610, R20 ;  /* 0x00007610ff147816 */ /* 0x000fe20000000014 */
[----:B------:R-:W-:Y:S01]  /*156b0*/  IMAD.MOV.U32 R4, RZ, RZ, R67 ;  /* 0x000000ffff047224 */ /* 0x000fe200078e0043 */
[----:B------:R-:W-:Y:S01]  /*156c0*/  PRMT R7, RZ, 0x7610, R7 ;  /* 0x00007610ff077816 */ /* 0x000fe20000000007 */
[----:B0-----:R-:W-:Y:S01]  /*156d0*/  IMAD R5, R5, UR4, RZ ;  /* 0x0000000405057c24 */ /* 0x001fe2000f8e02ff */
[----:B--2---:R-:W-:Y:S01]  /*156e0*/  ISETP.GE.AND P5, PT, R62, RZ, PT ;  /* 0x000000ff3e00720c */ /* 0x004fe20003fa6270 */
[----:B------:R-:W0:Y:S01]  /*156f0*/  LDCU UR4, c[0x0][0x3b0] ;  /* 0x00007600ff0477ac */ /* 0x000e220008000800 */
[----:B---3--:R1:W-:Y:S01]  /*15700*/  STL [R1+0x22c], R10 ;  /* 0x00022c0a01007387 */ /* 0x0083e20000100800 */
[----:B------:R-:W-:Y:S01]  /*15710*/  ISETP.GT.U32.AND P3, PT, R68, R66, PT ;  /* 0x000000424400720c */ /* 0x000fe20003f64070 */
[----:B------:R-:W2:Y:S02]  /*15720*/  LDCU UR7, c[0x0][0x3b0] ;  /* 0x00007600ff0777ac */ /* 0x000ea40008000800 */
[----:B-1----:R-:W3:Y:S04]  /*15730*/  LDL.LU R10, [R1+0x13c] ;  /* 0x00013c00010a7983 */ /* 0x002ee80000300800 */
[----:B------:R-:W-:Y:S04]  /*15740*/  STL [R1+0x888], R24 ;  /* 0x0008881801007387 */ /* 0x000fe80000100800 */
[----:B------:R-:W2:Y:S04]  /*15750*/  LDL R62, [R1+0x1298] ;  /* 0x00129800013e7983 */ /* 0x000ea80000100800 */
[----:B------:R-:W3:Y:S04]  /*15760*/  LDL.LU R71, [R1+0x134] ;  /* 0x0001340001477983 */ /* 0x000ee80000300800 */
[----:B------:R1:W-:Y:S04]  /*15770*/  STL [R1+0x128], R67 ;  /* 0x0001284301007387 */ /* 0x0003e80000100800 */
[----:B------:R-:W3:Y:S04]  /*15780*/  LDL.LU R17, [R1+0x124] ;  /* 0x0001240001117983 */ /* 0x000ee80000300800 */
[----:B----4-:R4:W-:Y:S01]  /*15790*/  STL [R1+0x228], R12 ;  /* 0x0002280c01007387 */ /* 0x0109e20000100800 */
[----:B------:R-:W-:Y:S01]  /*157a0*/  @!P5 IMAD.MOV R4, RZ, RZ, -R4 ;  /* 0x000000ffff04d224 */ /* 0x000fe200078e0a04 */
[----:B-1----:R-:W-:-:S02]  /*157b0*/  LEA R67, P5, R5, R72, 0x1 ;  /* 0x0000004805437211 */ /* 0x002fc400078a08ff */
[----:B----4-:R-:W-:-:S04]  /*157c0*/  LEA R12, P6, R6, R72, 0x1 ;  /* 0x00000048060c7211 */ /* 0x010fc800078c08ff */
[-C--:B------:R-:W-:Y:S02]  /*157d0*/  LEA.HI.X.SX32 R24, R6, R69.reuse, 0x1, P6 ;  /* 0x0000004506187211 */ /* 0x080fe400030f0eff */
[----:B------:R-:W-:Y:S02]  /*157e0*/  LEA.HI.X.SX32 R92, R5, R69, 0x1, P5 ;  /* 0x00000045055c7211 */ /* 0x000fe400028f0eff */
[----:B------:R-:W-:Y:S01]  /*157f0*/  SEL R6, R73, R4, !P1 ;  /* 0x0000000449067207 */ /* 0x000fe20004800000 */
[----:B------:R-:W-:Y:S02]  /*15800*/  @P0 IMAD.MOV.U32 R4, RZ, RZ, R12 ;  /* 0x000000ffff040224 */ /* 0x000fe400078e000c */
[----:B------:R-:W-:-:S05]  /*15810*/  @P0 IMAD.MOV.U32 R5, RZ, RZ, R24 ;  /* 0x000000ffff050224 */ /* 0x000fca00078e0018 */
[----:B------:R1:W4:Y:S02]  /*15820*/  @P0 LDG.E.U16 R20, desc[UR20][R4.64] ;  /* 0x0000001404140981 */ /* 0x000324000c1e1500 */
[----:B-1----:R-:W-:Y:S02]  /*15830*/  @P0 IMAD.MOV.U32 R4, RZ, RZ, R67 ;  /* 0x000000ffff040224 */ /* 0x002fe400078e0043 */
[----:B------:R-:W-:-:S05]  /*15840*/  @P0 IMAD.MOV.U32 R5, RZ, RZ, R92 ;  /* 0x000000ffff050224 */ /* 0x000fca00078e005c */
[----:B------:R1:W3:Y:S01]  /*15850*/  @P0 LDG.E.U16 R7, desc[UR20][R4.64] ;  /* 0x0000001404070981 */ /* 0x0002e2000c1e1500 */
[----:B------:R-:W-:Y:S01]  /*15860*/  ISETP.GT.U32.AND P4, PT, R68, R64, PT ;  /* 0x000000404400720c */ /* 0x000fe20003f84070 */
[--C-:B------:R-:W-:Y:S02]  /*15870*/  @!P3 IMAD.IADD R66, R66, 0x1, -R68.reuse ;  /* 0x000000014242b824 */ /* 0x100fe400078e0a44 */
[----:B------:R-:W-:Y:S03]  /*15880*/  STL [R1+0x8bc], R12 ;  /* 0x0008bc0c01007387 */ /* 0x000fe60000100800 */
[----:B------:R-:W-:Y:S01]  /*15890*/  ISETP.GT.U32.AND P3, PT, R68, R66, PT ;  /* 0x000000424400720c */ /* 0x000fe20003f64070 */
[----:B------:R-:W-:Y:S06]  /*158a0*/  STL [R1+0x8ec], R67 ;  /* 0x0008ec4301007387 */ /* 0x000fec0000100800 */
[----:B------:R-:W-:Y:S01]  /*158b0*/  @!P4 IMAD.IADD R64, R64, 0x1, -R68 ;  /* 0x000000014040c824 */ /* 0x000fe200078e0a44 */
[----:B------:R-:W-:-:S02]  /*158c0*/  ISETP.GE.AND P4, PT, R47, RZ, PT ;  /* 0x000000ff2f00720c */ /* 0x000fc40003f86270 */
[----:B------:R-:W3:Y:S04]  /*158d0*/  LDL R47, [R1+0x12c4] ;  /* 0x0012c400012f7983 */ /* 0x000ee80000100800 */
[----:B------:R0:W-:Y:S04]  /*158e0*/  STL [R1+0x8b8], R24 ;  /* 0x0008b81801007387 */ /* 0x0001e80000100800 */
[----:B------:R-:W-:Y:S01]  /*158f0*/  STL [R1+0x12c], R64 ;  /* 0x00012c4001007387 */ /* 0x000fe20000100800 */
[----:B-1----:R-:W-:Y:S02]  /*15900*/  IMAD.MOV.U32 R4, RZ, RZ, R64 ;  /* 0x000000ffff047224 */ /* 0x002fe400078e0040 */
[----:B------:R-:W-:Y:S01]  /*15910*/  IMAD R6, R6, UR5, RZ ;  /* 0x0000000506067c24 */ /* 0x000fe2000f8e02ff */
[----:B------:R-:W-:Y:S01]  /*15920*/  PRMT R14, RZ, 0x7610, R14 ;  /* 0x00007610ff0e7816 */ /* 0x000fe2000000000e */
[----:B0-----:R-:W3:Y:S01]  /*15930*/  LDL.LU R24, [R1+0x137c] ;  /* 0x00137c0001187983 */ /* 0x001ee20000300800 */
[----:B------:R-:W-:Y:S01]  /*15940*/  @!P4 IMAD.MOV R4, RZ, RZ, -R4 ;  /* 0x000000ffff04c224 */ /* 0x000fe200078e0a04 */
[----:B------:R-:W-:Y:S01]  /*15950*/  PRMT R19, RZ, 0x7610, R19 ;  /* 0x00007610ff137816 */ /* 0x000fe20000000013 */
[----:B------:R-:W-:Y:S01]  /*15960*/  @!P3 IMAD.IADD R66, R66, 0x1, -R68 ;  /* 0x000000014242b824 */ /* 0x000fe200078e0a44 */
[----:B------:R-:W3:Y:S01]  /*15970*/  LDL.LU R12, [R1+0x1378] ;  /* 0x00137800010c7983 */ /* 0x000ee20000300800 */
[----:B------:R-:W0:Y:S03]  /*15980*/  LDCU UR5, c[0x0][0x3b0] ;  /* 0x00007600ff0577ac */ /* 0x000e260008000800 */
[----:B------:R-:W-:Y:S01]  /*15990*/  STL [R1+0x8e8], R92 ;  /* 0x0008e85c01007387 */ /* 0x000fe20000100800 */
[----:B--2---:R-:W-:-:S03]  /*159a0*/  ISETP.GE.AND P5, PT, R62, RZ, PT ;  /* 0x000000ff3e00720c */ /* 0x004fc60003fa6270 */
[----:B----4-:R1:W-:Y:S04]  /*159b0*/  STL [R1+0x224], R20 ;  /* 0x0002241401007387 */ /* 0x0103e80000100800 */
[----:B-1----:R-:W2:Y:S04]  /*159c0*/  LDL.LU R20, [R1+0x1374] ;  /* 0x0013740001147983 */ /* 0x002ea80000300800 */
[----:B------:R-:W4:Y:S04]  /*159d0*/  LDL R67, [R1+0x1290] ;  /* 0x0012900001437983 */ /* 0x000f280000100800 */
[----:B------:R-:W2:Y:S04]  /*159e0*/  LDL.LU R62, [R1+0x118] ;  /* 0x00011800013e7983 */ /* 0x000ea80000300800 */
[----:B---3--:R1:W-:Y:S02]  /*159f0*/  STL [R1+0x220], R7 ;  /* 0x0002200701007387 */ /* 0x0083e40000100800 */
[----:B-1----:R-:W-:-:S02]  /*15a00*/  LEA R7, P4, R6, R72, 0x1 ;  /* 0x0000004806077211 */ /* 0x002fc400078808ff */
[----:B------:R-:W-:Y:S02]  /*15a10*/  STL [R1+0x138], R66 ;  /* 0x0001384201007387 */ /* 0x000fe40000100800 */
[----:B------:R-:W-:Y:S02]  /*15a20*/  LEA.HI.X.SX32 R64, R6, R69, 0x1, P4 ;  /* 0x0000004506407211 */ /* 0x000fe400020f0eff */
[----:B------:R1:W-:Y:S01]  /*15a30*/  STL [R1+0x91c], R7 ;  /* 0x00091c0701007387 */ /* 0x0003e20000100800 */
[----:B------:R-:W-:Y:S02]  /*15a40*/  @P0 IMAD.MOV.U32 R6, RZ, RZ, R7 ;  /* 0x000000ffff060224 */ /* 0x000fe400078e0007 */
[----:B-1----:R-:W-:-:S05]  /*15a50*/  @P0 IMAD.MOV.U32 R7, RZ, RZ, R64 ;  /* 0x000000ffff070224 */ /* 0x002fca00078e0040 */
[----:B------:R1:W3:Y:S01]  /*15a60*/  @P0 LDG.E.U16 R14, desc[UR20][R6.64] ;  /* 0x00000014060e0981 */ /* 0x0002e2000c1e1500 */
[----:B------:R-:W-:Y:S01]  /*15a70*/  SEL R5, R73, R4, !P1 ;  /* 0x0000000449057207 */ /* 0x000fe20004800000 */
[----:B------:R-:W-:-:S04]  /*15a80*/  IMAD.MOV.U32 R4, RZ, RZ, R66 ;  /* 0x000000ffff047224 */ /* 0x000fc800078e0042 */
[----:B------:R-:W-:Y:S02]  /*15a90*/  @!P5 IMAD.MOV R4, RZ, RZ, -R4 ;  /* 0x000000ffff04d224 */ /* 0x000fe400078e0a04 */
[----:B------:R-:W-:Y:S01]  /*15aa0*/  IMAD R5, R5, UR12, RZ ;  /* 0x0000000c05057c24 */ /* 0x000fe2000f8e02ff */
[----:B------:R-:W-:Y:S01]  /*15ab0*/  STL [R1+0x918], R64 ;  /* 0x0009184001007387 */ /* 0x000fe20000100800 */
[----:B------:R-:W-:Y:S01]  /*15ac0*/  ISETP.GT.U32.AND P6, PT, R68, R10, PT ;  /* 0x0000000a4400720c */ /* 0x000fe20003fc4070 */
[----:B------:R-:W0:Y:S01]  /*15ad0*/  LDCU UR12, c[0x0][0x3b0] ;  /* 0x00007600ff0c77ac */ /* 0x000e220008000800 */
[----:B------:R-:W-:Y:S01]  /*15ae0*/  SEL R4, R73, R4, !P1 ;  /* 0x0000000449047207 */ /* 0x000fe20004800000 */
[----:B------:R-:W2:Y:S04]  /*15af0*/  LDL R92, [R1+0x1268] ;  /* 0x00126800015c7983 */ /* 0x000ea80000100800 */
[----:B-1----:R-:W-:Y:S01]  /*15b00*/  IMAD R6, R4, UR4, RZ ;  /* 0x0000000404067c24 */ /* 0x002fe2000f8e02ff */
[----:B------:R-:W-:Y:S01]  /*15b10*/  ISETP.GT.U32.AND P3, PT, R68, R71, PT ;  /* 0x000000474400720c */ /* 0x000fe20003f64070 */
[----:B------:R-:W1:Y:S01]  /*15b20*/  LDCU UR4, c[0x0][0x3b0] ;  /* 0x00007600ff0477ac */ /* 0x000e620008000800 */
[----:B---3--:R3:W-:Y:S03]  /*15b30*/  STL [R1+0x21c], R14 ;  /* 0x00021c0e01007387 */ /* 0x0087e60000100800 */
[----:B------:R-:W-:-:S08]  /*15b40*/  @!P6 IMAD.IADD R10, R10, 0x1, -R68 ;  /* 0x000000010a0ae824 */ /* 0x000fd000078e0a44 */
[----:B------:R-:W-:Y:S01]  /*15b50*/  @!P3 IMAD.IADD R71, R71, 0x1, -R68 ;  /* 0x000000014747b824 */ /* 0x000fe200078e0a44 */
[----:B------:R-:W2:Y:S01]  /*15b60*/  LDL.LU R66, [R1+0x10c] ;  /* 0x00010c0001427983 */ /* 0x000ea20000300800 */
[----:B---3--:R-:W-:-:S04]  /*15b70*/  LEA R14, P5, R5, R72, 0x1 ;  /* 0x00000048050e7211 */ /* 0x008fc800078a08ff */
[----:B------:R-:W-:Y:S01]  /*15b80*/  LEA.HI.X.SX32 R5, R5, R69, 0x1, P5 ;  /* 0x0000004505057211 */ /* 0x000fe200028f0eff */
[----:B------:R-:W-:-:S05]  /*15b90*/  @P0 IMAD.MOV.U32 R4, RZ, RZ, R14 ;  /* 0x000000ffff040224 */ /* 0x000fca00078e000e */
[----:B------:R3:W2:Y:S01]  /*15ba0*/  @P0 LDG.E.U16 R19, desc[UR20][R4.64] ;  /* 0x0000001404130981 */ /* 0x0006a2000c1e1500 */
[----:B------:R-:W-:Y:S02]  /*15bb0*/  ISETP.GT.U32.AND P6, PT, R68, R10, PT ;  /* 0x0000000a4400720c */ /* 0x000fe40003fc4070 */
[----:B------:R-:W-:Y:S01]  /*15bc0*/  ISETP.GE.AND P3, PT, R47, RZ, PT ;  /* 0x000000ff2f00720c */ /* 0x000fe20003f66270 */
[----:B------:R0:W-:Y:S04]  /*15bd0*/  STL [R1+0x94c], R14 ;  /* 0x00094c0e01007387 */ /* 0x0001e80000100800 */
[----:B------:R-:W4:Y:S04]  /*15be0*/  LDL.LU R64, [R1+0x100] ;  /* 0x0001000001407983 */ /* 0x000f280000300800 */
[----:B------:R-:W4:Y:S02]  /*15bf0*/  LDL.LU R47, [R1+0x140] ;  /* 0x00014000012f7983 */ /* 0x000f240000300800 */
[----:B------:R-:W-:-:S02]  /*15c00*/  @!P6 IMAD.IADD R10, R10, 0x1, -R68 ;  /* 0x000000010a0ae824 */ /* 0x000fc400078e0a44 */
[----:B------:R1:W-:Y:S02]  /*15c10*/  STL [R1+0x948], R5 ;  /* 0x0009480501007387 */ /* 0x0003e40000100800 */
[----:B---3--:R-:W-:Y:S02]  /*15c20*/  IMAD.MOV.U32 R4, RZ, RZ, R10 ;  /* 0x000000ffff047224 */ /* 0x008fe400078e000a */
[----:B0-----:R-:W3:Y:S02]  /*15c30*/  LDL.LU R14, [R1+0x1370] ;  /* 0x00137000010e7983 */ /* 0x001ee40000300800 */
[----:B------:R-:W-:Y:S01]  /*15c40*/  @!P3 IMAD.MOV R4, RZ, RZ, -R4 ;  /* 0x000000ffff04b224 */ /* 0x000fe200078e0a04 */
[----:B-1----:R-:W-:-:S04]  /*15c50*/  LEA R5, P6, R6, R72, 0x1 ;  /* 0x0000004806057211 */ /* 0x002fc800078c08ff */
[----:B------:R-:W-:Y:S02]  /*15c60*/  LEA.HI.X.SX32 R10, R6, R69, 0x1, P6 ;  /* 0x00000045060a7211 */ /* 0x000fe400030f0eff */
[----:B------:R-:W-:Y:S01]  /*15c70*/  SEL R6, R73, R4, !P1 ;  /* 0x0000000449067207 */ /* 0x000fe20004800000 */
[----:B------:R-:W-:Y:S01]  /*15c80*/  @P0 IMAD.MOV.U32 R4, RZ, RZ, R5 ;  /* 0x000000ffff040224 */ /* 0x000fe200078e0005 */
[----:B------:R-:W-:Y:S01]  /*15c90*/  PRMT R7, RZ, 0x7610, R7 ;  /* 0x00007610ff077816 */ /* 0x000fe20000000007 */
[----:B--2---:R0:W-:Y:S04]  /*15ca0*/  STL [R1+0x218], R19 ;  /* 0x0002181301007387 */ /* 0x0041e80000100800 */
[----:B0-----:R-:W2:Y:S04]  /*15cb0*/  LDL.LU R19, [R1+0x136c] ;  /* 0x00136c0001137983 */ /* 0x001ea80000300800 */
[----:B------:R0:W-:Y:S02]  /*15cc0*/  STL [R1+0x97c], R5 ;  /* 0x00097c0501007387 */ /* 0x0001e40000100800 */
[----:B0-----:R-:W-:-:S05]  /*15cd0*/  @P0 IMAD.MOV.U32 R5, RZ, RZ, R10 ;  /* 0x000000ffff050224 */ /* 0x001fca00078e000a */
[----:B------:R-:W2:Y:S01]  /*15ce0*/  @P0 LDG.E.U16 R7, desc[UR20][R4.64] ;  /* 0x0000001404070981 */ /* 0x000ea2000c1e1500 */
[----:B------:R-:W-:-:S13]  /*15cf0*/  ISETP.GT.U32.AND P4, PT, R68, R17, PT ;  /* 0x000000114400720c */ /* 0x000fda0003f84070 */
[----:B------:R-:W-:-:S05]  /*15d00*/  @!P4 IMAD.IADD R17, R17, 0x1, -R68 ;  /* 0x000000011111c824 */ /* 0x000fca00078e0a44 */
[----:B------:R-:W-:Y:S01]  /*15d10*/  ISETP.GT.U32.AND P4, PT, R68, R17, PT ;  /* 0x000000114400720c */ /* 0x000fe20003f84070 */
[----:B------:R-:W-:Y:S01]  /*15d20*/  IMAD R6, R6, UR5, RZ ;  /* 0x0000000506067c24 */ /* 0x000fe2000f8e02ff */
[----:B----4-:R-:W-:Y:S01]  /*15d30*/  ISETP.GE.AND P3, PT, R67, RZ, PT ;  /* 0x000000ff4300720c */ /* 0x010fe20003f66270 */
[----:B------:R-:W0:Y:S01]  /*15d40*/  LDCU UR5, c[0x0][0x3b0] ;  /* 0x00007600ff0577ac */ /* 0x000e220008000800 */
[----:B------:R-:W4:Y:S04]  /*15d50*/  LDL R67, [R1+0x11e4] ;  /* 0x0011e40001437983 */ /* 0x000f280000100800 */
[----:B------:R1:W-:Y:S05]  /*15d60*/  STL [R1+0x978], R10 ;  /* 0x0009780a01007387 */ /* 0x0003ea0000100800 */
[----:B------:R-:W-:Y:S01]  /*15d70*/  @!P4 IMAD.IADD R17, R17, 0x1, -R68 ;  /* 0x000000011111c824 */ /* 0x000fe200078e0a44 */
[----:B-1----:R-:W3:Y:S01]  /*15d80*/  LDL.LU R10, [R1+0x1368] ;  /* 0x00136800010a7983 */ /* 0x002ee20000300800 */
[----:B------:R-:W-:-:S03]  /*15d90*/  PRMT R57, RZ, 0x7610, R57 ;  /* 0x00007610ff397816 */ /* 0x000fc60000000039 */
[----:B--2---:R1:W-:Y:S02]  /*15da0*/  STL [R1+0x210], R7 ;  /* 0x0002100701007387 */ /* 0x0043e40000100800 */
[----:B-1----:R-:W-:-:S04]  /*15db0*/  LEA R7, P4, R6, R72, 0x1 ;  /* 0x0000004806077211 */ /* 0x002fc800078808ff */
[----:B------:R-:W-:Y:S01]  /*15dc0*/  LEA.HI.X.SX32 R6, R6, R69, 0x1, P4 ;  /* 0x0000004506067211 */ /* 0x000fe200020f0eff */
[----:B------:R1:W-:Y:S04]  /*15dd0*/  STL [R1+0x9ac], R7 ;  /* 0x0009ac0701007387 */ /* 0x0003e80000100800 */
[----:B------:R2:W-:Y:S01]  /*15de0*/  STL [R1+0x9a8], R6 ;  /* 0x0009a80601007387 */ /* 0x0005e20000100800 */
[----:B-1----:R-:W-:-:S04]  /*15df0*/  @P0 LOP3.LUT R7, R7, R6, RZ, 0x3c, !PT ;  /* 0x0000000607070212 */ /* 0x002fc800078e3cff */
[----:B--2---:R-:W-:-:S04]  /*15e00*/  @P0 LOP3.LUT R6, R7, R6, RZ, 0x3c, !PT ;  /* 0x0000000607060212 */ /* 0x004fc800078e3cff */
[----:B------:R-:W-:-:S05]  /*15e10*/  @P0 LOP3.LUT R7, R7, R6, RZ, 0x3c, !PT ;  /* 0x0000000607070212 */ /* 0x000fca00078e3cff */
[----:B------:R1:W2:Y:S01]  /*15e20*/  @P0 LDG.E.U16 R57, desc[UR20][R6.64] ;  /* 0x0000001406390981 */ /* 0x0002a2000c1e1500 */
[C---:B------:R-:W-:Y:S02]  /*15e30*/  ISETP.GT.U32.AND P5, PT, R68.reuse, R71, PT ;  /* 0x000000474400720c */ /* 0x040fe40003fa4070 */
[----:B------:R-:W-:Y:S01]  /*15e40*/  ISETP.GT.U32.AND P6, PT, R68, R62, PT ;  /* 0x0000003e4400720c */ /* 0x000fe20003fc4070 */
[----:B------:R-:W-:Y:S02]  /*15e50*/  IMAD.MOV.U32 R4, RZ, RZ, R17 ;  /* 0x000000ffff047224 */ /* 0x000fe400078e0011 */
[----:B------:R-:W3:Y:S08]  /*15e60*/  LDL R17, [R1+0x10f4] ;  /* 0x0010f40001117983 */ /* 0x000ef00000100800 */
[--C-:B------:R-:W-:Y:S01]  /*15e70*/  @!P5 IMAD.IADD R71, R71, 0x1, -R68.reuse ;  /* 0x000000014747d824 */ /* 0x100fe200078e0a44 */
[----:B------:R-:W-:Y:S01]  /*15e80*/  ISETP.GE.AND P5, PT, R92, RZ, PT ;  /* 0x000000ff5c00720c */ /* 0x000fe20003fa6270 */
[----:B------:R-:W-:-:S02]  /*15e90*/  @!P6 IMAD.IADD R62, R62, 0x1, -R68 ;  /* 0x000000013e3ee824 */ /* 0x000fc400078e0a44 */
[----:B------:R-:W-:-:S04]  /*15ea0*/  IMAD.MOV.U32 R5, RZ, RZ, R71 ;  /* 0x000000ffff057224 */ /* 0x000fc800078e0047 */
[----:B------:R-:W-:Y:S01]  /*15eb0*/  @!P3 IMAD.MOV R5, RZ, RZ, -R5 ;  /* 0x000000ffff05b224 */ /* 0x000fe200078e0a05 */
[----:B------:R-:W-:-:S05]  /*15ec0*/  ISETP.GT.U32.AND P3, PT, R68, R47, PT ;  /* 0x0000002f4400720c */ /* 0x000fca0003f64070 */
[----:B------:R-:W-:Y:S01]  /*15ed0*/  @!P5 IMAD.MOV R4, RZ, RZ, -R4 ;  /* 0x000000ffff04d224 */ /* 0x000fe200078e0a04 */
[C---:B------:R-:W-:Y:S02]  /*15ee0*/  ISETP.GT.U32.AND P5, PT, R68.reuse, R62, PT ;  /* 0x0000003e4400720c */ /* 0x040fe40003fa4070 */
[C---:B------:R-:W-:Y:S02]  /*15ef0*/  SEL R5, R73.reuse, R5, !P1 ;  /* 0x0000000549057207 */ /* 0x040fe40004800000 */
[----:B------:R-:W-:Y:S02]  /*15f00*/  ISETP.GT.U32.AND P6, PT, R68, R64, PT ;  /* 0x000000404400720c */ /* 0x000fe40003fc4070 */
[----:B------:R-:W-:Y:S01]  /*15f10*/  SEL R4, R73, R4, !P1 ;  /* 0x0000000449047207 */ /* 0x000fe20004800000 */
[----:B-1----:R-:W-:Y:S01]  /*15f20*/  IMAD R6, R5, UR4, RZ ;  /* 0x0000000405067c24 */ /* 0x002fe2000f8e02ff */
[----:B------:R-:W-:Y:S01]  /*15f30*/  PRMT R93, RZ, 0x7610, R93 ;  /* 0x00007610ff5d7816 */ /* 0x000fe2000000005d */
[----:B------:R-:W-:-:S02]  /*15f40*/  @!P3 IMAD.IADD R47, R47, 0x1, -R68 ;  /* 0x000000012f2fb824 */ /* 0x000fc400078e0a44 */
[----:B0-----:R-:W-:Y:S02]  /*15f50*/  IMAD R5, R4, UR5, RZ ;  /* 0x0000000504057c24 */ /* 0x001fe4000f8e02ff */
[--C-:B------:R-:W-:Y:S01]  /*15f60*/  @!P5 IMAD.IADD R62, R62, 0x1, -R68.reuse ;  /* 0x000000013e3ed824 */ /* 0x100fe200078e0a44 */
[-C--:B------:R-:W-:Y:S01]  /*15f70*/  LEA R7, P5, R6, R72.reuse, 0x1 ;  /* 0x0000004806077211 */ /* 0x080fe200078a08ff */
[----:B------:R-:W0:Y:S01]  /*15f80*/  LDCU UR4, c[0x0][0x3b0] ;  /* 0x00007600ff0477ac */ /* 0x000e220008000800 */
[----:B----4-:R-:W-:Y:S01]  /*15f90*/  ISETP.GE.AND P3, PT, R67, RZ, PT ;  /* 0x000000ff4300720c */ /* 0x010fe20003f66270 */
[----:B------:R-:W-:Y:S01]  /*15fa0*/  @!P6 IMAD.IADD R64, R64, 0x1, -R68 ;  /* 0x000000014040e824 */ /* 0x000fe200078e0a44 */
[----:B------:R-:W-:Y:S01]  /*15fb0*/  LEA.HI.X.SX32 R6, R6, R69, 0x1, P5 ;  /* 0x0000004506067211 */ /* 0x000fe200028f0eff */
[----:B------:R-:W1:Y:S01]  /*15fc0*/  LDCU UR5, c[0x0][0x3b0] ;  /* 0x00007600ff0577ac */ /* 0x000e620008000800 */
[----:B------:R-:W-:Y:S01]  /*15fd0*/  LEA R71, P6, R5, R72, 0x1 ;  /* 0x0000004805477211 */ /* 0x000fe200078c08ff */
[----:B------:R-:W-:Y:S01]  /*15fe0*/  IMAD.MOV.U32 R4, RZ, RZ, R62 ;  /* 0x000000ffff047224 */ /* 0x000fe200078e003e */
[----:B--2---:R2:W-:Y:S04]  /*15ff0*/  STL [R1+0x208], R57 ;  /* 0x0002083901007387 */ /* 0x0045e80000100800 */
[----:B--2---:R-:W2:Y:S04]  /*16000*/  LDL R57, [R1+0xff4] ;  /* 0x000ff40001397983 */ /* 0x004ea80000100800 */
[----:B------:R-:W4:Y:S04]  /*16010*/  LDL.LU R92, [R1+0x148] ;  /* 0x00014800015c7983 */ /* 0x000f280000300800 */
[----:B------:R-:W4:Y:S04]  /*16020*/  LDL.LU R67, [R1+0x14c] ;  /* 0x00014c0001437983 */ /* 0x000f280000300800 */
[----:B------:R0:W-:Y:S04]  /*16030*/  STL [R1+0x118], R62 ;  /* 0x0001183e01007387 */ /* 0x0001e80000100800 */
[----:B------:R1:W-:Y:S04]  /*16040*/  STL [R1+0x9dc], R7 ;  /* 0x0009dc0701007387 */ /* 0x0003e80000100800 */
[----:B0-----:R-:W4:Y:S01]  /*16050*/  LDL R62, [R1+0xf8c] ;  /* 0x000f8c00013e7983 */ /* 0x001f220000100800 */
[----:B-1----:R-:W-:-:S03]  /*16060*/  @P0 LOP3.LUT R7, R7, R6, RZ, 0x3c, !PT ;  /* 0x0000000607070212 */ /* 0x002fc600078e3cff */
[----:B------:R-:W-:Y:S04]  /*16070*/  STL [R1+0xa0c], R71 ;  /* 0x000a0c4701007387 */ /* 0x000fe80000100800 */
[----:B------:R0:W-:Y:S02]  /*16080*/  STL [R1+0x9d8], R6 ;  /* 0x0009d80601007387 */ /* 0x0001e40000100800 */
[----:B0-----:R-:W-:-:S04]  /*16090*/  @P0 LOP3.LUT R6, R7, R6, RZ, 0x3c, !PT ;  /* 0x0000000607060212 */ /* 0x001fc800078e3cff */
[----:B------:R-:W-:-:S05]  /*160a0*/  @P0 LOP3.LUT R7, R7, R6, RZ, 0x3c, !PT ;  /* 0x0000000607070212 */ /* 0x000fca00078e3cff */
[----:B------:R0:W4:Y:S01]  /*160b0*/  @P0 LDG.E.U16 R93, desc[UR20][R6.64] ;  /* 0x00000014065d0981 */ /* 0x000122000c1e1500 */
[C---:B------:R-:W-:Y:S01]  /*160c0*/  ISETP.GT.U32.AND P4, PT, R68.reuse, R66, PT ;  /* 0x000000424400720c */ /* 0x040fe20003f84070 */
[----:B------:R-:W-:Y:S01]  /*160d0*/  @!P3 IMAD.MOV R4, RZ, RZ, -R4 ;  /* 0x000000ffff04b224 */ /* 0x000fe200078e0a04 */
[----:B------:R-:W-:Y:S02]  /*160e0*/  LEA.HI.X.SX32 R5, R5, R69, 0x1, P6 ;  /* 0x0000004505057211 */ /* 0x000fe400030f0eff */
[----:B------:R-:W-:-:S09]  /*160f0*/  ISETP.GT.U32.AND P6, PT, R68, R64, PT ;  /* 0x000000404400720c */ /* 0x000fd20003fc4070 */
[----:B------:R-:W-:Y:S01]  /*16100*/  @!P4 IMAD.IADD R66, R66, 0x1, -R68 ;  /* 0x000000014242c824 */ /* 0x000fe200078e0a44 */
[----:B------:R-:W-:-:S04]  /*16110*/  ISETP.GT.U32.AND P4, PT, R68, R47, PT ;  /* 0x0000002f4400720c */ /* 0x000fc80003f84070 */
[----:B------:R-:W-:Y:S01]  /*16120*/  ISETP.GT.U32.AND P5, PT, R68, R66, PT ;  /* 0x000000424400720c */ /* 0x000fe20003fa4070 */
[----:B0-----:R-:W-:Y:S01]  /*16130*/  @P0 IMAD.MOV.U32 R6, RZ, RZ, R71 ;  /* 0x000000ffff060224 */ /* 0x001fe200078e0047 */
[----:B------:R-:W-:Y:S01]  /*16140*/  PRMT R8, RZ, 0x7610, R8 ;  /* 0x00007610ff087816 */ /* 0x000fe20000000008 */
[----:B------:R-:W-:Y:S01]  /*16150*/  @P0 IMAD.MOV.U32 R7, RZ, RZ, R5 ;  /* 0x000000ffff070224 */ /* 0x000fe200078e0005 */
[----:B------:R-:W-:-:S04]  /*16160*/  SEL R4, R73, R4, !P1 ;  /* 0x0000000449047207 */ /* 0x000fc80004800000 */
[----:B------:R0:W4:Y:S01]  /*16170*/  @P0 LDG.E.U16 R8, desc[UR20][R6.64] ;  /* 0x0000001406080981 */ /* 0x000122000c1e1500 */
[--C-:B------:R-:W-:Y:S02]  /*16180*/  @!P4 IMAD.IADD R47, R47, 0x1, -R68.reuse ;  /* 0x000000012f2fc824 */ /* 0x100fe400078e0a44 */
[--C-:B------:R-:W-:Y:S02]  /*16190*/  @!P6 IMAD.IADD R64, R64, 0x1, -R68.reuse ;  /* 0x000000014040e824 */ /* 0x100fe400078e0a44 */
[----:B------:R-:W-:Y:S02]  /*161a0*/  @!P5 IMAD.IADD R66, R66, 0x1, -R68 ;  /* 0x000000014242d824 */ /* 0x000fe400078e0a44 */
[----:B0-----:R-:W-:Y:S01]  /*161b0*/  IMAD R6, R4, UR7, RZ ;  /* 0x0000000704067c24 */ /* 0x001fe2000f8e02ff */
[----:B------:R-:W-:Y:S01]  /*161c0*/  STL [R1+0xa08], R5 ;  /* 0x000a080501007387 */ /* 0x000fe20000100800 */
[----:B------:R-:W-:Y:S02]  /*161d0*/  PRMT R0, RZ, 0x7610, R0 ;  /* 0x00007610ff007816 */ /* 0x000fe40000000000 */
[----:B--2---:R-:W-:-:S02]  /*161e0*/  ISETP.GE.AND P4, PT, R57, RZ, PT ;  /* 0x000000ff3900720c */ /* 0x004fc40003f86270 */
[----:B---3--:R-:W-:Y:S01]  /*161f0*/  ISETP.GE.AND P3, PT, R17, RZ, PT ;  /* 0x000000ff1100720c */ /* 0x008fe20003f66270 */
[----:B------:R-:W2:Y:S01]  /*16200*/  LDL.LU R57, [R1+0x150] ;  /* 0x0001500001397983 */ /* 0x000ea20000300800 */
[C---:B------:R-:W-:Y:S01]  /*16210*/  LEA R7, P6, R6.reuse, R72, 0x1 ;  /* 0x0000004806077211 */ /* 0x040fe200078c08ff */
[----:B------:R-:W-:Y:S01]  /*16220*/  IMAD.MOV.U32 R4, RZ, RZ, R64 ;  /* 0x000000ffff047224 */ /* 0x000fe200078e0040 */
[----:B------:R-:W-:Y:S01]  /*16230*/  PRMT R74, RZ, 0x7610, R74 ;  /* 0x00007610ff4a7816 */ /* 0x000fe2000000004a */
[----:B------:R-:W-:Y:S01]  /*16240*/  STL [R1+0x140], R47 ;  /* 0x0001402f01007387 */ /* 0x000fe20000100800 */
[----:B------:R-:W-:Y:S01]  /*16250*/  LEA.HI.X.SX32 R6, R6, R69, 0x1, P6 ;  /* 0x0000004506067211 */ /* 0x000fe200030f0eff */
[----:B------:R-:W0:Y:S02]  /*16260*/  LDCU UR7, c[0x0][0x3b0] ;  /* 0x00007600ff0777ac */ /* 0x000e240008000800 */
[----:B------:R-:W-:Y:S04]  /*16270*/  STL [R1+0x10c], R66 ;  /* 0x00010c4201007387 */ /* 0x000fe80000100800 */
[----:B------:R-:W-:Y:S04]  /*16280*/  STL [R1+0x100], R64 ;  /* 0x0001004001007387 */ /* 0x000fe80000100800 */
[----:B----4-:R1:W-:Y:S04]  /*16290*/  STL [R1+0x204], R93 ;  /* 0x0002045d01007387 */ /* 0x0103e80000100800 */
[----:B-1----:R-:W3:Y:S04]  /*162a0*/  LDL R93, [R1+0xfa8] ;  /* 0x000fa800015d7983 */ /* 0x002ee80000100800 */
[----:B------:R1:W-:Y:S04]  /*162b0*/  STL [R1+0xa3c], R7 ;  /* 0x000a3c0701007387 */ /* 0x0003e80000100800 */
[----:B------:R4:W-:Y:S01]  /*162c0*/  STL [R1+0xa38], R6 ;  /* 0x000a380601007387 */ /* 0x0009e20000100800 */
[----:B------:R-:W-:-:S02]  /*162d0*/  IMAD.MOV.U32 R5, RZ, RZ, R66 ;  /* 0x000000ffff057224 */ /* 0x000fc400078e0042 */
[----:B------:R-:W-:Y:S01]  /*162e0*/  @!P4 IMAD.MOV R4, RZ, RZ, -R4 ;  /* 0x000000ffff04c224 */ /* 0x000fe200078e0a04 */
[----:B------:R-:W2:Y:S01]  /*162f0*/  LDL.LU R71, [R1+0x158] ;  /* 0x0001580001477983 */ /* 0x000ea20000300800 */
[----:B-1----:R-:W-:-:S04]  /*16300*/  @P0 LOP3.LUT R7, R7, R6, RZ, 0x3c, !PT ;  /* 0x0000000607070212 */ /* 0x002fc800078e3cff */
[----:B----4-:R-:W-:-:S04]  /*16310*/  @P0 LOP3.LUT R6, R7, R6, RZ, 0x3c, !PT ;  /* 0x0000000607060212 */ /* 0x010fc800078e3cff */
[----:B------:R-:W-:-:S05]  /*16320*/  @P0 LOP3.LUT R7, R7, R6, RZ, 0x3c, !PT ;  /* 0x0000000607070212 */ /* 0x000fca00078e3cff */
[----:B------:R1:W4:Y:S01]  /*16330*/  @P0 LDG.E.U16 R0, desc[UR20][R6.64] ;  /* 0x0000001406000981 */ /* 0x000322000c1e1500 */
[----:B------:R-:W-:Y:S01]  /*16340*/  @!P3 IMAD.MOV R5, RZ, RZ, -R5 ;  /* 0x000000ffff05b224 */ /* 0x000fe200078e0a05 */
[----:B------:R-:W-:Y:S02]  /*16350*/  ISETP.GE.AND P3, PT, R62, RZ, PT ;  /* 0x000000ff3e00720c */ /* 0x000fe40003f66270 */
[----:B------:R0:W-:Y:S04]  /*16360*/  STL [R1+0x200], R8 ;  /* 0x0002000801007387 */ /* 0x0001e80000100800 */
[----:B------:R-:W2:Y:S01]  /*16370*/  LDL R64, [R1+0xfc8] ;  /* 0x000fc80001407983 */ /* 0x000ea20000100800 */
[C---:B0-----:R-:W-:Y:S02]  /*16380*/  SEL R8, R73.reuse, R5, !P1 ;  /* 0x0000000549087207 */ /* 0x041fe40004800000 */
[----:B------:R-:W-:Y:S01]  /*16390*/  SEL R5, R73, R4, !P1 ;  /* 0x0000000449057207 */ /* 0x000fe20004800000 */
[----:B------:R-:W-:-:S02]  /*163a0*/  IMAD.MOV.U32 R4, RZ, RZ, R47 ;  /* 0x000000ffff047224 */ /* 0x000fc400078e002f */
[----:B------:R-:W-:Y:S01]  /*163b0*/  IMAD R8, R8, UR4, RZ ;  /* 0x0000000408087c24 */ /* 0x000fe2000f8e02ff */
[----:B------:R-:W2:Y:S01]  /*163c0*/  LDL R47, [R1+0xfe8] ;  /* 0x000fe800012f7983 */ /* 0x000ea20000100800 */
[----:B------:R-:W-:Y:S01]  /*163d0*/  IMAD R5, R5, UR5, RZ ;  /* 0x0000000505057c24 */ /* 0x000fe2000f8e02ff */
[----:B------:R-:W-:Y:S01]  /*163e0*/  PRMT R61, RZ, 0x7610, R61 ;  /* 0x00007610ff3d7816 */ /* 0x000fe2000000003d */
[----:B------:R-:W-:Y:S01]  /*163f0*/  @!P3 IMAD.MOV R4, RZ, RZ, -R4 ;  /* 0x000000ffff04b224 */ /* 0x000fe200078e0a04 */
[----:B------:R-:W2:Y:S01]  /*16400*/  LDL.LU R62, [R1+0x160] ;  /* 0x00016000013e7983 */ /* 0x000ea20000300800 */
[----:B------:R-:W-:Y:S01]  /*16410*/  ISETP.GT.U32.AND P6, PT, R68, R67, PT ;  /* 0x000000434400720c */ /* 0x000fe20003fc4070 */
[----:B------:R-:W0:Y:S01]  /*16420*/  LDCU UR4, c[0x0][0x3b0] ;  /* 0x00007600ff0477ac */ /* 0x000e220008000800 */
[----:B-1----:R-:W-:Y:S02]  /*16430*/  LEA R7, P3, R5, R72, 0x1 ;  /* 0x0000004805077211 */ /* 0x002fe400078608ff */
[----:B------:R-:W-:Y:S01]  /*16440*/  SEL R6, R73, R4, !P1 ;  /* 0x0000000449067207 */ /* 0x000fe20004800000 */
[----:B------:R-:W1:Y:S01]  /*16450*/  LDCU UR5, c[0x0][0x3b0] ;  /* 0x00007600ff0577ac */ /* 0x000e620008000800 */
[----:B------:R-:W-:Y:S01]  /*16460*/  LEA.HI.X.SX32 R66, R5, R69, 0x1, P3 ;  /* 0x0000004505427211 */ /* 0x000fe200018f0eff */
[----:B----4-:R4:W-:Y:S02]  /*16470*/  STL [R1+0x1fc], R0 ;  /* 0x0001fc0001007387 */ /* 0x0109e40000100800 */
[----:B----4-:R-:W-:-:S04]  /*16480*/  LEA R0, P4, R8, R72, 0x1 ;  /* 0x0000004808007211 */ /* 0x010fc800078808ff */
[----:B------:R-:W-:Y:S01]  /*16490*/  LEA.HI.X.SX32 R17, R8, R69, 0x1, P4 ;  /* 0x0000004508117211 */ /* 0x000fe200020f0eff */
[----:B------:R-:W-:-:S04]  /*164a0*/  @P0 IMAD.MOV.U32 R4, RZ, RZ, R0 ;  /* 0x000000ffff040224 */ /* 0x000fc800078e0000 */
[----:B------:R-:W-:-:S05]  /*164b0*/  @P0 IMAD.MOV.U32 R5, RZ, RZ, R17 ;  /* 0x000000ffff050224 */ /* 0x000fca00078e0011 */
[----:B------:R4:W2:Y:S02]  /*164c0*/  @P0 LDG.E.U16 R74, desc[UR20][R4.64] ;  /* 0x00000014044a0981 */ /* 0x0008a4000c1e1500 */
[----:B----4-:R-:W-:Y:S02]  /*164d0*/  @P0 IMAD.MOV.U32 R4, RZ, RZ, R7 ;  /* 0x000000ffff040224 */ /* 0x010fe400078e0007 */
[----:B------:R-:W-:-:S05]  /*164e0*/  @P0 IMAD.MOV.U32 R5, RZ, RZ, R66 ;  /* 0x000000ffff050224 */ /* 0x000fca00078e0042 */
[----:B------:R4:W3:Y:S01]  /*164f0*/  @P0 LDG.E.U16 R61, desc[UR20][R4.64] ;  /* 0x00000014043d0981 */ /* 0x0008e2000c1e1500 */
[----:B------:R-:W-:-:S05]  /*16500*/  @!P6 IMAD.IADD R67, R67, 0x1, -R68 ;  /* 0x000000014343e824 */ /* 0x000fca00078e0a44 */
[----:B------:R-:W-:Y:S01]  /*16510*/  ISETP.GT.U32.AND P6, PT, R68, R67, PT ;  /* 0x000000434400720c */ /* 0x000fe20003fc4070 */
[----:B------:R-:W-:Y:S01]  /*16520*/  STL [R1+0xa6c], R0 ;  /* 0x000a6c0001007387 */ /* 0x000fe20000100800 */
[----:B------:R-:W-:-:S03]  /*16530*/  IMAD R6, R6, UR11, RZ ;  /* 0x0000000b06067c24 */ /* 0x000fc6000f8e02ff */
[----:B------:R0:W-:Y:S04]  /*16540*/  STL [R1+0xa9c], R7 ;  /* 0x000a9c0701007387 */ /* 0x0001e80000100800 */
[----:B------:R1:W-:Y:S04]  /*16550*/  STL [R1+0xa68], R17 ;  /* 0x000a681101007387 */ /* 0x0003e80000100800 */
[----:B------:R-:W-:Y:S01]  /*16560*/  @!P6 IMAD.IADD R67, R67, 0x1, -R68 ;  /* 0x000000014343e824 */ /* 0x000fe200078e0a44 */
[C---:B0-----:R-:W-:Y:S01]  /*16570*/  LEA R7, P6, R6.reuse, R72, 0x1 ;  /* 0x0000004806077211 */ /* 0x041fe200078c08ff */
[----:B-1----:R-:W3:Y:S04]  /*16580*/  LDL.LU R17, [R1+0x1364] ;  /* 0x0013640001117983 */ /* 0x002ee80000300800 */
[----:B------:R-:W3:Y:S01]  /*16590*/  LDL.LU R0, [R1+0x1360] ;  /* 0x0013600001007983 */ /* 0x000ee20000300800 */
[----:B------:R-:W-:-:S02]  /*165a0*/  LEA.HI.X.SX32 R6, R6, R69, 0x1, P6 ;  /* 0x0000004506067211 */ /* 0x000fc400030f0eff */
[----:B----4-:R-:W-:Y:S01]  /*165b0*/  PRMT R4, RZ, 0x7610, R4 ;  /* 0x00007610ff047816 */ /* 0x010fe20000000004 */
[----:B--2---:R0:W-:Y:S04]  /*165c0*/  STL [R1+0x1f8], R74 ;  /* 0x0001f84a01007387 */ /* 0x0041e80000100800 */
[----:B0-----:R-:W2:Y:S04]  /*165d0*/  LDL.LU R74, [R1+0x135c] ;  /* 0x00135c00014a7983 */ /* 0x001ea80000300800 */
[----:B------:R0:W-:Y:S04]  /*165e0*/  STL [R1+0xa98], R66 ;  /* 0x000a984201007387 */ /* 0x0001e80000100800 */
[----:B0-----:R-:W4:Y:S04]  /*165f0*/  LDL R66, [R1+0x1014] ;  /* 0x0010140001427983 */ /* 0x001f280000100800 */
[----:B---3--:R0:W-:Y:S04]  /*16600*/  STL [R1+0x1f0], R61 ;  /* 0x0001f03d01007387 */ /* 0x0081e80000100800 */
[----:B0-----:R-:W3:Y:S04]  /*16610*/  LDL.LU R61, [R1+0x168] ;  /* 0x00016800013d7983 */ /* 0x001ee80000300800 */
[----:B------:R-:W-:Y:S04]  /*16620*/  STL [R1+0x14c], R67 ;  /* 0x00014c4301007387 */ /* 0x000fe80000100800 */
        /* <DEDUP_REMOVED lines=8> */
[----:B------:R-:W-:-:S05]  /*166b0*/  @!P5 IMAD.IADD R92, R92, 0x1, -R68 ;  /* 0x000000015c5cd824 */ /* 0x000fca00078e0a44 */
[C---:B------:R-:W-:Y:S02]  /*166c0*/  ISETP.GT.U32.AND P5, PT, R68.reuse, R92, PT ;  /* 0x0000005c4400720c */ /* 0x040fe40003fa4070 */
[----:B------:R-:W-:Y:S01]  /*166d0*/  ISETP.GE.AND P3, PT, R93, RZ, PT ;  /* 0x000000ff5d00720c */ /* 0x000fe20003f66270 */
[----:B------:R-:W-:Y:S01]  /*166e0*/  @!P4 IMAD.IADD R57, R57, 0x1, -R68 ;  /* 0x000000013939c824 */ /* 0x000fe200078e0a44 */
[----:B------:R-:W-:-:S09]  /*166f0*/  ISETP.GT.U32.AND P6, PT, R68, R62, PT ;  /* 0x0000003e4400720c */ /* 0x000fd20003fc4070 */
[----:B------:R-:W-:-:S04]  /*16700*/  @!P5 IMAD.IADD R92, R92, 0x1, -R68 ;  /* 0x000000015c5cd824 */ /* 0x000fc800078e0a44 */
[----:B------:R-:W-:-:S04]  /*16710*/  IMAD.MOV.U32 R5, RZ, RZ, R92 ;  /* 0x000000ffff057224 */ /* 0x000fc800078e005c */
[----:B------:R-:W-:Y:S01]  /*16720*/  @!P3 IMAD.MOV R5, RZ, RZ, -R5 ;  /* 0x000000ffff05b224 */ /* 0x000fe200078e0a05 */
[----:B------:R-:W-:Y:S02]  /*16730*/  ISETP.GT.U32.AND P3, PT, R68, R57, PT ;  /* 0x000000394400720c */ /* 0x000fe40003f64070 */
[----:B------:R-:W-:Y:S02]  /*16740*/  ISETP.GE.AND P4, PT, R64, RZ, PT ;  /* 0x000000ff4000720c */ /* 0x000fe40003f86270 */
[----:B------:R-:W-:Y:S01]  /*16750*/  SEL R5, R73, R5, !P1 ;  /* 0x0000000549057207 */ /* 0x000fe20004800000 */
[----:B------:R-:W3:Y:S04]  /*16760*/  LDL.LU R64, [R1+0x170] ;  /* 0x0001700001407983 */ /* 0x000ee80000300800 */
[----:B0-----:R-:W-:-:S02]  /*16770*/  IMAD R6, R5, UR11, RZ ;  /* 0x0000000b05067c24 */ /* 0x001fc4000f8e02ff */
[--C-:B------:R-:W-:Y:S02]  /*16780*/  @!P6 IMAD.IADD R62, R62, 0x1, -R68.reuse ;  /* 0x000000013e3ee824 */ /* 0x100fe400078e0a44 */
[----:B------:R-:W-:Y:S01]  /*16790*/  @!P3 IMAD.IADD R57, R57, 0x1, -R68 ;  /* 0x000000013939b824 */ /* 0x000fe200078e0a44 */
[----:B------:R-:W-:-:S04]  /*167a0*/  LEA R7, P6, R6, R72, 0x1 ;  /* 0x0000004806077211 */ /* 0x000fc800078c08ff */
[----:B------:R-:W-:Y:S02]  /*167b0*/  LEA.HI.X.SX32 R6, R6, R69, 0x1, P6 ;  /* 0x0000004506067211 */ /* 0x000fe400030f0eff */
[----:B------:R-:W-:Y:S01]  /*167c0*/  PRMT R52, RZ, 0x7610, R52 ;  /* 0x00007610ff347816 */ /* 0x000fe20000000034 */
[----:B--2---:R0:W-:Y:S02]  /*167d0*/  STL [R1+0x1e8], R4 ;  /* 0x0001e80401007387 */ /* 0x0041e40000100800 */
[----:B0-----:R-:W-:-:S04]  /*167e0*/  IMAD.MOV.U32 R4, RZ, RZ, R67 ;  /* 0x000000ffff047224 */ /* 0x001fc800078e0043 */
[----:B------:R-:W-:Y:S01]  /*167f0*/  @!P4 IMAD.MOV R4, RZ, RZ, -R4 ;  /* 0x000000ffff04c224 */ /* 0x000fe200078e0a04 */
[----:B------:R-:W-:Y:S02]  /*16800*/  ISETP.GE.AND P4, PT, R47, RZ, PT ;  /* 0x000000ff2f00720c */ /* 0x000fe40003f86270 */
[----:B------:R-:W2:Y:S04]  /*16810*/  LDL R47, [R1+0x10ec] ;  /* 0x0010ec00012f7983 */ /* 0x000ea80000100800 */
[----:B------:R-:W-:Y:S04]  /*16820*/  STL [R1+0x150], R57 ;  /* 0x0001503901007387 */ /* 0x000fe80000100800 */
[----:B------:R0:W-:Y:S04]  /*16830*/  STL [R1+0x504], R7 ;  /* 0x0005040701007387 */ /* 0x0001e80000100800 */
[----:B------:R1:W-:Y:S01]  /*16840*/  STL [R1+0x500], R6 ;  /* 0x0005000601007387 */ /* 0x0003e20000100800 */
[----:B0-----:R-:W-:-:S04]  /*16850*/  @P0 LOP3.LUT R7, R7, R6, RZ, 0x3c, !PT ;  /* 0x0000000607070212 */ /* 0x001fc800078e3cff */
[----:B-1----:R-:W-:-:S04]  /*16860*/  @P0 LOP3.LUT R6, R7, R6, RZ, 0x3c, !PT ;  /* 0x0000000607060212 */ /* 0x002fc800078e3cff */
[----:B------:R-:W-:-:S05]  /*16870*/  @P0 LOP3.LUT R7, R7, R6, RZ, 0x3c, !PT ;  /* 0x0000000607070212 */ /* 0x000fca00078e3cff */
[----:B------:R0:W2:Y:S01]  /*16880*/  @P0 LDG.E.U16 R52, desc[UR20][R6.64] ;  /* 0x0000001406340981 */ /* 0x0000a2000c1e1500 */
[----:B------:R-:W-:Y:S02]  /*16890*/  ISETP.GT.U32.AND P5, PT, R68, R71, PT ;  /* 0x000000474400720c */ /* 0x000fe40003fa4070 */
[----:B------:R-:W-:-:S11]  /*168a0*/  SEL R4, R73, R4, !P1 ;  /* 0x0000000449047207 */ /* 0x000fd60004800000 */
[----:B------:R-:W-:Y:S02]  /*168b0*/  @!P5 IMAD.IADD R71, R71, 0x1, -R68 ;  /* 0x000000014747d824 */ /* 0x000fe400078e0a44 */
[----:B------:R-:W-:Y:S01]  /*168c0*/  IMAD R4, R4, UR4, RZ ;  /* 0x0000000404047c24 */ /* 0x000fe2000f8e02ff */
[----:B----4-:R-:W-:Y:S01]  /*168d0*/  ISETP.GE.AND P3, PT, R66, RZ, PT ;  /* 0x000000ff4200720c */ /* 0x010fe20003f66270 */
[----:B------:R-:W-:Y:S01]  /*168e0*/  IMAD.MOV.U32 R5, RZ, RZ, R57 ;  /* 0x000000ffff057224 */ /* 0x000fe200078e0039 */
[----:B------:R-:W-:Y:S01]  /*168f0*/  ISETP.GT.U32.AND P5, PT, R68, R71, PT ;  /* 0x000000474400720c */ /* 0x000fe20003fa4070 */
[----:B------:R-:W1:Y:S01]  /*16900*/  LDCU UR4, c[0x0][0x3b0] ;  /* 0x00007600ff0477ac */ /* 0x000e620008000800 */
[C---:B------:R-:W-:Y:S01]  /*16910*/  LEA R66, P6, R4.reuse, R72, 0x1 ;  /* 0x0000004804427211 */ /* 0x040fe200078c08ff */
[----:B------:R-:W-:Y:S01]  /*16920*/  @!P4 IMAD.MOV R5, RZ, RZ, -R5 ;  /* 0x000000ffff05c224 */ /* 0x000fe200078e0a05 */
[----:B------:R-:W-:Y:S01]  /*16930*/  PRMT R65, RZ, 0x7610, R65 ;  /* 0x00007610ff417816 */ /* 0x000fe20000000041 */
[----:B------:R-:W4:Y:S01]  /*16940*/  LDL R57, [R1+0x10e4] ;  /* 0x0010e40001397983 */ /* 0x000f220000100800 */
[----:B------:R-:W-:-:S02]  /*16950*/  LEA.HI.X.SX32 R67, R4, R69, 0x1, P6 ;  /* 0x0000004504437211 */ /* 0x000fc400030f0eff */
[----:B------:R-:W-:Y:S01]  /*16960*/  ISETP.GT.U32.AND P4, PT, R68, R62, PT ;  /* 0x0000003e4400720c */ /* 0x000fe20003f84070 */
[----:B0-----:R-:W-:-:S04]  /*16970*/  @P0 IMAD.MOV.U32 R6, RZ, RZ, R66 ;  /* 0x000000ffff060224 */ /* 0x001fc800078e0042 */
[----:B------:R-:W-:Y:S02]  /*16980*/  @!P5 IMAD.IADD R71, R71, 0x1, -R68 ;  /* 0x000000014747d824 */ /* 0x000fe400078e0a44 */
[----:B------:R-:W-:Y:S01]  /*16990*/  @P0 IMAD.MOV.U32 R7, RZ, RZ, R67 ;  /* 0x000000ffff070224 */ /* 0x000fe200078e0043 */
[----:B---3--:R-:W-:Y:S01]  /*169a0*/  ISETP.GT.U32.AND P6, PT, R68, R64, PT ;  /* 0x000000404400720c */ /* 0x008fe20003fc4070 */
[----:B------:R-:W-:-:S03]  /*169b0*/  IMAD.MOV.U32 R4, RZ, RZ, R71 ;  /* 0x000000ffff047224 */ /* 0x000fc600078e0047 */
[----:B------:R0:W3:Y:S01]  /*169c0*/  @P0 LDG.E.U16 R65, desc[UR20][R6.64] ;  /* 0x0000001406410981 */ /* 0x0000e2000c1e1500 */
[----:B------:R-:W-:Y:S02]  /*169d0*/  @!P3 IMAD.MOV R4, RZ, RZ, -R4 ;  /* 0x000000ffff04b224 */ /* 0x000fe400078e0a04 */
[----:B------:R-:W-:Y:S01]  /*169e0*/  @!P4 IMAD.IADD R62, R62, 0x1, -R68 ;  /* 0x000000013e3ec824 */ /* 0x000fe200078e0a44 */
[C---:B0-----:R-:W-:Y:S02]  /*169f0*/  SEL R6, R73.reuse, R5, !P1 ;  /* 0x0000000549067207 */ /* 0x041fe40004800000 */
[----:B------:R-:W-:-:S03]  /*16a00*/  SEL R5, R73, R4, !P1 ;  /* 0x0000000449057207 */ /* 0x000fc60004800000 */
[----:B------:R-:W-:Y:S02]  /*16a10*/  IMAD R6, R6, UR5, RZ ;  /* 0x0000000506067c24 */ /* 0x000fe4000f8e02ff */
[----:B------:R-:W-:Y:S01]  /*16a20*/  @!P6 IMAD.IADD R64, R64, 0x1, -R68 ;  /* 0x000000014040e824 */ /* 0x000fe200078e0a44 */
[----:B------:R0:W-:Y:S01]  /*16a30*/  STL [R1+0x534], R66 ;  /* 0x0005344201007387 */ /* 0x0001e20000100800 */
[----:B------:R-:W-:Y:S01]  /*16a40*/  IMAD.MOV.U32 R4, RZ, RZ, R62 ;  /* 0x000000ffff047224 */ /* 0x000fe200078e003e */
[C---:B------:R-:W-:Y:S01]  /*16a50*/  LEA R71, P6, R6.reuse, R72, 0x1 ;  /* 0x0000004806477211 */ /* 0x040fe200078c08ff */
[----:B-1----:R-:W-:Y:S01]  /*16a60*/  IMAD R5, R5, UR4, RZ ;  /* 0x0000000405057c24 */ /* 0x002fe2000f8e02ff */
[----:B------:R-:W-:Y:S01]  /*16a70*/  PRMT R70, RZ, 0x7610, R70 ;  /* 0x00007610ff467816 */ /* 0x000fe20000000046 */
[----:B------:R-:W1:Y:S01]  /*16a80*/  LDCU UR4, c[0x0][0x3b0] ;  /* 0x00007600ff0477ac */ /* 0x000e620008000800 */
[----:B------:R-:W-:Y:S02]  /*16a90*/  LEA.HI.X.SX32 R92, R6, R69, 0x1, P6 ;  /* 0x00000045065c7211 */ /* 0x000fe400030f0eff */
[----:B------:R-:W-:Y:S01]  /*16aa0*/  PRMT R7, RZ, 0x7610, R7 ;  /* 0x00007610ff077816 */ /* 0x000fe20000000007 */
[----:B------:R-:W0:Y:S01]  /*16ab0*/  LDCU UR5, c[0x0][0x3b0] ;  /* 0x00007600ff0577ac */ /* 0x000e220008000800 */
[----:B--2---:R-:W-:-:S13]  /*16ac0*/  ISETP.GE.AND P3, PT, R47, RZ, PT ;  /* 0x000000ff2f00720c */ /* 0x004fda0003f66270 */
[----:B------:R-:W-:Y:S01]  /*16ad0*/  @!P3 IMAD.MOV R4, RZ, RZ, -R4 ;  /* 0x000000ffff04b224 */ /* 0x000fe200078e0a04 */
[----:B0-----:R-:W-:-:S04]  /*16ae0*/  LEA R66, P3, R5, R72, 0x1 ;  /* 0x0000004805427211 */ /* 0x001fc800078608ff */
[----:B------:R-:W-:Y:S01]  /*16af0*/  SEL R6, R73, R4, !P1 ;  /* 0x0000000449067207 */ /* 0x000fe20004800000 */
[----:B------:R-:W-:Y:S01]  /*16b00*/  @P0 IMAD.MOV.U32 R4, RZ, RZ, R71 ;  /* 0x000000ffff040224 */ /* 0x000fe200078e0047 */
[----:B------:R0:W-:Y:S04]  /*16b10*/  STL [R1+0x1e0], R52 ;  /* 0x0001e03401007387 */ /* 0x0001e80000100800 */
[----:B0-----:R-:W2:Y:S04]  /*16b20*/  LDL.LU R52, [R1+0x174] ;  /* 0x0001740001347983 */ /* 0x001ea80000300800 */
[----:B------:R0:W-:Y:S04]  /*16b30*/  STL [R1+0x530], R67 ;  /* 0x0005304301007387 */ /* 0x0001e80000100800 */
[----:B------:R-:W2:Y:S01]  /*16b40*/  LDL R47, [R1+0x10d0] ;  /* 0x0010d000012f7983 */ /* 0x000ea20000100800 */
[----:B0-----:R-:W-:Y:S01]  /*16b50*/  LEA.HI.X.SX32 R67, R5, R69, 0x1, P3 ;  /* 0x0000004505437211 */ /* 0x001fe200018f0eff */
[----:B------:R-:W-:-:S05]  /*16b60*/  @P0 IMAD.MOV.U32 R5, RZ, RZ, R92 ;  /* 0x000000ffff050224 */ /* 0x000fca00078e005c */
[----:B------:R0:W2:Y:S02]  /*16b70*/  @P0 LDG.E.U16 R70, desc[UR20][R4.64] ;  /* 0x0000001404460981 */ /* 0x0000a4000c1e1500 */
[----:B0-----:R-:W-:Y:S02]  /*16b80*/  @P0 IMAD.MOV.U32 R4, RZ, RZ, R66 ;  /* 0x000000ffff040224 */ /* 0x001fe400078e0042 */
[----:B------:R-:W-:-:S05]  /*16b90*/  @P0 IMAD.MOV.U32 R5, RZ, RZ, R67 ;  /* 0x000000ffff050224 */ /* 0x000fca00078e0043 */
[----:B------:R0:W2:Y:S01]  /*16ba0*/  @P0 LDG.E.U16 R7, desc[UR20][R4.64] ;  /* 0x0000001404070981 */ /* 0x0000a2000c1e1500 */
[----:B------:R-:W-:-:S13]  /*16bb0*/  ISETP.GT.U32.AND P5, PT, R68, R61, PT ;  /* 0x0000003d4400720c */ /* 0x000fda0003fa4070 */
[----:B------:R-:W-:-:S05]  /*16bc0*/  @!P5 IMAD.IADD R61, R61, 0x1, -R68 ;  /* 0x000000013d3dd824 */ /* 0x000fca00078e0a44 */
[C---:B------:R-:W-:Y:S01]  /*16bd0*/  ISETP.GT.U32.AND P5, PT, R68.reuse, R61, PT ;  /* 0x0000003d4400720c */ /* 0x040fe20003fa4070 */
[----:B---3--:R3:W-:Y:S01]  /*16be0*/  STL [R1+0x1dc], R65 ;  /* 0x0001dc4101007387 */ /* 0x0087e20000100800 */
[----:B------:R-:W-:Y:S01]  /*16bf0*/  ISETP.GT.U32.AND P4, PT, R68, R64, PT ;  /* 0x000000404400720c */ /* 0x000fe20003f84070 */
[----:B------:R-:W-:Y:S01]  /*16c00*/  IMAD R6, R6, UR7, RZ ;  /* 0x0000000706067c24 */ /* 0x000fe2000f8e02ff */
[----:B------:R-:W-:Y:S01]  /*16c10*/  PRMT R59, RZ, 0x7610, R59 ;  /* 0x00007610ff3b7816 */ /* 0x000fe2000000003b */
[----:B------:R-:W1:Y:S01]  /*16c20*/  LDCU UR7, c[0x0][0x3b0] ;  /* 0x00007600ff0777ac */ /* 0x000e620008000800 */
[----:B---3--:R-:W3:Y:S07]  /*16c30*/  LDL.LU R65, [R1+0x180] ;  /* 0x0001800001417983 */ /* 0x008eee0000300800 */
[----:B------:R-:W-:Y:S01]  /*16c40*/  @!P5 IMAD.IADD R61, R61, 0x1, -R68 ;  /* 0x000000013d3dd824 */ /* 0x000fe200078e0a44 */
[----:B----4-:R-:W-:Y:S01]  /*16c50*/  ISETP.GE.AND P5, PT, R57, RZ, PT ;  /* 0x000000ff3900720c */ /* 0x010fe20003fa6270 */
[----:B------:R4:W-:Y:S02]  /*16c60*/  STL [R1+0x160], R62 ;  /* 0x0001603e01007387 */ /* 0x0009e40000100800 */
[----:B0-----:R-:W-:-:S02]  /*16c70*/  IMAD.MOV.U32 R4, RZ, RZ, R61 ;  /* 0x000000ffff047224 */ /* 0x001fc400078e003d */
[----:B----4-:R-:W4:Y:S04]  /*16c80*/  LDL.LU R62, [R1+0x184] ;  /* 0x00018400013e7983 */ /* 0x010f280000300800 */
[----:B------:R-:W-:Y:S04]  /*16c90*/  STL [R1+0x564], R71 ;  /* 0x0005644701007387 */ /* 0x000fe80000100800 */
[----:B------:R-:W-:Y:S04]  /*16ca0*/  STL [R1+0x594], R66 ;  /* 0x0005944201007387 */ /* 0x000fe80000100800 */
[----:B------:R-:W4:Y:S04]  /*16cb0*/  LDL R57, [R1+0x1058] ;  /* 0x0010580001397983 */ /* 0x000f280000100800 */
[----:B------:R-:W-:Y:S01]  /*16cc0*/  STL [R1+0x560], R92 ;  /* 0x0005605c01007387 */ /* 0x000fe20000100800 */
[----:B------:R-:W-:-:S03]  /*16cd0*/  @!P5 IMAD.MOV R4, RZ, RZ, -R4 ;  /* 0x000000ffff04d224 */ /* 0x000fc600078e0a04 */
[----:B------:R-:W-:Y:S04]  /*16ce0*/  STL [R1+0x168], R61 ;  /* 0x0001683d01007387 */ /* 0x000fe80000100800 */
[----:B------:R-:W-:Y:S01]  /*16cf0*/  STL [R1+0x590], R67 ;  /* 0x0005904301007387 */ /* 0x000fe20000100800 */
[----:B------:R-:W-:Y:S01]  /*16d00*/  @!P4 IMAD.IADD R64, R64, 0x1, -R68 ;  /* 0x000000014040c824 */ /* 0x000fe200078e0a44 */
[----:B------:R-:W-:-:S03]  /*16d10*/  SEL R5, R73, R4, !P1 ;  /* 0x0000000449057207 */ /* 0x000fc60004800000 */
[----:B------:R-:W-:Y:S02]  /*16d20*/  IMAD.MOV.U32 R4, RZ, RZ, R64 ;  /* 0x000000ffff047224 */ /* 0x000fe400078e0040 */
[----:B------:R-:W-:Y:S01]  /*16d30*/  IMAD R5, R5, UR12, RZ ;  /* 0x0000000c05057c24 */ /* 0x000fe2000f8e02ff */
[----:B------:R-:W-:Y:S01]  /*16d40*/  PRMT R56, RZ, 0x7610, R56 ;  /* 0x00007610ff387816 */ /* 0x000fe20000000038 */
[----:B------:R-:W0:Y:S01]  /*16d50*/  LDCU UR12, c[0x0][0x3b0] ;  /* 0x00007600ff0c77ac */ /* 0x000e220008000800 */
[----:B--2---:R-:W-:Y:S02]  /*16d60*/  ISETP.GE.AND P6, PT, R47, RZ, PT ;  /* 0x000000ff2f00720c */ /* 0x004fe40003fc6270 */
[----:B------:R-:W2:Y:S11]  /*16d70*/  LDL.LU R47, [R1+0x18c] ;  /* 0x00018c00012f7983 */ /* 0x000eb60000300800 */
[----:B------:R-:W-:Y:S01]  /*16d80*/  @!P6 IMAD.MOV R4, RZ, RZ, -R4 ;  /* 0x000000ffff04e224 */ /* 0x000fe200078e0a04 */
[----:B------:R0:W-:Y:S02]  /*16d90*/  STL [R1+0x1d4], R7 ;  /* 0x0001d40701007387 */ /* 0x0001e40000100800 */
[----:B0-----:R-:W-:-:S02]  /*16da0*/  LEA R7, P5, R6, R72, 0x1 ;  /* 0x0000004806077211 */ /* 0x001fc400078a08ff */
[----:B------:R-:W-:Y:S02]  /*16db0*/  STL [R1+0x170], R64 ;  /* 0x0001704001007387 */ /* 0x000fe40000100800 */
[----:B------:R-:W-:Y:S02]  /*16dc0*/  LEA.HI.X.SX32 R61, R6, R69, 0x1, P5 ;  /* 0x00000045063d7211 */ /* 0x000fe400028f0eff */
[----:B------:R0:W-:Y:S01]  /*16dd0*/  STL [R1+0x5c4], R7 ;  /* 0x0005c40701007387 */ /* 0x0001e20000100800 */
[----:B------:R-:W-:Y:S01]  /*16de0*/  @P0 IMAD.MOV.U32 R6, RZ, RZ, R7 ;  /* 0x000000ffff060224 */ /* 0x000fe200078e0007 */
[----:B------:R-:W-:Y:S02]  /*16df0*/  SEL R4, R73, R4, !P1 ;  /* 0x0000000449047207 */ /* 0x000fe40004800000 */
[----:B------:R-:W-:Y:S01]  /*16e00*/  LEA R66, P6, R5, R72, 0x1 ;  /* 0x0000004805427211 */ /* 0x000fe200078c08ff */
[----:B0-----:R-:W-:-:S05]  /*16e10*/  @P0 IMAD.MOV.U32 R7, RZ, RZ, R61 ;  /* 0x000000ffff070224 */ /* 0x001fca00078e003d */
[----:B------:R1:W2:Y:S01]  /*16e20*/  @P0 LDG.E.U16 R59, desc[UR20][R6.64] ;  /* 0x00000014063b0981 */ /* 0x0002a2000c1e1500 */
[----:B------:R-:W-:Y:S01]  /*16e30*/  LEA.HI.X.SX32 R5, R5, R69, 0x1, P6 ;  /* 0x0000004505057211 */ /* 0x000fe200030f0eff */
[----:B-1----:R-:W-:Y:S01]  /*16e40*/  IMAD R6, R4, UR4, RZ ;  /* 0x0000000404067c24 */ /* 0x002fe2000f8e02ff */
[C---:B------:R-:W-:Y:S01]  /*16e50*/  ISETP.GT.U32.AND P3, PT, R68.reuse, R52, PT ;  /* 0x000000344400720c */ /* 0x040fe20003f64070 */
[----:B------:R-:W-:Y:S01]  /*16e60*/  @P0 IMAD.MOV.U32 R4, RZ, RZ, R66 ;  /* 0x000000ffff040224 */ /* 0x000fe200078e0042 */
[----:B---3--:R-:W-:Y:S01]  /*16e70*/  ISETP.GT.U32.AND P4, PT, R68, R65, PT ;  /* 0x000000414400720c */ /* 0x008fe20003f84070 */
[----:B------:R0:W-:Y:S01]  /*16e80*/  STL [R1+0x5c0], R61 ;  /* 0x0005c03d01007387 */ /* 0x0001e20000100800 */
[----:B------:R-:W-:Y:S01]  /*16e90*/  PRMT R7, RZ, 0x7610, R7 ;  /* 0x00007610ff077816 */ /* 0x000fe20000000007 */
[----:B------:R-:W1:Y:S02]  /*16ea0*/  LDCU UR4, c[0x0][0x3b0] ;  /* 0x00007600ff0477ac */ /* 0x000e640008000800 */
[----:B------:R3:W2:Y:S06]  /*16eb0*/  @P0 LDG.E.U16 R56, desc[UR20][R4.64] ;  /* 0x0000001404380981 */ /* 0x0006ac000c1e1500 */
[--C-:B------:R-:W-:Y:S01]  /*16ec0*/  @!P3 IMAD.IADD R52, R52, 0x1, -R68.reuse ;  /* 0x000000013434b824 */ /* 0x100fe200078e0a44 */
[----:B0-----:R-:W2:Y:S04]  /*16ed0*/  LDL R61, [R1+0x1078] ;  /* 0x00107800013d7983 */ /* 0x001ea80000100800 */
[----:B------:R-:W-:Y:S01]  /*16ee0*/  ISETP.GT.U32.AND P3, PT, R68, R52, PT ;  /* 0x000000344400720c */ /* 0x000fe20003f64070 */
[--C-:B------:R-:W-:Y:S01]  /*16ef0*/  @!P4 IMAD.IADD R65, R65, 0x1, -R68.reuse ;  /* 0x000000014141c824 */ /* 0x100fe200078e0a44 */
[----:B----4-:R-:W-:Y:S01]  /*16f00*/  ISETP.GE.AND P4, PT, R57, RZ, PT ;  /* 0x000000ff3900720c */ /* 0x010fe20003f86270 */
[----:B------:R-:W4:Y:S04]  /*16f10*/  LDL.LU R64, [R1+0x194] ;  /* 0x0001940001407983 */ /* 0x000f280000300800 */
[----:B------:R-:W-:Y:S06]  /*16f20*/  STL [R1+0x1d8], R70 ;  /* 0x0001d84601007387 */ /* 0x000fec0000100800 */
[----:B------:R-:W-:-:S04]  /*16f30*/  @!P3 IMAD.IADD R52, R52, 0x1, -R68 ;  /* 0x000000013434b824 */ /* 0x000fc800078e0a44 */
[----:B---3--:R-:W-:-:S04]  /*16f40*/  IMAD.MOV.U32 R4, RZ, RZ, R52 ;  /* 0x000000ffff047224 */ /* 0x008fc800078e0034 */
[----:B------:R-:W-:Y:S01]  /*16f50*/  @!P4 IMAD.MOV R4, RZ, RZ, -R4 ;  /* 0x000000ffff04c224 */ /* 0x000fe200078e0a04 */
[----:B--2---:R0:W-:Y:S04]  /*16f60*/  STL [R1+0x160], R59 ;  /* 0x0001603b01007387 */ /* 0x0041e80000100800 */
[----:B0-----:R-:W2:Y:S04]  /*16f70*/  LDL R59, [R1+0x106c] ;  /* 0x00106c00013b7983 */ /* 0x001ea80000100800 */
[----:B------:R-:W-:Y:S04]  /*16f80*/  STL [R1+0x5f4], R66 ;  /* 0x0005f44201007387 */ /* 0x000fe80000100800 */
[----:B------:R-:W3:Y:S04]  /*16f90*/  LDL.LU R57, [R1+0x19c] ;  /* 0x00019c0001397983 */ /* 0x000ee80000300800 */
[----:B------:R0:W-:Y:S04]  /*16fa0*/  STL [R1+0x5f0], R5 ;  /* 0x0005f00501007387 */ /* 0x0001e80000100800 */
[----:B------:R1:W-:Y:S01]  /*16fb0*/  STL [R1+0x174], R52 ;  /* 0x0001743401007387 */ /* 0x0003e20000100800 */
[----:B0-----:R-:W-:-:S03]  /*16fc0*/  LEA R5, P3, R6, R72, 0x1 ;  /* 0x0000004806057211 */ /* 0x001fc600078608ff */
[----:B-1----:R-:W2:Y:S04]  /*16fd0*/  LDL R52, [R1+0x1108] ;  /* 0x0011080001347983 */ /* 0x002ea80000100800 */
[----:B------:R-:W-:Y:S04]  /*16fe0*/  STL [R1+0x624], R5 ;  /* 0x0006240501007387 */ /* 0x000fe80000100800 */
[----:B------:R0:W-:Y:S02]  /*16ff0*/  STL [R1+0x150], R56 ;  /* 0x0001503801007387 */ /* 0x0001e40000100800 */
[----:B0-----:R-:W-:-:S02]  /*17000*/  LEA.HI.X.SX32 R56, R6, R69, 0x1, P3 ;  /* 0x0000004506387211 */ /* 0x001fc400018f0eff */
[----:B------:R-:W-:Y:S01]  /*17010*/  SEL R6, R73, R4, !P1 ;  /* 0x0000000449067207 */ /* 0x000fe20004800000 */
[----:B------:R-:W-:Y:S02]  /*17020*/  @P0 IMAD.MOV.U32 R4, RZ, RZ, R5 ;  /* 0x000000ffff040224 */ /* 0x000fe400078e0005 */
[----:B------:R-:W-:-:S05]  /*17030*/  @P0 IMAD.MOV.U32 R5, RZ, RZ, R56 ;  /* 0x000000ffff050224 */ /* 0x000fca00078e0038 */
[----:B------:R0:W2:Y:S01]  /*17040*/  @P0 LDG.E.U16 R7, desc[UR20][R4.64] ;  /* 0x0000001404070981 */ /* 0x0000a2000c1e1500 */
[----:B------:R-:W-:-:S13]  /*17050*/  ISETP.GT.U32.AND P5, PT, R68, R62, PT ;  /* 0x0000003e4400720c */ /* 0x000fda0003fa4070 */
[----:B------:R-:W-:Y:S01]  /*17060*/  @!P5 IMAD.IADD R62, R62, 0x1, -R68 ;  /* 0x000000013e3ed824 */ /* 0x000fe200078e0a44 */
[----:B------:R-:W-:-:S04]  /*17070*/  ISETP.GT.U32.AND P5, PT, R68, R65, PT ;  /* 0x000000414400720c */ /* 0x000fc80003fa4070 */
[----:B------:R-:W-:Y:S01]  /*17080*/  ISETP.GT.U32.AND P6, PT, R68, R62, PT ;  /* 0x0000003e4400720c */ /* 0x000fe20003fc4070 */
[----:B------:R-:W-:Y:S01]  /*17090*/  IMAD R6, R6, UR5, RZ ;  /* 0x0000000506067c24 */ /* 0x000fe2000f8e02ff */
[----:B------:R1:W-:Y:S01]  /*170a0*/  STL [R1+0x620], R56 ;  /* 0x0006203801007387 */ /* 0x0003e20000100800 */
[----:B------:R-:W-:Y:S01]  /*170b0*/  ISETP.GE.AND P3, PT, R61, RZ, PT ;  /* 0x000000ff3d00720c */ /* 0x000fe20003f66270 */
[----:B------:R-:W2:Y:S02]  /*170c0*/  LDCU UR5, c[0x0][0x3b0] ;  /* 0x00007600ff0577ac */ /* 0x000ea40008000800 */
[----:B------:R-:W3:Y:S03]  /*170d0*/  LDL R61, [R1+0x10fc] ;  /* 0x0010fc00013d7983 */ /* 0x000ee60000100800 */
[--C-:B------:R-:W-:Y:S01]  /*170e0*/  @!P5 IMAD.IADD R65, R65, 0x1, -R68.reuse ;  /* 0x000000014141d824 */ /* 0x100fe200078e0a44 */
[----:B-1----:R-:W3:Y:S03]  /*170f0*/  LDL.LU R56, [R1+0x1ac] ;  /* 0x0001ac0001387983 */ /* 0x002ee60000300800 */
[----:B------:R-:W-:Y:S01]  /*17100*/  @!P6 IMAD.IADD R62, R62, 0x1, -R68 ;  /* 0x000000013e3ee824 */ /* 0x000fe200078e0a44 */
[----:B0-----:R-:W-:Y:S01]  /*17110*/  PRMT R4, RZ, 0x7610, R4 ;  /* 0x00007610ff047816 */ /* 0x001fe20000000004 */
[----:B--2---:R0:W-:Y:S04]  /*17120*/  STL [R1+0x14c], R7 ;  /* 0x00014c0701007387 */ /* 0x0041e80000100800 */
[----:B------:R-:W-:Y:S01]  /*17130*/  STL [R1+0x180], R65 ;  /* 0x0001804101007387 */ /* 0x000fe20000100800 */
[----:B0-----:R-:W-:-:S03]  /*17140*/  LEA R7, P6, R6, R72, 0x1 ;  /* 0x0000004806077211 */ /* 0x001fc600078c08ff */
[----:B------:R-:W-:Y:S01]  /*17150*/  STL [R1+0x184], R62 ;  /* 0x0001843e01007387 */ /* 0x000fe20000100800 */
[----:B------:R-:W-:-:S03]  /*17160*/  LEA.HI.X.SX32 R6, R6, R69, 0x1, P6 ;  /* 0x0000004506067211 */ /* 0x000fc600030f0eff */
[----:B------:R0:W-:Y:S04]  /*17170*/  STL [R1+0x654], R7 ;  /* 0x0006540701007387 */ /* 0x0001e80000100800 */
[----:B------:R1:W-:Y:S01]  /*17180*/  STL [R1+0x650], R6 ;  /* 0x0006500601007387 */ /* 0x0003e20000100800 */
[----:B0-----:R-:W-:-:S04]  /*17190*/  @P0 LOP3.LUT R7, R7, R6, RZ, 0x3c, !PT ;  /* 0x0000000607070212 */ /* 0x001fc800078e3cff */
[----:B-1----:R-:W-:-:S04]  /*171a0*/  @P0 LOP3.LUT R6, R7, R6, RZ, 0x3c, !PT ;  /* 0x0000000607060212 */ /* 0x002fc800078e3cff */
[----:B------:R-:W-:-:S05]  /*171b0*/  @P0 LOP3.LUT R7, R7, R6, RZ, 0x3c, !PT ;  /* 0x0000000607070212 */ /* 0x000fca00078e3cff */
[----:B------:R0:W2:Y:S01]  /*171c0*/  @P0 LDG.E.U16 R4, desc[UR20][R6.64] ;  /* 0x0000001406040981 */ /* 0x0000a2000c1e1500 */
[C---:B------:R-:W-:Y:S01]  /*171d0*/  ISETP.GT.U32.AND P4, PT, R68.reuse, R47, PT ;  /* 0x0000002f4400720c */ /* 0x040fe20003f84070 */
[----:B------:R-:W-:Y:S01]  /*171e0*/  IMAD.MOV.U32 R5, RZ, RZ, R65 ;  /* 0x000000ffff057224 */ /* 0x000fe200078e0041 */
[----:B---3--:R-:W-:-:S03]  /*171f0*/  ISETP.GT.U32.AND P6, PT, R68, R57, PT ;  /* 0x000000394400720c */ /* 0x008fc60003fc4070 */
[----:B------:R-:W-:-:S08]  /*17200*/  @!P3 IMAD.MOV R5, RZ, RZ, -R5 ;  /* 0x000000ffff05b224 */ /* 0x000fd000078e0a05 */
[----:B------:R-:W-:Y:S01]  /*17210*/  @!P4 IMAD.IADD R47, R47, 0x1, -R68 ;  /* 0x000000012f2fc824 */ /* 0x000fe200078e0a44 */
[----:B------:R-:W-:Y:S02]  /*17220*/  ISETP.GE.AND P4, PT, R59, RZ, PT ;  /* 0x000000ff3b00720c */ /* 0x000fe40003f86270 */
[----:B------:R-:W-:Y:S01]  /*17230*/  SEL R5, R73, R5, !P1 ;  /* 0x0000000549057207 */ /* 0x000fe20004800000 */
[----:B------:R-:W3:Y:S01]  /*17240*/  LDL.LU R59, [R1+0x1b4] ;  /* 0x0001b400013b7983 */ /* 0x000ee20000300800 */
[----:B------:R-:W-:-:S03]  /*17250*/  ISETP.GT.U32.AND P3, PT, R68, R47, PT ;  /* 0x0000002f4400720c */ /* 0x000fc60003f64070 */
[----:B0-----:R-:W-:Y:S01]  /*17260*/  IMAD R6, R5, UR4, RZ ;  /* 0x0000000405067c24 */ /* 0x001fe2000f8e02ff */
[----:B------:R-:W-:Y:S01]  /*17270*/  PRMT R45, RZ, 0x7610, R45 ;  /* 0x00007610ff2d7816 */ /* 0x000fe2000000002d */
[----:B------:R-:W-:Y:S01]  /*17280*/  @!P6 IMAD.IADD R57, R57, 0x1, -R68 ;  /* 0x000000013939e824 */ /* 0x000fe200078e0a44 */
[----:B----4-:R-:W-:Y:S01]  /*17290*/  ISETP.GT.U32.AND P5, PT, R68, R64, PT ;  /* 0x000000404400720c */ /* 0x010fe20003fa4070 */
[----:B------:R-:W0:Y:S01]  /*172a0*/  LDCU UR4, c[0x0][0x3b0] ;  /* 0x00007600ff0477ac */ /* 0x000e220008000800 */
[----:B------:R-:W-:-:S05]  /*172b0*/  LEA R7, P6, R6, R72, 0x1 ;  /* 0x0000004806077211 */ /* 0x000fca00078c08ff */
[----:B------:R-:W-:Y:S01]  /*172c0*/  @!P3 IMAD.IADD R47, R47, 0x1, -R68 ;  /* 0x000000012f2fb824 */ /* 0x000fe200078e0a44 */
        /* <DEDUP_REMOVED lines=10> */
[----:B----4-:R-:W-:-:S04]  /*17370*/  @P0 LOP3.LUT R6, R7, R6, RZ, 0x3c, !PT ;  /* 0x0000000607060212 */ /* 0x010fc800078e3cff */
[----:B------:R-:W-:-:S05]  /*17380*/  @P0 LOP3.LUT R7, R7, R6, RZ, 0x3c, !PT ;  /* 0x0000000607070212 */ /* 0x000fca00078e3cff */
[----:B------:R1:W4:Y:S01]  /*17390*/  @P0 LDG.E.U16 R45, desc[UR20][R6.64] ;  /* 0x00000014062d0981 */ /* 0x000322000c1e1500 */
[----:B------:R-:W-:Y:S01]  /*173a0*/  @!P5 IMAD.IADD R64, R64, 0x1, -R68 ;  /* 0x000000014040d824 */ /* 0x000fe200078e0a44 */
[----:B------:R-:W-:-:S04]  /*173b0*/  SEL R4, R73, R4, !P1 ;  /* 0x0000000449047207 */ /* 0x000fc80004800000 */
[----:B------:R-:W-:Y:S01]  /*173c0*/  ISETP.GT.U32.AND P5, PT, R68, R64, PT ;  /* 0x000000404400720c */ /* 0x000fe20003fa4070 */
[----:B------:R-:W-:Y:S01]  /*173d0*/  IMAD R4, R4, UR5, RZ ;  /* 0x0000000504047c24 */ /* 0x000fe2000f8e02ff */
[----:B------:R-:W-:Y:S01]  /*173e0*/  ISETP.GE.AND P3, PT, R61, RZ, PT ;  /* 0x000000ff3d00720c */ /* 0x000fe20003f66270 */
[----:B------:R-:W-:Y:S01]  /*173f0*/  IMAD.MOV.U32 R5, RZ, RZ, R47 ;  /* 0x000000ffff057224 */ /* 0x000fe200078e002f */
[----:B------:R-:W-:Y:S01]  /*17400*/  PRMT R60, RZ, 0x7610, R60 ;  /* 0x00007610ff3c7816 */ /* 0x000fe2000000003c */
[----:B------:R-:W0:Y:S01]  /*17410*/  LDCU UR5, c[0x0][0x3b0] ;  /* 0x00007600ff0577ac */ /* 0x000e220008000800 */
[----:B------:R-:W-:Y:S01]  /*17420*/  LEA R61, P6, R4, R72, 0x1 ;  /* 0x00000048043d7211 */ /* 0x000fe200078c08ff */
[----:B------:R-:W-:-:S03]  /*17430*/  @!P4 IMAD.MOV R5, RZ, RZ, -R5 ;  /* 0x000000ffff05c224 */ /* 0x000fc600078e0a05 */
[----:B------:R-:W-:Y:S02]  /*17440*/  LEA.HI.X.SX32 R62, R4, R69, 0x1, P6 ;  /* 0x00000045043e7211 */ /* 0x000fe400030f0eff */
[----:B------:R-:W-:Y:S01]  /*17450*/  ISETP.GT.U32.AND P4, PT, R68, R57, PT ;  /* 0x000000394400720c */ /* 0x000fe20003f84070 */
[----:B------:R-:W-:Y:S02]  /*17460*/  @!P5 IMAD.IADD R64, R64, 0x1, -R68 ;  /* 0x000000014040d824 */ /* 0x000fe400078e0a44 */
[----:B-1----:R-:W-:Y:S02]  /*17470*/  @P0 IMAD.MOV.U32 R6, RZ, RZ, R61 ;  /* 0x000000ffff060224 */ /* 0x002fe400078e003d */
[----:B------:R-:W-:Y:S01]  /*17480*/  @P0 IMAD.MOV.U32 R7, RZ, RZ, R62 ;  /* 0x000000ffff070224 */ /* 0x000fe200078e003e */
[----:B---3--:R-:W-:Y:S01]  /*17490*/  ISETP.GT.U32.AND P6, PT, R68, R59, PT ;  /* 0x0000003b4400720c */ /* 0x008fe20003fc4070 */
[----:B------:R-:W-:-:S03]  /*174a0*/  IMAD.MOV.U32 R4, RZ, RZ, R64 ;  /* 0x000000ffff047224 */ /* 0x000fc600078e0040 */
[----:B------:R1:W3:Y:S01]  /*174b0*/  @P0 LDG.E.U16 R60, desc[UR20][R6.64] ;  /* 0x00000014063c0981 */ /* 0x0002e2000c1e1500 */
[----:B------:R-:W-:Y:S02]  /*174c0*/  @!P3 IMAD.MOV R4, RZ, RZ, -R4 ;  /* 0x000000ffff04b224 */ /* 0x000fe400078e0a04 */
[----:B------:R-:W-:Y:S01]  /*174d0*/  @!P4 IMAD.IADD R57, R57, 0x1, -R68 ;  /* 0x000000013939c824 */ /* 0x000fe200078e0a44 */
[C---:B-1----:R-:W-:Y:S02]  /*174e0*/  SEL R6, R73.reuse, R5, !P1 ;  /* 0x0000000549067207 */ /* 0x042fe40004800000 */
[----:B------:R-:W-:-:S03]  /*174f0*/  SEL R5, R73, R4, !P1 ;  /* 0x0000000449057207 */ /* 0x000fc60004800000 */
[----:B------:R-:W-:Y:S01]  /*17500*/  IMAD R6, R6, UR7, RZ ;  /* 0x0000000706067c24 */ /* 0x000fe2000f8e02ff */
[----:B------:R1:W-:Y:S01]  /*17510*/  STL [R1+0x194], R64 ;  /* 0x0001944001007387 */ /* 0x0003e20000100800 */
[----:B------:R-:W-:Y:S01]  /*17520*/  @!P6 IMAD.IADD R59, R59, 0x1, -R68 ;  /* 0x000000013b3be824 */ /* 0x000fe200078e0a44 */
[----:B------:R-:W-:Y:S01]  /*17530*/  PRMT R63, RZ, 0x7610, R63 ;  /* 0x00007610ff3f7816 */ /* 0x000fe2000000003f */
[----:B------:R-:W-:Y:S01]  /*17540*/  IMAD.MOV.U32 R4, RZ, RZ, R57 ;  /* 0x000000ffff047224 */ /* 0x000fe200078e0039 */
[----:B------:R-:W3:Y:S01]  /*17550*/  LDL R47, [R1+0x1160] ;  /* 0x00116000012f7983 */ /* 0x000ee20000100800 */
[----:B0-----:R-:W-:Y:S01]  /*17560*/  IMAD R5, R5, UR4, RZ ;  /* 0x0000000405057c24 */ /* 0x001fe2000f8e02ff */
[----:B------:R-:W-:Y:S01]  /*17570*/  PRMT R7, RZ, 0x7610, R7 ;  /* 0x00007610ff077816 */ /* 0x000fe20000000007 */
[----:B------:R-:W0:Y:S01]  /*17580*/  LDCU UR4, c[0x0][0x3b0] ;  /* 0x00007600ff0477ac */ /* 0x000e220008000800 */
[----:B-1----:R-:W-:Y:S01]  /*17590*/  LEA R64, P6, R6, R72, 0x1 ;  /* 0x0000004806407211 */ /* 0x002fe200078c08ff */
[----:B------:R1:W-:Y:S01]  /*175a0*/  STL [R1+0x6b4], R61 ;  /* 0x0006b43d01007387 */ /* 0x0003e20000100800 */
[----:B------:R-:W-:Y:S01]  /*175b0*/  ISETP.GT.U32.AND P5, PT, R68, R56, PT ;  /* 0x000000384400720c */ /* 0x000fe20003fa4070 */
[----:B------:R-:W0:Y:S01]  /*175c0*/  LDCU UR7, c[0x0][0x3b0] ;  /* 0x00007600ff0777ac */ /* 0x000e220008000800 */
[----:B------:R-:W-:-:S02]  /*175d0*/  LEA.HI.X.SX32 R65, R6, R69, 0x1, P6 ;  /* 0x0000004506417211 */ /* 0x000fc400030f0eff */
[----:B--2---:R-:W-:-:S13]  /*175e0*/  ISETP.GE.AND P3, PT, R52, RZ, PT ;  /* 0x000000ff3400720c */ /* 0x004fda0003f66270 */
[----:B------:R-:W-:Y:S01]  /*175f0*/  @!P3 IMAD.MOV R4, RZ, RZ, -R4 ;  /* 0x000000ffff04b224 */ /* 0x000fe200078e0a04 */
[----:B-1----:R-:W-:-:S04]  /*17600*/  LEA R61, P3, R5, R72, 0x1 ;  /* 0x00000048053d7211 */ /* 0x002fc800078608ff */
[----:B------:R-:W-:Y:S01]  /*17610*/  SEL R6, R73, R4, !P1 ;  /* 0x0000000449067207 */ /* 0x000fe20004800000 */
[----:B------:R-:W-:Y:S01]  /*17620*/  @P0 IMAD.MOV.U32 R4, RZ, RZ, R64 ;  /* 0x000000ffff040224 */ /* 0x000fe200078e0040 */
[----:B----4-:R1:W-:Y:S04]  /*17630*/  STL [R1+0x140], R45 ;  /* 0x0001402d01007387 */ /* 0x0103e80000100800 */
[----:B-1----:R-:W2:Y:S04]  /*17640*/  LDL.LU R45, [R1+0x1c0] ;  /* 0x0001c000012d7983 */ /* 0x002ea80000300800 */
[----:B------:R1:W-:Y:S04]  /*17650*/  STL [R1+0x6b0], R62 ;  /* 0x0006b03e01007387 */ /* 0x0003e80000100800 */
[----:B------:R-:W4:Y:S01]  /*17660*/  LDL R52, [R1+0x117c] ;  /* 0x00117c0001347983 */ /* 0x000f220000100800 */
[----:B-1----:R-:W-:Y:S01]  /*17670*/  LEA.HI.X.SX32 R62, R5, R69, 0x1, P3 ;  /* 0x00000045053e7211 */ /* 0x002fe200018f0eff */
[----:B------:R-:W-:-:S05]  /*17680*/  @P0 IMAD.MOV.U32 R5, RZ, RZ, R65 ;  /* 0x000000ffff050224 */ /* 0x000fca00078e0041 */
[----:B------:R1:W2:Y:S02]  /*17690*/  @P0 LDG.E.U16 R63, desc[UR20][R4.64] ;  /* 0x00000014043f0981 */ /* 0x0002a4000c1e1500 */
[----:B-1----:R-:W-:Y:S02]  /*176a0*/  @P0 IMAD.MOV.U32 R4, RZ, RZ, R61 ;  /* 0x000000ffff040224 */ /* 0x002fe400078e003d */
[----:B------:R-:W-:-:S05]  /*176b0*/  @P0 IMAD.MOV.U32 R5, RZ, RZ, R62 ;  /* 0x000000ffff050224 */ /* 0x000fca00078e003e */
[----:B------:R1:W2:Y:S01]  /*176c0*/  @P0 LDG.E.U16 R7, desc[UR20][R4.64] ;  /* 0x0000001404070981 */ /* 0x0002a2000c1e1500 */
[----:B------:R-:W-:-:S05]  /*176d0*/  @!P5 IMAD.IADD R56, R56, 0x1, -R68 ;  /* 0x000000013838d824 */ /* 0x000fca00078e0a44 */
[C---:B------:R-:W-:Y:S01]  /*176e0*/  ISETP.GT.U32.AND P5, PT, R68.reuse, R56, PT ;  /* 0x000000384400720c */ /* 0x040fe20003fa4070 */
[----:B---3--:R3:W-:Y:S01]  /*176f0*/  STL [R1+0x13c], R60 ;  /* 0x00013c3c01007387 */ /* 0x0087e20000100800 */
[----:B------:R-:W-:Y:S01]  /*17700*/  ISETP.GT.U32.AND P4, PT, R68, R59, PT ;  /* 0x0000003b4400720c */ /* 0x000fe20003f84070 */
[----:B------:R-:W-:Y:S01]  /*17710*/  IMAD R6, R6, UR5, RZ ;  /* 0x0000000506067c24 */ /* 0x000fe2000f8e02ff */
[----:B------:R-:W-:Y:S01]  /*17720*/  PRMT R50, RZ, 0x7610, R50 ;  /* 0x00007610ff327816 */ /* 0x000fe20000000032 */
[----:B------:R-:W0:Y:S01]  /*17730*/  LDCU UR5, c[0x0][0x3b0] ;  /* 0x00007600ff0577ac */ /* 0x000e220008000800 */
[----:B---3--:R-:W3:Y:S07]  /*17740*/  LDL.LU R60, [R1+0x1c8] ;  /* 0x0001c800013c7983 */ /* 0x008eee0000300800 */
[----:B------:R-:W-:Y:S01]  /*17750*/  @!P5 IMAD.IADD R56, R56, 0x1, -R68 ;  /* 0x000000013838d824 */ /* 0x000fe200078e0a44 */
[----:B------:R-:W-:Y:S01]  /*17760*/  ISETP.GE.AND P5, PT, R47, RZ, PT ;  /* 0x000000ff2f00720c */ /* 0x000fe20003fa6270 */
[----:B------:R0:W-:Y:S02]  /*17770*/  STL [R1+0x19c], R57 ;  /* 0x00019c3901007387 */ /* 0x0001e40000100800 */
[----:B-1----:R-:W-:-:S02]  /*17780*/  IMAD.MOV.U32 R4, RZ, RZ, R56 ;  /* 0x000000ffff047224 */ /* 0x002fc400078e0038 */
[----:B0-----:R-:W3:Y:S04]  /*17790*/  LDL.LU R57, [R1+0x1cc] ;  /* 0x0001cc0001397983 */ /* 0x001ee80000300800 */
[----:B------:R-:W-:Y:S04]  /*177a0*/  STL [R1+0x6e4], R64 ;  /* 0x0006e44001007387 */ /* 0x000fe80000100800 */
[----:B------:R-:W-:Y:S04]  /*177b0*/  STL [R1+0x714], R61 ;  /* 0x0007143d01007387 */ /* 0x000fe80000100800 */
[----:B------:R-:W3:Y:S04]  /*177c0*/  LDL R47, [R1+0x1180] ;  /* 0x00118000012f7983 */ /* 0x000ee80000100800 */
        /* <DEDUP_REMOVED lines=10> */
[----:B----4-:R-:W-:Y:S02]  /*17870*/  ISETP.GE.AND P6, PT, R52, RZ, PT ;  /* 0x000000ff3400720c */ /* 0x010fe40003fc6270 */
[----:B------:R-:W4:Y:S11]  /*17880*/  LDL.LU R52, [R1+0x1ec] ;  /* 0x0001ec0001347983 */ /* 0x000f360000300800 */
[----:B------:R-:W-:Y:S01]  /*17890*/  @!P6 IMAD.MOV R4, RZ, RZ, -R4 ;  /* 0x000000ffff04e224 */ /* 0x000fe200078e0a04 */
[----:B--2---:R1:W-:Y:S02]  /*178a0*/  STL [R1+0x12c], R7 ;  /* 0x00012c0701007387 */ /* 0x0043e40000100800 */
[----:B-1----:R-:W-:-:S02]  /*178b0*/  LEA R7, P5, R6, R72, 0x1 ;  /* 0x0000004806077211 */ /* 0x002fc400078a08ff */
[----:B------:R-:W-:Y:S02]  /*178c0*/  STL [R1+0x1b4], R59 ;  /* 0x0001b43b01007387 */ /* 0x000fe40000100800 */
[----:B------:R-:W-:Y:S02]  /*178d0*/  LEA.HI.X.SX32 R56, R6, R69, 0x1, P5 ;  /* 0x0000004506387211 */ /* 0x000fe400028f0eff */
[----:B------:R1:W-:Y:S01]  /*178e0*/  STL [R1+0x744], R7 ;  /* 0x0007440701007387 */ /* 0x0003e20000100800 */
[----:B------:R-:W-:Y:S01]  /*178f0*/  @P0 IMAD.MOV.U32 R6, RZ, RZ, R7 ;  /* 0x000000ffff060224 */ /* 0x000fe200078e0007 */
[----:B------:R-:W-:Y:S02]  /*17900*/  SEL R4, R73, R4, !P1 ;  /* 0x0000000449047207 */ /* 0x000fe40004800000 */
[----:B------:R-:W-:Y:S01]  /*17910*/  LEA R61, P6, R5, R72, 0x1 ;  /* 0x00000048053d7211 */ /* 0x000fe200078c08ff */
[----:B-1----:R-:W-:-:S05]  /*17920*/  @P0 IMAD.MOV.U32 R7, RZ, RZ, R56 ;  /* 0x000000ffff070224 */ /* 0x002fca00078e0038 */
[----:B------:R1:W2:Y:S01]  /*17930*/  @P0 LDG.E.U16 R50, desc[UR20][R6.64] ;  /* 0x0000001406320981 */ /* 0x0002a2000c1e1500 */
[----:B------:R-:W-:Y:S01]  /*17940*/  LEA.HI.X.SX32 R5, R5, R69, 0x1, P6 ;  /* 0x0000004505057211 */ /* 0x000fe200030f0eff */
[----:B-1----:R-:W-:Y:S01]  /*17950*/  IMAD R6, R4, UR4, RZ ;  /* 0x0000000404067c24 */ /* 0x002fe2000f8e02ff */
[C---:B------:R-:W-:Y:S01]  /*17960*/  ISETP.GT.U32.AND P3, PT, R68.reuse, R45, PT ;  /* 0x0000002d4400720c */ /* 0x040fe20003f64070 */
[----:B------:R-:W-:Y:S01]  /*17970*/  @P0 IMAD.MOV.U32 R4, RZ, RZ, R61 ;  /* 0x000000ffff040224 */ /* 0x000fe200078e003d */
[C---:B---3--:R-:W-:Y:S01]  /*17980*/  ISETP.GT.U32.AND P4, PT, R68.reuse, R60, PT ;  /* 0x0000003c4400720c */ /* 0x048fe20003f84070 */
[----:B------:R1:W-:Y:S01]  /*17990*/  STL [R1+0x740], R56 ;  /* 0x0007403801007387 */ /* 0x0003e20000100800 */
[----:B------:R-:W-:Y:S01]  /*179a0*/  PRMT R7, RZ, 0x7610, R7 ;  /* 0x00007610ff077816 */ /* 0x000fe20000000007 */
[----:B------:R-:W3:Y:S02]  /*179b0*/  LDCU UR4, c[0x0][0x3b0] ;  /* 0x00007600ff0477ac */ /* 0x000ee40008000800 */
[----:B------:R0:W3:Y:S06]  /*179c0*/  @P0 LDG.E.U16 R54, desc[UR20][R4.64] ;  /* 0x0000001404360981 */ /* 0x0000ec000c1e1500 */
[--C-:B------:R-:W-:Y:S01]  /*179d0*/  @!P3 IMAD.IADD R45, R45, 0x1, -R68.reuse ;  /* 0x000000012d2db824 */ /* 0x100fe200078e0a44 */
[----:B-1----:R-:W3:Y:S04]  /*179e0*/  LDL R56, [R1+0x11ac] ;  /* 0x0011ac0001387983 */ /* 0x002ee80000100800 */
[----:B------:R-:W-:Y:S01]  /*179f0*/  ISETP.GT.U32.AND P3, PT, R68, R45, PT ;  /* 0x0000002d4400720c */ /* 0x000fe20003f64070 */
[--C-:B------:R-:W-:Y:S01]  /*17a00*/  @!P4 IMAD.IADD R60, R60, 0x1, -R68.reuse ;  /* 0x000000013c3cc824 */ /* 0x100fe200078e0a44 */
[----:B------:R-:W-:Y:S01]  /*17a10*/  ISETP.GE.AND P4, PT, R47, RZ, PT ;  /* 0x000000ff2f00720c */ /* 0x000fe20003f86270 */
[----:B------:R-:W3:Y:S04]  /*17a20*/  LDL.LU R59, [R1+0x1d0] ;  /* 0x0001d000013b7983 */ /* 0x000ee80000300800 */
[----:B------:R-:W-:Y:S06]  /*17a30*/  STL [R1+0x134], R63 ;  /* 0x0001343f01007387 */ /* 0x000fec0000100800 */
[----:B------:R-:W-:-:S04]  /*17a40*/  @!P3 IMAD.IADD R45, R45, 0x1, -R68 ;  /* 0x000000012d2db824 */ /* 0x000fc800078e0a44 */
[----:B0-----:R-:W-:-:S04]  /*17a50*/  IMAD.MOV.U32 R4, RZ, RZ, R45 ;  /* 0x000000ffff047224 */ /* 0x001fc800078e002d */
[----:B------:R-:W-:Y:S01]  /*17a60*/  @!P4 IMAD.MOV R4, RZ, RZ, -R4 ;  /* 0x000000ffff04c224 */ /* 0x000fe200078e0a04 */
[----:B--2---:R0:W-:Y:S04]  /*17a70*/  STL [R1+0x128], R50 ;  /* 0x0001283201007387 */ /* 0x0041e80000100800 */
[----:B0-----:R-:W2:Y:S04]  /*17a80*/  LDL R50, [R1+0x11cc] ;  /* 0x0011cc0001327983 */ /* 0x001ea80000100800 */
[----:B------:R-:W-:Y:S04]  /*17a90*/  STL [R1+0x774], R61 ;  /* 0x0007743d01007387 */ /* 0x000fe80000100800 */
[----:B------:R-:W2:Y:S04]  /*17aa0*/  LDL.LU R47, [R1+0x1b8] ;  /* 0x0001b800012f7983 */ /* 0x000ea80000300800 */
[----:B------:R0:W-:Y:S04]  /*17ab0*/  STL [R1+0x770], R5 ;  /* 0x0007700501007387 */ /* 0x0001e80000100800 */
[----:B------:R1:W-:Y:S01]  /*17ac0*/  STL [R1+0x1c0], R45 ;  /* 0x0001c02d01007387 */ /* 0x0003e20000100800 */
[----:B0-----:R-:W-:-:S03]  /*17ad0*/  LEA R5, P3, R6, R72, 0x1 ;  /* 0x0000004806057211 */ /* 0x001fc600078608ff */
[----:B-1----:R-:W2:Y:S04]  /*17ae0*/  LDL R45, [R1+0x11dc] ;  /* 0x0011dc00012d7983 */ /* 0x002ea80000100800 */
[----:B------:R-:W-:Y:S04]  /*17af0*/  STL [R1+0x7a4], R5 ;  /* 0x0007a40501007387 */ /* 0x000fe80000100800 */
[----:B---3--:R0:W-:Y:S02]  /*17b00*/  STL [R1+0x124], R54 ;  /* 0x0001243601007387 */ /* 0x0081e40000100800 */
[----:B0-----:R-:W-:-:S02]  /*17b10*/  LEA.HI.X.SX32 R54, R6, R69, 0x1, P3 ;  /* 0x0000004506367211 */ /* 0x001fc400018f0eff */
[----:B------:R-:W-:Y:S01]  /*17b20*/  SEL R6, R73, R4, !P1 ;  /* 0x0000000449067207 */ /* 0x000fe20004800000 */
[----:B------:R-:W-:Y:S02]  /*17b30*/  @P0 IMAD.MOV.U32 R4, RZ, RZ, R5 ;  /* 0x000000ffff040224 */ /* 0x000fe400078e0005 */
[----:B------:R-:W-:-:S05]  /*17b40*/  @P0 IMAD.MOV.U32 R5, RZ, RZ, R54 ;  /* 0x000000ffff050224 */ /* 0x000fca00078e0036 */
[----:B------:R0:W3:Y:S01]  /*17b50*/  @P0 LDG.E.U16 R7, desc[UR20][R4.64] ;  /* 0x0000001404070981 */ /* 0x0000e2000c1e1500 */
        /* <DEDUP_REMOVED lines=8> */
[----:B------:R-:W2:Y:S03]  /*17be0*/  LDL R56, [R1+0x1210] ;  /* 0x0012100001387983 */ /* 0x000ea60000100800 */
[--C-:B------:R-:W-:Y:S01]  /*17bf0*/  @!P5 IMAD.IADD R60, R60, 0x1, -R68.reuse ;  /* 0x000000013c3cd824 */ /* 0x100fe200078e0a44 */
[----:B-1----:R-:W2:Y:S03]  /*17c00*/  LDL.LU R54, [R1+0x1a8] ;  /* 0x0001a80001367983 */ /* 0x002ea60000300800 */
[----:B------:R-:W-:Y:S01]  /*17c10*/  @!P6 IMAD.IADD R57, R57, 0x1, -R68 ;  /* 0x000000013939e824 */ /* 0x000fe200078e0a44 */
[----:B0-----:R-:W-:Y:S01]  /*17c20*/  PRMT R4, RZ, 0x7610, R4 ;  /* 0x00007610ff047816 */ /* 0x001fe20000000004 */
[----:B---3--:R0:W-:Y:S04]  /*17c30*/  STL [R1+0x11c], R7 ;  /* 0x00011c0701007387 */ /* 0x0081e80000100800 */
        /* <DEDUP_REMOVED lines=9> */
[----:B------:R0:W3:Y:S01]  /*17cd0*/  @P0 LDG.E.U16 R4, desc[UR20][R6.64] ;  /* 0x0000001406040981 */ /* 0x0000e2000c1e1500 */
[C---:B----4-:R-:W-:Y:S01]  /*17ce0*/  ISETP.GT.U32.AND P4, PT, R68.reuse, R52, PT ;  /* 0x000000344400720c */ /* 0x050fe20003f84070 */
[----:B------:R-:W-:Y:S01]  /*17cf0*/  IMAD.MOV.U32 R5, RZ, RZ, R60 ;  /* 0x000000ffff057224 */ /* 0x000fe200078e003c */
[----:B--2---:R-:W-:-:S03]  /*17d00*/  ISETP.GT.U32.AND P6, PT, R68, R47, PT ;  /* 0x0000002f4400720c */ /* 0x004fc60003fc4070 */
[----:B------:R-:W-:-:S08]  /*17d10*/  @!P3 IMAD.MOV R5, RZ, RZ, -R5 ;  /* 0x000000ffff05b224 */ /* 0x000fd000078e0a05 */
[----:B------:R-:W-:Y:S01]  /*17d20*/  @!P4 IMAD.IADD R52, R52, 0x1, -R68 ;  /* 0x000000013434c824 */ /* 0x000fe200078e0a44 */
[----:B------:R-:W-:Y:S02]  /*17d30*/  ISETP.GE.AND P4, PT, R50, RZ, PT ;  /* 0x000000ff3200720c */ /* 0x000fe40003f86270 */
[----:B------:R-:W-:Y:S01]  /*17d40*/  SEL R5, R73, R5, !P1 ;  /* 0x0000000549057207 */ /* 0x000fe20004800000 */
[----:B------:R-:W2:Y:S01]  /*17d50*/  LDL.LU R50, [R1+0x198] ;  /* 0x0001980001327983 */ /* 0x000ea20000300800 */
[----:B------:R-:W-:-:S03]  /*17d60*/  ISETP.GT.U32.AND P3, PT, R68, R52, PT ;  /* 0x000000344400720c */ /* 0x000fc60003f64070 */
[----:B0-----:R-:W-:Y:S01]  /*17d70*/  IMAD R6, R5, UR4, RZ ;  /* 0x0000000405067c24 */ /* 0x001fe2000f8e02ff */
[----:B------:R-:W-:Y:S01]  /*17d80*/  PRMT R18, RZ, 0x7610, R18 ;  /* 0x00007610ff127816 */ /* 0x000fe20000000012 */
[----:B------:R-:W-:Y:S01]  /*17d90*/  @!P6 IMAD.IADD R47, R47, 0x1, -R68 ;  /* 0x000000012f2fe824 */ /* 0x000fe200078e0a44 */
[----:B------:R-:W-:Y:S01]  /*17da0*/  ISETP.GT.U32.AND P5, PT, R68, R59, PT ;  /* 0x0000003b4400720c */ /* 0x000fe20003fa4070 */
[----:B------:R-:W0:Y:S01]  /*17db0*/  LDCU UR4, c[0x0][0x3b0] ;  /* 0x00007600ff0477ac */ /* 0x000e220008000800 */
[----:B------:R-:W-:-:S05]  /*17dc0*/  LEA R7, P6, R6, R72, 0x1 ;  /* 0x0000004806077211 */ /* 0x000fca00078c08ff */
[----:B------:R-:W-:Y:S01]  /*17dd0*/  @!P3 IMAD.IADD R52, R52, 0x1, -R68 ;  /* 0x000000013434b824 */ /* 0x000fe200078e0a44 */
[----:B------:R-:W-:Y:S01]  /*17de0*/  LEA.HI.X.SX32 R6, R6, R69, 0x1, P6 ;  /* 0x0000004506067211 */ /* 0x000fe200030f0eff */
[----:B---3--:R1:W-:Y:S02]  /*17df0*/  STL [R1+0x118], R4 ;  /* 0x0001180401007387 */ /* 0x0083e40000100800 */
[----:B-1----:R-:W-:-:S04]  /*17e00*/  IMAD.MOV.U32 R4, RZ, RZ, R57 ;  /* 0x000000ffff047224 */ /* 0x002fc800078e0039 */
[----:B------:R-:W-:Y:S01]  /*17e10*/  @!P4 IMAD.MOV R4, RZ, RZ, -R4 ;  /* 0x000000ffff04c224 */ /* 0x000fe200078e0a04 */
[----:B------:R-:W-:Y:S02]  /*17e20*/  ISETP.GE.AND P4, PT, R45, RZ, PT ;  /* 0x000000ff2d00720c */ /* 0x000fe40003f86270 */
[----:B------:R-:W3:Y:S04]  /*17e30*/  LDL R45, [R1+0x120c] ;  /* 0x00120c00012d7983 */ /* 0x000ee80000100800 */
        /* <DEDUP_REMOVED lines=18> */
[C---:B------:R-:W-:Y:S01]  /*17f60*/  ISETP.GT.U32.AND P4, PT, R68.reuse, R47, PT ;  /* 0x0000002f4400720c */ /* 0x040fe20003f84070 */
[----:B------:R-:W-:Y:S02]  /*17f70*/  @!P5 IMAD.IADD R59, R59, 0x1, -R68 ;  /* 0x000000013b3bd824 */ /* 0x000fe400078e0a44 */
[----:B-1----:R-:W-:Y:S02]  /*17f80*/  @P0 IMAD.MOV.U32 R6, RZ, RZ, R56 ;  /* 0x000000ffff060224 */ /* 0x002fe400078e0038 */
[----:B------:R-:W-:Y:S01]  /*17f90*/  @P0 IMAD.MOV.U32 R7, RZ, RZ, R57 ;  /* 0x000000ffff070224 */ /* 0x000fe200078e0039 */
[----:B--2---:R-:W-:Y:S01]  /*17fa0*/  ISETP.GT.U32.AND P6, PT, R68, R50, PT ;  /* 0x000000324400720c */ /* 0x004fe20003fc4070 */
[----:B------:R-:W-:-:S03]  /*17fb0*/  IMAD.MOV.U32 R4, RZ, RZ, R59 ;  /* 0x000000ffff047224 */ /* 0x000fc600078e003b */
[----:B------:R1:W2:Y:S01]  /*17fc0*/  @P0 LDG.E.U16 R49, desc[UR20][R6.64] ;  /* 0x0000001406310981 */ /* 0x0002a2000c1e1500 */
        /* <DEDUP_REMOVED lines=9> */
[----:B------:R-:W-:Y:S01]  /*18060*/  PRMT R7, RZ, 0x7610, R7 ;  /* 0x00007610ff077816 */ /* 0x000fe20000000007 */
[----:B0-----:R-:W-:Y:S01]  /*18070*/  IMAD R5, R5, UR4, RZ ;  /* 0x0000000405057c24 */ /* 0x001fe2000f8e02ff */
[----:B------:R-:W-:Y:S01]  /*18080*/  ISETP.GT.U32.AND P5, PT, R68, R54, PT ;  /* 0x000000364400720c */ /* 0x000fe20003fa4070 */
[----:B------:R-:W0:Y:S01]  /*18090*/  LDCU UR4, c[0x0][0x3b0] ;  /* 0x00007600ff0477ac */ /* 0x000e220008000800 */
[C---:B-1----:R-:W-:Y:S01]  /*180a0*/  LEA R59, P6, R6.reuse, R72, 0x1 ;  /* 0x00000048063b7211 */ /* 0x042fe200078c08ff */
[----:B------:R-:W1:Y:S03]  /*180b0*/  LDCU UR7, c[0x0][0x3b0] ;  /* 0x00007600ff0777ac */ /* 0x000e660008000800 */
[----:B------:R-:W-:-:S02]  /*180c0*/  LEA.HI.X.SX32 R60, R6, R69, 0x1, P6 ;  /* 0x00000045063c7211 */ /* 0x000fc400030f0eff */
[----:B---3--:R-:W-:-:S13]  /*180d0*/  ISETP.GE.AND P3, PT, R45, RZ, PT ;  /* 0x000000ff2d00720c */ /* 0x008fda0003f66270 */
[----:B------:R-:W-:-:S05]  /*180e0*/  @!P3 IMAD.MOV R4, RZ, RZ, -R4 ;  /* 0x000000ffff04b224 */ /* 0x000fca00078e0a04 */
[----:B------:R-:W-:Y:S01]  /*180f0*/  SEL R6, R73, R4, !P1 ;  /* 0x0000000449067207 */ /* 0x000fe20004800000 */
[----:B------:R-:W-:Y:S01]  /*18100*/  @P0 IMAD.MOV.U32 R4, RZ, RZ, R59 ;  /* 0x000000ffff040224 */ /* 0x000fe200078e003b */
[----:B----4-:R3:W-:Y:S04]  /*18110*/  STL [R1+0x114], R18 ;  /* 0x0001141201007387 */ /* 0x0107e80000100800 */
[----:B---3--:R-:W3:Y:S04]  /*18120*/  LDL R18, [R1+0x1230] ;  /* 0x0012300001127983 */ /* 0x008ee80000100800 */
[----:B------:R4:W-:Y:S04]  /*18130*/  STL [R1+0x834], R56 ;  /* 0x0008343801007387 */ /* 0x0009e80000100800 */
[----:B------:R-:W3:Y:S01]  /*18140*/  LDL.LU R52, [R1+0x188] ;  /* 0x0001880001347983 */ /* 0x000ee20000300800 */
[----:B----4-:R-:W-:-:S03]  /*18150*/  LEA R56, P3, R5, R72, 0x1 ;  /* 0x0000004805387211 */ /* 0x010fc600078608ff */
[----:B------:R4:W-:Y:S04]  /*18160*/  STL [R1+0x830], R57 ;  /* 0x0008303901007387 */ /* 0x0009e80000100800 */
[----:B------:R-:W3:Y:S01]  /*18170*/  LDL R45, [R1+0x1260] ;  /* 0x00126000012d7983 */ /* 0x000ee20000100800 */
[----:B----4-:R-:W-:Y:S01]  /*18180*/  LEA.HI.X.SX32 R57, R5, R69, 0x1, P3 ;  /* 0x0000004505397211 */ /* 0x010fe200018f0eff */
[----:B------:R-:W-:-:S05]  /*18190*/  @P0 IMAD.MOV.U32 R5, RZ, RZ, R60 ;  /* 0x000000ffff050224 */ /* 0x000fca00078e003c */
[----:B------:R4:W3:Y:S02]  /*181a0*/  @P0 LDG.E.U16 R58, desc[UR20][R4.64] ;  /* 0x00000014043a0981 */ /* 0x0008e4000c1e1500 */
[----:B----4-:R-:W-:Y:S02]  /*181b0*/  @P0 IMAD.MOV.U32 R4, RZ, RZ, R56 ;  /* 0x000000ffff040224 */ /* 0x010fe400078e0038 */
[----:B------:R-:W-:-:S05]  /*181c0*/  @P0 IMAD.MOV.U32 R5, RZ, RZ, R57 ;  /* 0x000000ffff050224 */ /* 0x000fca00078e0039 */
[----:B------:R4:W3:Y:S01]  /*181d0*/  @P0 LDG.E.U16 R7, desc[UR20][R4.64] ;  /* 0x0000001404070981 */ /* 0x0008e2000c1e1500 */
[----:B------:R-:W-:-:S05]  /*181e0*/  @!P5 IMAD.IADD R54, R54, 0x1, -R68 ;  /* 0x000000013636d824 */ /* 0x000fca00078e0a44 */
[C---:B------:R-:W-:Y:S02]  /*181f0*/  ISETP.GT.U32.AND P5, PT, R68.reuse, R54, PT ;  /* 0x000000364400720c */ /* 0x040fe40003fa4070 */
[----:B------:R-:W-:Y:S01]  /*18200*/  ISETP.GT.U32.AND P4, PT, R68, R50, PT ;  /* 0x000000324400720c */ /* 0x000fe20003f84070 */
[----:B--2---:R2:W-:Y:S01]  /*18210*/  STL [R1+0x10c], R49 ;  /* 0x00010c3101007387 */ /* 0x0045e20000100800 */
[----:B------:R-:W-:Y:S01]  /*18220*/  IMAD R6, R6, UR5, RZ ;  /* 0x0000000506067c24 */ /* 0x000fe2000f8e02ff */
[----:B------:R-:W-:Y:S01]  /*18230*/  PRMT R36, RZ, 0x7610, R36 ;  /* 0x00007610ff247816 */ /* 0x000fe20000000024 */
[----:B------:R-:W0:Y:S01]  /*18240*/  LDCU UR5, c[0x0][0x3b0] ;  /* 0x00007600ff0577ac */ /* 0x000e220008000800 */
[----:B--2---:R-:W2:Y:S06]  /*18250*/  LDL.LU R49, [R1+0x17c] ;  /* 0x00017c0001317983 */ /* 0x004eac0000300800 */
[----:B------:R-:W-:Y:S01]  /*18260*/  @!P5 IMAD.IADD R54, R54, 0x1, -R68 ;  /* 0x000000013636d824 */ /* 0x000fe200078e0a44 */
[----:B------:R0:W-:Y:S03]  /*18270*/  STL [R1+0x1b8], R47 ;  /* 0x0001b82f01007387 */ /* 0x0001e60000100800 */
[----:B----4-:R-:W-:Y:S01]  /*18280*/  IMAD.MOV.U32 R4, RZ, RZ, R54 ;  /* 0x000000ffff047224 */ /* 0x010fe200078e0036 */
[----:B0-----:R-:W4:Y:S04]  /*18290*/  LDL.LU R47, [R1+0x16c] ;  /* 0x00016c00012f7983 */ /* 0x001f280000300800 */
[----:B------:R-:W-:Y:S04]  /*182a0*/  STL [R1+0x864], R59 ;  /* 0x0008643b01007387 */ /* 0x000fe80000100800 */
[----:B------:R-:W-:Y:S01]  /*182b0*/  STL [R1+0x894], R56 ;  /* 0x0008943801007387 */ /* 0x000fe20000100800 */
[----:B------:R-:W-:Y:S01]  /*182c0*/  @!P4 IMAD.IADD R50, R50, 0x1, -R68 ;  /* 0x000000013232c824 */ /* 0x000fe200078e0a44 */
[----:B---3--:R-:W-:-:S02]  /*182d0*/  ISETP.GE.AND P5, PT, R18, RZ, PT ;  /* 0x000000ff1200720c */ /* 0x008fc40003fa6270 */
[----:B------:R-:W3:Y:S04]  /*182e0*/  LDL R18, [R1+0x1278] ;  /* 0x0012780001127983 */ /* 0x000ee80000100800 */
[----:B------:R-:W-:Y:S04]  /*182f0*/  STL [R1+0x860], R60 ;  /* 0x0008603c01007387 */ /* 0x000fe80000100800 */
[----:B------:R0:W-:Y:S04]  /*18300*/  STL [R1+0x1a8], R54 ;  /* 0x0001a83601007387 */ /* 0x0001e80000100800 */
[----:B------:R-:W-:Y:S04]  /*18310*/  STL [R1+0x890], R57 ;  /* 0x0008903901007387 */ /* 0x000fe80000100800 */
[----:B0-----:R-:W4:Y:S01]  /*18320*/  LDL R54, [R1+0x12a0] ;  /* 0x0012a00001367983 */ /* 0x001f220000100800 */
[----:B------:R-:W-:-:S03]  /*18330*/  ISETP.GE.AND P6, PT, R45, RZ, PT ;  /* 0x000000ff2d00720c */ /* 0x000fc60003fc6270 */
[----:B------:R0:W-:Y:S02]  /*18340*/  STL [R1+0x104], R7 ;  /* 0x0001040701007387 */ /* 0x0001e40000100800 */
[C---:B0-----:R-:W-:Y:S02]  /*18350*/  LEA R7, P4, R6.reuse, R72, 0x1 ;  /* 0x0000004806077211 */ /* 0x041fe400078808ff */
[----:B------:R-:W-:Y:S02]  /*18360*/  STL [R1+0x198], R50 ;  /* 0x0001983201007387 */ /* 0x000fe40000100800 */
[----:B------:R-:W-:Y:S02]  /*18370*/  LEA.HI.X.SX32 R45, R6, R69, 0x1, P4 ;  /* 0x00000045062d7211 */ /* 0x000fe400020f0eff */
[----:B------:R0:W-:Y:S01]  /*18380*/  STL [R1+0x8c4], R7 ;  /* 0x0008c40701007387 */ /* 0x0001e20000100800 */
[----:B------:R-:W-:Y:S02]  /*18390*/  @P0 IMAD.MOV.U32 R6, RZ, RZ, R7 ;  /* 0x000000ffff060224 */ /* 0x000fe400078e0007 */
[----:B0-----:R-:W-:-:S05]  /*183a0*/  @P0 IMAD.MOV.U32 R7, RZ, RZ, R45 ;  /* 0x000000ffff070224 */ /* 0x001fca00078e002d */
[----:B------:R0:W4:Y:S01]  /*183b0*/  @P0 LDG.E.U16 R36, desc[UR20][R6.64] ;  /* 0x0000001406240981 */ /* 0x000122000c1e1500 */
[C---:B------:R-:W-:Y:S01]  /*183c0*/  ISETP.GT.U32.AND P3, PT, R68.reuse, R52, PT ;  /* 0x000000344400720c */ /* 0x040fe20003f64070 */
[----:B------:R-:W-:Y:S01]  /*183d0*/  @!P5 IMAD.MOV R4, RZ, RZ, -R4 ;  /* 0x000000ffff04d224 */ /* 0x000fe200078e0a04 */
[----:B--2---:R-:W-:-:S04]  /*183e0*/  ISETP.GT.U32.AND P5, PT, R68, R49, PT ;  /* 0x000000314400720c */ /* 0x004fc80003fa4070 */
[----:B------:R-:W-:Y:S01]  /*183f0*/  SEL R5, R73, R4, !P1 ;  /* 0x0000000449057207 */ /* 0x000fe20004800000 */
[----:B------:R-:W-:-:S06]  /*18400*/  IMAD.MOV.U32 R4, RZ, RZ, R50 ;  /* 0x000000ffff047224 */ /* 0x000fcc00078e0032 */
[----:B------:R-:W-:Y:S02]  /*18410*/  @!P3 IMAD.IADD R52, R52, 0x1, -R68 ;  /* 0x000000013434b824 */ /* 0x000fe400078e0a44 */
[----:B------:R-:W-:Y:S02]  /*18420*/  @!P6 IMAD.MOV R4, RZ, RZ, -R4 ;  /* 0x000000ffff04e224 */ /* 0x000fe400078e0a04 */
[----:B------:R-:W-:Y:S01]  /*18430*/  IMAD R5, R5, UR12, RZ ;  /* 0x0000000c05057c24 */ /* 0x000fe2000f8e02ff */
[----:B------:R-:W-:Y:S01]  /*18440*/  ISETP.GT.U32.AND P3, PT, R68, R52, PT ;  /* 0x000000344400720c */ /* 0x000fe20003f64070 */
[----:B------:R-:W-:Y:S01]  /*18450*/  @!P5 IMAD.IADD R49, R49, 0x1, -R68 ;  /* 0x000000013131d824 */ /* 0x000fe200078e0a44 */
[----:B------:R-:W-:Y:S01]  /*18460*/  SEL R4, R73, R4, !P1 ;  /* 0x0000000449047207 */ /* 0x000fe20004800000 */
[----:B------:R-:W-:Y:S01]  /*18470*/  STL [R1+0x8c0], R45 ;  /* 0x0008c02d01007387 */ /* 0x000fe20000100800 */
[C---:B------:R-:W-:Y:S01]  /*18480*/  LEA R56, P6, R5.reuse, R72, 0x1 ;  /* 0x0000004805387211 */ /* 0x040fe200078c08ff */
[----:B------:R-:W2:Y:S01]  /*18490*/  LDCU UR12, c[0x0][0x3b0] ;  /* 0x00007600ff0c77ac */ /* 0x000ea20008000800 */
[----:B------:R-:W-:Y:S01]  /*184a0*/  PRMT R55, RZ, 0x7610, R55 ;  /* 0x00007610ff377816 */ /* 0x000fe20000000037 */
[----:B0-----:R-:W-:Y:S01]  /*184b0*/  IMAD R6, R4, UR4, RZ ;  /* 0x0000000404067c24 */ /* 0x001fe2000f8e02ff */
[----:B------:R-:W2:Y:S01]  /*184c0*/  LDL R50, [R1+0x12b0] ;  /* 0x0012b00001327983 */ /* 0x000ea20000100800 */
[----:B------:R-:W-:Y:S01]  /*184d0*/  LEA.HI.X.SX32 R5, R5, R69, 0x1, P6 ;  /* 0x0000004505057211 */ /* 0x000fe200030f0eff */
[----:B------:R-:W-:Y:S01]  /*184e0*/  @P0 IMAD.MOV.U32 R4, RZ, RZ, R56 ;  /* 0x000000ffff040224 */ /* 0x000fe200078e0038 */
[----:B------:R-:W-:Y:S01]  /*184f0*/  PRMT R7, RZ, 0x7610, R7 ;  /* 0x00007610ff077816 */ /* 0x000fe20000000007 */
[----:B------:R-:W0:Y:S01]  /*18500*/  LDCU UR4, c[0x0][0x3b0] ;  /* 0x00007600ff0477ac */ /* 0x000e220008000800 */
[----:B------:R-:W-:-:S02]  /*18510*/  @!P3 IMAD.IADD R52, R52, 0x1, -R68 ;  /* 0x000000013434b824 */ /* 0x000fc400078e0a44 */
[----:B------:R1:W2:Y:S02]  /*18520*/  @P0 LDG.E.U16 R55, desc[UR20][R4.64] ;  /* 0x0000001404370981 */ /* 0x0002a4000c1e1500 */
[----:B-1----:R-:W-:Y:S01]  /*18530*/  IMAD.MOV.U32 R4, RZ, RZ, R52 ;  /* 0x000000ffff047224 */ /* 0x002fe200078e0034 */
[----:B---3--:R-:W-:-:S13]  /*18540*/  ISETP.GE.AND P5, PT, R18, RZ, PT ;  /* 0x000000ff1200720c */ /* 0x008fda0003fa6270 */
[----:B------:R-:W-:Y:S01]  /*18550*/  @!P5 IMAD.MOV R4, RZ, RZ, -R4 ;  /* 0x000000ffff04d224 */ /* 0x000fe200078e0a04 */
[----:B----4-:R1:W-:Y:S04]  /*18560*/  STL [R1+0x100], R36 ;  /* 0x0001002401007387 */ /* 0x0103e80000100800 */
[----:B-1----:R-:W3:Y:S04]  /*18570*/  LDL.LU R36, [R1+0x164] ;  /* 0x0001640001247983 */ /* 0x002ee80000300800 */
[----:B------:R-:W-:Y:S04]  /*18580*/  STL [R1+0x108], R58 ;  /* 0x0001083a01007387 */ /* 0x000fe80000100800 */
[----:B------:R-:W4:Y:S04]  /*18590*/  LDL.LU R18, [R1+0x154] ;  /* 0x0001540001127983 */ /* 0x000f280000300800 */
[----:B------:R-:W-:Y:S04]  /*185a0*/  STL [R1+0x8f4], R56 ;  /* 0x0008f43801007387 */ /* 0x000fe80000100800 */
[----:B------:R-:W2:Y:S04]  /*185b0*/  LDL.LU R45, [R1+0x238] ;  /* 0x00023800012d7983 */ /* 0x000ea80000300800 */
[----:B------:R1:W-:Y:S04]  /*185c0*/  STL [R1+0x8f0], R5 ;  /* 0x0008f00501007387 */ /* 0x0003e80000100800 */
[----:B------:R0:W-:Y:S01]  /*185d0*/  STL [R1+0x188], R52 ;  /* 0x0001883401007387 */ /* 0x0001e20000100800 */
[----:B-1----:R-:W-:-:S04]  /*185e0*/  LEA R5, P6, R6, R72, 0x1 ;  /* 0x0000004806057211 */ /* 0x002fc800078c08ff */
[----:B0-----:R-:W-:Y:S01]  /*185f0*/  LEA.HI.X.SX32 R52, R6, R69, 0x1, P6 ;  /* 0x0000004506347211 */ /* 0x001fe200030f0eff */
[----:B------:R0:W-:Y:S01]  /*18600*/  STL [R1+0x924], R5 ;  /* 0x0009240501007387 */ /* 0x0001e20000100800 */
[----:B------:R-:W-:Y:S01]  /*18610*/  SEL R6, R73, R4, !P1 ;  /* 0x0000000449067207 */ /* 0x000fe20004800000 */
[----:B------:R-:W-:Y:S02]  /*18620*/  @P0 IMAD.MOV.U32 R4, RZ, RZ, R5 ;  /* 0x000000ffff040224 */ /* 0x000fe400078e0005 */
[----:B0-----:R-:W-:-:S05]  /*18630*/  @P0 IMAD.MOV.U32 R5, RZ, RZ, R52 ;  /* 0x000000ffff050224 */ /* 0x001fca00078e0034 */
[----:B------:R0:W2:Y:S01]  /*18640*/  @P0 LDG.E.U16 R7, desc[UR20][R4.64] ;  /* 0x0000001404070981 */ /* 0x0000a2000c1e1500 */
[C---:B------:R-:W-:Y:S02]  /*18650*/  ISETP.GT.U32.AND P4, PT, R68.reuse, R47, PT ;  /* 0x0000002f4400720c */ /* 0x040fe40003f84070 */
[----:B------:R-:W-:Y:S02]  /*18660*/  ISETP.GT.U32.AND P3, PT, R68, R49, PT ;  /* 0x000000314400720c */ /* 0x000fe40003f64070 */
[----:B------:R-:W-:Y:S01]  /*18670*/  ISETP.GE.AND P6, PT, R54, RZ, PT ;  /* 0x000000ff3600720c */ /* 0x000fe20003fc6270 */
[----:B------:R-:W-:Y:S01]  /*18680*/  IMAD R6, R6, UR5, RZ ;  /* 0x0000000506067c24 */ /* 0x000fe2000f8e02ff */
[----:B------:R-:W3:Y:S01]  /*18690*/  LDL.LU R54, [R1+0x144] ;  /* 0x0001440001367983 */ /* 0x000ee20000300800 */
[----:B------:R-:W-:Y:S01]  /*186a0*/  PRMT R40, RZ, 0x7610, R40 ;  /* 0x00007610ff287816 */ /* 0x000fe20000000028 */
[----:B------:R-:W1:Y:S05]  /*186b0*/  LDCU UR5, c[0x0][0x3b0] ;  /* 0x00007600ff0577ac */ /* 0x000e6a0008000800 */
[----:B------:R-:W-:-:S05]  /*186c0*/  @!P4 IMAD.IADD R47, R47, 0x1, -R68 ;  /* 0x000000012f2fc824 */ /* 0x000fca00078e0a44 */
[----:B------:R-:W-:Y:S01]  /*186d0*/  ISETP.GT.U32.AND P4, PT, R68, R47, PT ;  /* 0x0000002f4400720c */ /* 0x000fe20003f84070 */
[----:B------:R-:W-:Y:S01]  /*186e0*/  @!P3 IMAD.IADD R49, R49, 0x1, -R68 ;  /* 0x000000013131b824 */ /* 0x000fe200078e0a44 */
[----:B------:R-:W-:Y:S03]  /*186f0*/  STL [R1+0x920], R52 ;  /* 0x0009203401007387 */ /* 0x000fe60000100800 */
[----:B0-----:R-:W-:Y:S01]  /*18700*/  IMAD.MOV.U32 R4, RZ, RZ, R49 ;  /* 0x000000ffff047224 */ /* 0x001fe200078e0031 */
[----:B------:R-:W-:Y:S03]  /*18710*/  STL [R1+0x17c], R49 ;  /* 0x00017c3101007387 */ /* 0x000fe60000100800 */
[----:B------:R-:W-:-:S04]  /*18720*/  @!P6 IMAD.MOV R4, RZ, RZ, -R4 ;  /* 0x000000ffff04e224 */ /* 0x000fc800078e0a04 */
[----:B------:R-:W-:Y:S01]  /*18730*/  @!P4 IMAD.IADD R47, R47, 0x1, -R68 ;  /* 0x000000012f2fc824 */ /* 0x000fe200078e0a44 */
[----:B--2---:R0:W-:Y:S04]  /*18740*/  STL [R1+0xf8], R7 ;  /* 0x0000f80701007387 */ /* 0x0041e80000100800 */
[----:B------:R-:W-:Y:S01]  /*18750*/  STL [R1+0x16c], R47 ;  /* 0x00016c2f01007387 */ /* 0x000fe20000100800 */
[----:B0-----:R-:W-:-:S03]  /*18760*/  LEA R7, P6, R6, R72, 0x1 ;  /* 0x0000004806077211 */ /* 0x001fc600078c08ff */
[----:B------:R0:W-:Y:S01]  /*18770*/  STL [R1+0xfc], R55 ;  /* 0x0000fc3701007387 */ /* 0x0001e20000100800 */
[----:B------:R-:W-:-:S03]  /*18780*/  LEA.HI.X.SX32 R6, R6, R69, 0x1, P6 ;  /* 0x0000004506067211 */ /* 0x000fc600030f0eff */
[----:B0-----:R-:W2:Y:S04]  /*18790*/  LDL R55, [R1+0x12a8] ;  /* 0x0012a80001377983 */ /* 0x001ea80000100800 */
[----:B------:R0:W-:Y:S04]  /*187a0*/  STL [R1+0x954], R7 ;  /* 0x0009540701007387 */ /* 0x0001e80000100800 */
[----:B------:R-:W2:Y:S01]  /*187b0*/  LDL R52, [R1+0x1274] ;  /* 0x0012740001347983 */ /* 0x000ea20000100800 */
[----:B0-----:R-:W-:-:S03]  /*187c0*/  @P0 LOP3.LUT R7, R7, R6, RZ, 0x3c, !PT ;  /* 0x0000000607070212 */ /* 0x001fc600078e3cff */
[----:B------:R0:W-:Y:S02]  /*187d0*/  STL [R1+0x950], R6 ;  /* 0x0009500601007387 */ /* 0x0001e40000100800 */
[----:B0-----:R-:W-:-:S04]  /*187e0*/  @P0 LOP3.LUT R6, R7, R6, RZ, 0x3c, !PT ;  /* 0x0000000607060212 */ /* 0x001fc800078e3cff */
[----:B------:R-:W-:-:S05]  /*187f0*/  @P0 LOP3.LUT R7, R7, R6, RZ, 0x3c, !PT ;  /* 0x0000000607070212 */ /* 0x000fca00078e3cff */
[----:B------:R1:W2:Y:S01]  /*18800*/  @P0 LDG.E.U16 R40, desc[UR20][R6.64] ;  /* 0x0000001406280981 */ /* 0x0002a2000c1e1500 */
[----:B------:R-:W-:Y:S01]  /*18810*/  ISETP.GE.AND P3, PT, R50, RZ, PT ;  /* 0x000000ff3200720c */ /* 0x000fe20003f66270 */
[----:B------:R-:W-:Y:S01]  /*18820*/  IMAD.MOV.U32 R5, RZ, RZ, R47 ;  /* 0x000000ffff057224 */ /* 0x000fe200078e002f */
[----:B------:R-:W-:Y:S01]  /*18830*/  SEL R4, R73, R4, !P1 ;  /* 0x0000000449047207 */ /* 0x000fe20004800000 */
[----:B------:R-:W4:Y:S04]  /*18840*/  LDL.LU R50, [R1+0x130] ;  /* 0x0001300001327983 */ /* 0x000f280000300800 */
[----:B------:R-:W-:Y:S01]  /*18850*/  IMAD R4, R4, UR4, RZ ;  /* 0x0000000404047c24 */ /* 0x000fe2000f8e02ff */
[----:B------:R-:W4:Y:S01]  /*18860*/  LDL.LU R49, [R1+0xf4] ;  /* 0x0000f40001317983 */ /* 0x000f220000300800 */
[----:B------:R-:W-:Y:S01]  /*18870*/  PRMT R44, RZ, 0x7610, R44 ;  /* 0x00007610ff2c7816 */ /* 0x000fe2000000002c */
[----:B------:R-:W0:Y:S03]  /*18880*/  LDCU UR4, c[0x0][0x3b0] ;  /* 0x00007600ff0477ac */ /* 0x000e260008000800 */
[----:B------:R-:W-:-:S05]  /*18890*/  @!P3 IMAD.MOV R5, RZ, RZ, -R5 ;  /* 0x000000ffff05b224 */ /* 0x000fca00078e0a05 */
[----:B------:R-:W-:-:S05]  /*188a0*/  SEL R5, R73, R5, !P1 ;  /* 0x0000000549057207 */ /* 0x000fca0004800000 */
[----:B-1----:R-:W-:Y:S01]  /*188b0*/  IMAD R6, R5, UR5, RZ ;  /* 0x0000000505067c24 */ /* 0x002fe2000f8e02ff */
[----:B------:R-:W-:Y:S01]  /*188c0*/  PRMT R7, RZ, 0x7610, R7 ;  /* 0x00007610ff077816 */ /* 0x000fe20000000007 */
[----:B------:R-:W1:Y:S01]  /*188d0*/  LDCU UR5, c[0x0][0x3b0] ;  /* 0x00007600ff0577ac */ /* 0x000e620008000800 */
[----:B---3--:R-:W-:Y:S01]  /*188e0*/  ISETP.GT.U32.AND P5, PT, R68, R36, PT ;  /* 0x000000244400720c */ /* 0x008fe20003fa4070 */
[----:B--2---:R2:W-:Y:S02]  /*188f0*/  STL [R1+0xe8], R40 ;  /* 0x0000e82801007387 */ /* 0x0045e40000100800 */
[----:B--2---:R-:W-:-:S04]  /*18900*/  LEA R40, P6, R4, R72, 0x1 ;  /* 0x0000004804287211 */ /* 0x004fc800078c08ff */
[----:B------:R-:W-:Y:S01]  /*18910*/  LEA.HI.X.SX32 R56, R4, R69, 0x1, P6 ;  /* 0x0000004504387211 */ /* 0x000fe200030f0eff */
[----:B------:R-:W-:Y:S01]  /*18920*/  @P0 IMAD.MOV.U32 R4, RZ, RZ, R40 ;  /* 0x000000ffff040224 */ /* 0x000fe200078e0028 */
[----:B------:R-:W-:-:S03]  /*18930*/  LEA R47, P6, R6, R72, 0x1 ;  /* 0x00000048062f7211 */ /* 0x000fc600078c08ff */
[----:B------:R-:W-:Y:S01]  /*18940*/  @P0 IMAD.MOV.U32 R5, RZ, RZ, R56 ;  /* 0x000000ffff050224 */ /* 0x000fe200078e0038 */
[----:B------:R-:W-:-:S04]  /*18950*/  LEA.HI.X.SX32 R6, R6, R69, 0x1, P6 ;  /* 0x0000004506067211 */ /* 0x000fc800030f0eff */
[----:B------:R2:W3:Y:S04]  /*18960*/  @P0 LDG.E.U16 R44, desc[UR20][R4.64] ;  /* 0x00000014042c0981 */ /* 0x0004e8000c1e1500 */
[----:B------:R0:W-:Y:S04]  /*18970*/  STL [R1+0x984], R40 ;  /* 0x0009842801007387 */ /* 0x0001e80000100800 */
[----:B------:R-:W-:Y:S01]  /*18980*/  STL [R1+0x980], R56 ;  /* 0x0009803801007387 */ /* 0x000fe20000100800 */
[----:B--2---:R-:W-:Y:S02]  /*18990*/  @P0 IMAD.MOV.U32 R4, RZ, RZ, R47 ;  /* 0x000000ffff040224 */ /* 0x004fe400078e002f */
[----:B------:R-:W-:Y:S01]  /*189a0*/  @P0 IMAD.MOV.U32 R5, RZ, RZ, R6 ;  /* 0x000000ffff050224 */ /* 0x000fe200078e0006 */
[----:B0-----:R-:W2:Y:S04]  /*189b0*/  LDL R40, [R1+0x11b8] ;  /* 0x0011b80001287983 */ /* 0x001ea80000100800 */
[----:B------:R0:W2:Y:S01]  /*189c0*/  @P0 LDG.E.U16 R7, desc[UR20][R4.64] ;  /* 0x0000001404070981 */ /* 0x0000a2000c1e1500 */
[----:B----4-:R-:W-:Y:S01]  /*189d0*/  ISETP.GT.U32.AND P4, PT, R68, R18, PT ;  /* 0x000000124400720c */ /* 0x010fe20003f84070 */
[----:B------:R-:W-:Y:S01]  /*189e0*/  @!P5 IMAD.IADD R36, R36, 0x1, -R68 ;  /* 0x000000012424d824 */ /* 0x000fe200078e0a44 */
[----:B------:R-:W-:-:S04]  /*189f0*/  ISETP.GT.U32.AND P5, PT, R68, R45, PT ;  /* 0x0000002d4400720c */ /* 0x000fc80003fa4070 */
[----:B------:R-:W-:-:S07]  /*18a00*/  ISETP.GT.U32.AND P3, PT, R68, R36, PT ;  /* 0x000000244400720c */ /* 0x000fce0003f64070 */
[--C-:B------:R-:W-:Y:S01]  /*18a10*/  @!P4 IMAD.IADD R18, R18, 0x1, -R68.reuse ;  /* 0x000000011212c824 */ /* 0x100fe200078e0a44 */
[----:B------:R-:W-:Y:S01]  /*18a20*/  ISETP.GT.U32.AND P4, PT, R68, R54, PT ;  /* 0x000000364400720c */ /* 0x000fe20003f84070 */
[----:B------:R-:W-:-:S03]  /*18a30*/  @!P5 IMAD.IADD R45, R45, 0x1, -R68 ;  /* 0x000000012d2dd824 */ /* 0x000fc600078e0a44 */
[----:B------:R-:W-:Y:S01]  /*18a40*/  ISETP.GT.U32.AND P5, PT, R68, R18, PT ;  /* 0x000000124400720c */ /* 0x000fe20003fa4070 */
[----:B------:R-:W-:Y:S01]  /*18a50*/  @!P3 IMAD.IADD R36, R36, 0x1, -R68 ;  /* 0x000000012424b824 */ /* 0x000fe200078e0a44 */
[----:B------:R-:W-:Y:S02]  /*18a60*/  ISETP.GE.AND P3, PT, R55, RZ, PT ;  /* 0x000000ff3700720c */ /* 0x000fe40003f66270 */
[----:B------:R-:W-:-:S05]  /*18a70*/  ISETP.GE.AND P6, PT, R52, RZ, PT ;  /* 0x000000ff3400720c */ /* 0x000fca0003fc6270 */
[----:B------:R-:W-:Y:S01]  /*18a80*/  @!P4 IMAD.IADD R54, R54, 0x1, -R68 ;  /* 0x000000013636c824 */ /* 0x000fe200078e0a44 */
[----:B------:R-:W-:Y:S01]  /*18a90*/  ISETP.GT.U32.AND P4, PT, R68, R45, PT ;  /* 0x0000002d4400720c */ /* 0x000fe20003f84070 */
[----:B0-----:R-:W-:Y:S02]  /*18aa0*/  IMAD.MOV.U32 R5, RZ, RZ, R36 ;  /* 0x000000ffff057224 */ /* 0x001fe400078e0024 */
[----:B------:R-:W-:Y:S01]  /*18ab0*/  @!P5 IMAD.IADD R18, R18, 0x1, -R68 ;  /* 0x000000011212d824 */ /* 0x000fe200078e0a44 */
[C---:B------:R-:W-:Y:S01]  /*18ac0*/  ISETP.GT.U32.AND P5, PT, R68.reuse, R54, PT ;  /* 0x000000364400720c */ /* 0x040fe20003fa4070 */
[----:B------:R-:W-:Y:S01]  /*18ad0*/  @!P3 IMAD.MOV R5, RZ, RZ, -R5 ;  /* 0x000000ffff05b224 */ /* 0x000fe200078e0a05 */
[C---:B------:R-:W-:Y:S01]  /*18ae0*/  ISETP.GT.U32.AND P3, PT, R68.reuse, R50, PT ;  /* 0x000000324400720c */ /* 0x040fe20003f64070 */
[----:B------:R-:W-:Y:S01]  /*18af0*/  IMAD.MOV.U32 R4, RZ, RZ, R18 ;  /* 0x000000ffff047224 */ /* 0x000fe200078e0012 */
[----:B------:R-:W-:Y:S02]  /*18b00*/  STL [R1+0x9b4], R47 ;  /* 0x0009b42f01007387 */ /* 0x000fe40000100800 */
[----:B------:R-:W-:Y:S01]  /*18b10*/  SEL R5, R73, R5, !P1 ;  /* 0x0000000549057207 */ /* 0x000fe20004800000 */
[----:B------:R-:W-:Y:S01]  /*18b20*/  @!P6 IMAD.MOV R4, RZ, RZ, -R4 ;  /* 0x000000ffff04e224 */ /* 0x000fe200078e0a04 */
[----:B------:R-:W-:Y:S01]  /*18b30*/  ISETP.GT.U32.AND P6, PT, R68, R49, PT ;  /* 0x000000314400720c */ /* 0x000fe20003fc4070 */
[----:B------:R-:W-:-:S04]  /*18b40*/  @!P4 IMAD.IADD R45, R45, 0x1, -R68 ;  /* 0x000000012d2dc824 */ /* 0x000fc800078e0a44 */
[--C-:B------:R-:W-:Y:S01]  /*18b50*/  @!P5 IMAD.IADD R54, R54, 0x1, -R68.reuse ;  /* 0x000000013636d824 */ /* 0x100fe200078e0a44 */
[----:B------:R-:W-:Y:S01]  /*18b60*/  SEL R4, R73, R4, !P1 ;  /* 0x0000000449047207 */ /* 0x000fe20004800000 */
[----:B------:R-:W-:-:S06]  /*18b70*/  @!P3 IMAD.IADD R50, R50, 0x1, -R68 ;  /* 0x000000013232b824 */ /* 0x000fcc00078e0a44 */
[----:B------:R-:W-:Y:S01]  /*18b80*/  @!P6 IMAD.IADD R49, R49, 0x1, -R68 ;  /* 0x000000013131e824 */ /* 0x000fe200078e0a44 */
[----:B------:R-:W-:Y:S02]  /*18b90*/  PRMT R53, RZ, 0x7610, R53 ;  /* 0x00007610ff357816 */ /* 0x000fe40000000035 */
[----:B------:R-:W-:Y:S01]  /*18ba0*/  PRMT R8, RZ, 0x7610, R8 ;  /* 0x00007610ff087816 */ /* 0x000fe20000000008 */
[----:B---3--:R0:W-:Y:S04]  /*18bb0*/  STL [R1+0xe4], R44 ;  /* 0x0000e42c01007387 */ /* 0x0081e80000100800 */
[----:B0-----:R-:W3:Y:S04]  /*18bc0*/  LDL.LU R44, [R1+0x240] ;  /* 0x00024000012c7983 */ /* 0x001ee80000300800 */
[----:B------:R0:W-:Y:S01]  /*18bd0*/  STL [R1+0x9b0], R6 ;  /* 0x0009b00601007387 */ /* 0x0001e20000100800 */
[----:B--2---:R-:W-:-:S03]  /*18be0*/  ISETP.GE.AND P4, PT, R40, RZ, PT ;  /* 0x000000ff2800720c */ /* 0x004fc60003f86270 */
[----:B------:R2:W-:Y:S04]  /*18bf0*/  STL [R1+0x164], R36 ;  /* 0x0001642401007387 */ /* 0x0005e80000100800 */
[----:B------:R4:W-:Y:S01]  /*18c00*/  STL [R1+0x154], R18 ;  /* 0x0001541201007387 */ /* 0x0009e20000100800 */
[----:B0-----:R-:W-:Y:S01]  /*18c10*/  IMAD R6, R5, UR4, RZ ;  /* 0x0000000405067c24 */ /* 0x001fe2000f8e02ff */
[----:B------:R-:W0:Y:S02]  /*18c20*/  LDCU UR4, c[0x0][0x3b0] ;  /* 0x00007600ff0477ac */ /* 0x000e240008000800 */
[----:B--2---:R-:W2:Y:S04]  /*18c30*/  LDL R36, [R1+0x102c] ;  /* 0x00102c0001247983 */ /* 0x004ea80000100800 */
[----:B----4-:R-:W4:Y:S04]  /*18c40*/  LDL R18, [R1+0xf88] ;  /* 0x000f880001127983 */ /* 0x010f280000100800 */
[----:B------:R-:W4:Y:S04]  /*18c50*/  LDL.LU R47, [R1+0x250] ;  /* 0x00025000012f7983 */ /* 0x000f280000300800 */
[----:B------:R-:W4:Y:S01]  /*18c60*/  LDL R40, [R1+0xf80] ;  /* 0x000f800001287983 */ /* 0x000f220000100800 */
[----:B-1----:R-:W-:Y:S01]  /*18c70*/  IMAD R5, R4, UR5, RZ ;  /* 0x0000000504057c24 */ /* 0x002fe2000f8e02ff */
[----:B------:R-:W1:Y:S02]  /*18c80*/  LDCU UR5, c[0x0][0x3b0] ;  /* 0x00007600ff0577ac */ /* 0x000e640008000800 */
[----:B------:R-:W-:Y:S04]  /*18c90*/  STL [R1+0x238], R45 ;  /* 0x0002382d01007387 */ /* 0x000fe80000100800 */
[----:B------:R-:W-:Y:S04]  /*18ca0*/  STL [R1+0x144], R54 ;  /* 0x0001443601007387 */ /* 0x000fe80000100800 */
[----:B------:R0:W-:Y:S01]  /*18cb0*/  STL [R1+0xdc], R7 ;  /* 0x0000dc0701007387 */ /* 0x0001e20000100800 */
[----:B------:R-:W-:-:S02]  /*18cc0*/  LEA R52, P6, R5, R72, 0x1 ;  /* 0x0000004805347211 */ /* 0x000fc400078c08ff */
[----:B0-----:R-:W-:-:S04]  /*18cd0*/  LEA R7, P3, R6, R72, 0x1 ;  /* 0x0000004806077211 */ /* 0x001fc800078608ff */
[----:B------:R-:W-:Y:S01]  /*18ce0*/  LEA.HI.X.SX32 R6, R6, R69, 0x1, P3 ;  /* 0x0000004506067211 */ /* 0x000fe200018f0eff */
[----:B------:R0:W-:Y:S04]  /*18cf0*/  STL [R1+0x9e4], R7 ;  /* 0x0009e40701007387 */ /* 0x0001e80000100800 */
[----:B------:R-:W-:Y:S01]  /*18d00*/  STL [R1+0xa14], R52 ;  /* 0x000a143401007387 */ /* 0x000fe20000100800 */
[----:B0-----:R-:W-:-:S03]  /*18d10*/  @P0 LOP3.LUT R7, R7, R6, RZ, 0x3c, !PT ;  /* 0x0000000607070212 */ /* 0x001fc600078e3cff */
[----:B------:R0:W-:Y:S01]  /*18d20*/  STL [R1+0x9e0], R6 ;  /* 0x0009e00601007387 */ /* 0x0001e20000100800 */
[----:B------:R-:W-:Y:S02]  /*18d30*/  LEA.HI.X.SX32 R5, R5, R69, 0x1, P6 ;  /* 0x0000004505057211 */ /* 0x000fe400030f0eff */
[----:B0-----:R-:W-:-:S04]  /*18d40*/  @P0 LOP3.LUT R6, R7, R6, RZ, 0x3c, !PT ;  /* 0x0000000607060212 */ /* 0x001fc800078e3cff */
[----:B------:R-:W-:-:S05]  /*18d50*/  @P0 LOP3.LUT R7, R7, R6, RZ, 0x3c, !PT ;  /* 0x0000000607070212 */ /* 0x000fca00078e3cff */
[----:B------:R0:W4:Y:S02]  /*18d60*/  @P0 LDG.E.U16 R53, desc[UR20][R6.64] ;  /* 0x0000001406350981 */ /* 0x000124000c1e1500 */
[----:B0-----:R-:W-:Y:S02]  /*18d70*/  @P0 IMAD.MOV.U32 R6, RZ, RZ, R52 ;  /* 0x000000ffff060224 */ /* 0x001fe400078e0034 */
[----:B------:R-:W-:-:S05]  /*18d80*/  @P0 IMAD.MOV.U32 R7, RZ, RZ, R5 ;  /* 0x000000ffff070224 */ /* 0x000fca00078e0005 */
[----:B------:R0:W4:Y:S01]  /*18d90*/  @P0 LDG.E.U16 R8, desc[UR20][R6.64] ;  /* 0x0000001406080981 */ /* 0x000122000c1e1500 */
[----:B------:R-:W-:Y:S01]  /*18da0*/  IMAD.MOV.U32 R4, RZ, RZ, R54 ;  /* 0x000000ffff047224 */ /* 0x000fe200078e0036 */
[----:B------:R-:W-:-:S03]  /*18db0*/  ISETP.GT.U32.AND P3, PT, R68, R50, PT ;  /* 0x000000324400720c */ /* 0x000fc60003f64070 */
[----:B------:R-:W-:Y:S01]  /*18dc0*/  @!P4 IMAD.MOV R4, RZ, RZ, -R4 ;  /* 0x000000ffff04c224 */ /* 0x000fe200078e0a04 */
[----:B------:R-:W-:-:S04]  /*18dd0*/  ISETP.GT.U32.AND P4, PT, R68, R49, PT ;  /* 0x000000314400720c */ /* 0x000fc80003f84070 */
[----:B------:R-:W-:-:S05]  /*18de0*/  SEL R4, R73, R4, !P1 ;  /* 0x0000000449047207 */ /* 0x000fca0004800000 */
[----:B0-----:R-:W-:Y:S01]  /*18df0*/  IMAD R6, R4, UR7, RZ ;  /* 0x0000000704067c24 */ /* 0x001fe2000f8e02ff */
[----:B------:R0:W-:Y:S01]  /*18e00*/  STL [R1+0xa10], R5 ;  /* 0x000a100501007387 */ /* 0x0001e20000100800 */
[----:B------:R-:W-:Y:S01]  /*18e10*/  @!P3 IMAD.IADD R50, R50, 0x1, -R68 ;  /* 0x000000013232b824 */ /* 0x000fe200078e0a44 */
[----:B------:R-:W-:Y:S01]  /*18e20*/  PRMT R48, RZ, 0x7610, R48 ;  /* 0x00007610ff307816 */ /* 0x000fe20000000030 */
[----:B------:R-:W-:Y:S01]  /*18e30*/  @!P4 IMAD.IADD R49, R49, 0x1, -R68 ;  /* 0x000000013131c824 */ /* 0x000fe200078e0a44 */
[C---:B------:R-:W-:Y:S01]  /*18e40*/  LEA R7, P4, R6.reuse, R72, 0x1 ;  /* 0x0000004806077211 */ /* 0x040fe200078808ff */
[----:B------:R-:W1:Y:S03]  /*18e50*/  LDCU UR7, c[0x0][0x3b0] ;  /* 0x00007600ff0777ac */ /* 0x000e660008000800 */
[----:B------:R-:W-:Y:S01]  /*18e60*/  LEA.HI.X.SX32 R6, R6, R69, 0x1, P4 ;  /* 0x0000004506067211 */ /* 0x000fe200020f0eff */
[----:B0-----:R-:W-:-:S02]  /*18e70*/  IMAD.MOV.U32 R5, RZ, RZ, R50 ;  /* 0x000000ffff057224 */ /* 0x001fc400078e0032 */
[----:B------:R-:W-:Y:S01]  /*18e80*/  IMAD.MOV.U32 R4, RZ, RZ, R49 ;  /* 0x000000ffff047224 */ /* 0x000fe200078e0031 */
[----:B------:R-:W-:Y:S02]  /*18e90*/  PRMT R51, RZ, 0x7610, R51 ;  /* 0x00007610ff337816 */ /* 0x000fe40000000033 */
[----:B---3--:R-:W-:-:S13]  /*18ea0*/  ISETP.GT.U32.AND P5, PT, R68, R44, PT ;  /* 0x0000002c4400720c */ /* 0x008fda0003fa4070 */
[----:B------:R-:W-:Y:S01]  /*18eb0*/  @!P5 IMAD.IADD R44, R44, 0x1, -R68 ;  /* 0x000000012c2cd824 */ /* 0x000fe200078e0a44 */
[----:B--2---:R-:W-:Y:S02]  /*18ec0*/  ISETP.GE.AND P6, PT, R36, RZ, PT ;  /* 0x000000ff2400720c */ /* 0x004fe40003fc6270 */
[----:B------:R-:W2:Y:S01]  /*18ed0*/  LDL R36, [R1+0xfac] ;  /* 0x000fac0001247983 */ /* 0x000ea20000100800 */
[----:B----4-:R-:W-:-:S03]  /*18ee0*/  ISETP.GE.AND P5, PT, R18, RZ, PT ;  /* 0x000000ff1200720c */ /* 0x010fc60003fa6270 */
[----:B------:R-:W3:Y:S04]  /*18ef0*/  LDL.LU R18, [R1+0x264] ;  /* 0x0002640001127983 */ /* 0x000ee80000300800 */
[----:B------:R-:W-:Y:S01]  /*18f00*/  STL [R1+0x130], R50 ;  /* 0x0001303201007387 */ /* 0x000fe20000100800 */
[----:B------:R-:W-:Y:S02]  /*18f10*/  ISETP.GE.AND P4, PT, R40, RZ, PT ;  /* 0x000000ff2800720c */ /* 0x000fe40003f86270 */
[----:B------:R-:W-:Y:S01]  /*18f20*/  @!P6 IMAD.MOV R5, RZ, RZ, -R5 ;  /* 0x000000ffff05e224 */ /* 0x000fe200078e0a05 */
[----:B------:R-:W-:Y:S04]  /*18f30*/  STL [R1+0xf4], R49 ;  /* 0x0000f43101007387 */ /* 0x000fe80000100800 */
[----:B------:R0:W-:Y:S01]  /*18f40*/  STL [R1+0xa44], R7 ;  /* 0x000a440701007387 */ /* 0x0001e20000100800 */
[----:B------:R-:W-:-:S03]  /*18f50*/  @!P5 IMAD.MOV R4, RZ, RZ, -R4 ;  /* 0x000000ffff04d224 */ /* 0x000fc600078e0a04 */
[----:B------:R-:W4:Y:S04]  /*18f60*/  LDL R40, [R1+0xfcc] ;  /* 0x000fcc0001287983 */ /* 0x000f280000100800 */
[----:B------:R1:W-:Y:S01]  /*18f70*/  STL [R1+0xa40], R6 ;  /* 0x000a400601007387 */ /* 0x0003e20000100800 */
[----:B0-----:R-:W-:-:S04]  /*18f80*/  @P0 LOP3.LUT R7, R7, R6, RZ, 0x3c, !PT ;  /* 0x0000000607070212 */ /* 0x001fc800078e3cff */
[----:B-1----:R-:W-:-:S04]  /*18f90*/  @P0 LOP3.LUT R6, R7, R6, RZ, 0x3c, !PT ;  /* 0x0000000607060212 */ /* 0x002fc800078e3cff */
[----:B------:R-:W-:-:S05]  /*18fa0*/  @P0 LOP3.LUT R7, R7, R6, RZ, 0x3c, !PT ;  /* 0x0000000607070212 */ /* 0x000fca00078e3cff */
[----:B------:R0:W3:Y:S02]  /*18fb0*/  @P0 LDG.E.U16 R48, desc[UR20][R6.64] ;  /* 0x0000001406300981 */ /* 0x0000e4000c1e1500 */
[----:B0-----:R-:W-:Y:S02]  /*18fc0*/  PRMT R7, RZ, 0x7610, R7 ;  /* 0x00007610ff077816 */ /* 0x001fe40000000007 */
[----:B------:R0:W-:Y:S02]  /*18fd0*/  STL [R1+0xd4], R8 ;  /* 0x0000d40801007387 */ /* 0x0001e40000100800 */
[C---:B0-----:R-:W-:Y:S02]  /*18fe0*/  SEL R8, R73.reuse, R5, !P1 ;  /* 0x0000000549087207 */ /* 0x041fe40004800000 */
[----:B------:R-:W-:-:S03]  /*18ff0*/  SEL R5, R73, R4, !P1 ;  /* 0x0000000449057207 */ /* 0x000fc60004800000 */
[----:B------:R-:W-:Y:S01]  /*19000*/  IMAD R8, R8, UR4, RZ ;  /* 0x0000000408087c24 */ /* 0x000fe2000f8e02ff */
[----:B------:R0:W-:Y:S01]  /*19010*/  STL [R1+0xd8], R53 ;  /* 0x0000d83501007387 */ /* 0x0001e20000100800 */
[----:B------:R-:W-:Y:S01]  /*19020*/  IMAD.MOV.U32 R4, RZ, RZ, R45 ;  /* 0x000000ffff047224 */ /* 0x000fe200078e002d */
[----:B------:R-:W-:Y:S01]  /*19030*/  ISETP.GT.U32.AND P3, PT, R68, R47, PT ;  /* 0x0000002f4400720c */ /* 0x000fe20003f64070 */
[----:B------:R-:W-:Y:S01]  /*19040*/  IMAD R5, R5, UR5, RZ ;  /* 0x0000000505057c24 */ /* 0x000fe2000f8e02ff */
[----:B------:R-:W-:Y:S01]  /*19050*/  LEA R52, P6, R8, R72, 0x1 ;  /* 0x0000004808347211 */ /* 0x000fe200078c08ff */
[----:B------:R-:W-:Y:S01]  /*19060*/  @!P4 IMAD.MOV R4, RZ, RZ, -R4 ;  /* 0x000000ffff04c224 */ /* 0x000fe200078e0a04 */
[----:B------:R-:W-:Y:S01]  /*19070*/  ISETP.GT.U32.AND P5, PT, R68, R44, PT ;  /* 0x0000002c4400720c */ /* 0x000fe20003fa4070 */
[----:B------:R-:W1:Y:S01]  /*19080*/  LDCU UR4, c[0x0][0x3b0] ;  /* 0x00007600ff0477ac */ /* 0x000e620008000800 */
[C---:B------:R-:W-:Y:S02]  /*19090*/  LEA R49, P4, R5.reuse, R72, 0x1 ;  /* 0x0000004805317211 */ /* 0x040fe400078808ff */
[-C--:B0-----:R-:W-:Y:S01]  /*190a0*/  LEA.HI.X.SX32 R53, R8, R69.reuse, 0x1, P6 ;  /* 0x0000004508357211 */ /* 0x081fe200030f0eff */
[----:B------:R-:W0:Y:S01]  /*190b0*/  LDCU UR5, c[0x0][0x3b0] ;  /* 0x00007600ff0577ac */ /* 0x000e220008000800 */
[----:B------:R-:W-:-:S02]  /*190c0*/  LEA.HI.X.SX32 R50, R5, R69, 0x1, P4 ;  /* 0x0000004505327211 */ /* 0x000fc400020f0eff */
[----:B------:R-:W-:Y:S01]  /*190d0*/  SEL R6, R73, R4, !P1 ;  /* 0x0000000449067207 */ /* 0x000fe20004800000 */
[----:B------:R-:W-:Y:S02]  /*190e0*/  @P0 IMAD.MOV.U32 R4, RZ, RZ, R52 ;  /* 0x000000ffff040224 */ /* 0x000fe400078e0034 */
[----:B------:R-:W-:-:S05]  /*190f0*/  @P0 IMAD.MOV.U32 R5, RZ, RZ, R53 ;  /* 0x000000ffff050224 */ /* 0x000fca00078e0035 */
[----:B------:R0:W3:Y:S02]  /*19100*/  @P0 LDG.E.U16 R51, desc[UR20][R4.64] ;  /* 0x0000001404330981 */ /* 0x0000e4000c1e1500 */
[----:B0-----:R-:W-:Y:S02]  /*19110*/  @P0 IMAD.MOV.U32 R4, RZ, RZ, R49 ;  /* 0x000000ffff040224 */ /* 0x001fe400078e0031 */
[----:B------:R-:W-:-:S05]  /*19120*/  @P0 IMAD.MOV.U32 R5, RZ, RZ, R50 ;  /* 0x000000ffff050224 */ /* 0x000fca00078e0032 */
[----:B------:R0:W3:Y:S01]  /*19130*/  @P0 LDG.E.U16 R7, desc[UR20][R4.64] ;  /* 0x0000001404070981 */ /* 0x0000e2000c1e1500 */
[--C-:B------:R-:W-:Y:S02]  /*19140*/  @!P3 IMAD.IADD R47, R47, 0x1, -R68.reuse ;  /* 0x000000012f2fb824 */ /* 0x100fe400078e0a44 */
[----:B------:R-:W-:-:S03]  /*19150*/  @!P5 IMAD.IADD R44, R44, 0x1, -R68 ;  /* 0x000000012c2cd824 */ /* 0x000fc600078e0a44 */
[----:B------:R-:W-:Y:S01]  /*19160*/  ISETP.GT.U32.AND P3, PT, R68, R47, PT ;  /* 0x0000002f4400720c */ /* 0x000fe20003f64070 */
[----:B------:R-:W-:Y:S02]  /*19170*/  IMAD R6, R6, UR11, RZ ;  /* 0x0000000b06067c24 */ /* 0x000fe4000f8e02ff */
[----:B0-----:R-:W-:Y:S01]  /*19180*/  IMAD.MOV.U32 R4, RZ, RZ, R44 ;  /* 0x000000ffff047224 */ /* 0x001fe200078e002c */
[----:B------:R-:W-:-:S09]  /*19190*/  PRMT R43, RZ, 0x7610, R43 ;  /* 0x00007610ff2b7816 */ /* 0x000fd2000000002b */
[----:B------:R-:W-:Y:S01]  /*191a0*/  @!P3 IMAD.IADD R47, R47, 0x1, -R68 ;  /* 0x000000012f2fb824 */ /* 0x000fe200078e0a44 */
[----:B------:R-:W-:Y:S02]  /*191b0*/  PRMT R35, RZ, 0x7610, R35 ;  /* 0x00007610ff237816 */ /* 0x000fe40000000023 */
[----:B--2---:R-:W-:-:S13]  /*191c0*/  ISETP.GE.AND P5, PT, R36, RZ, PT ;  /* 0x000000ff2400720c */ /* 0x004fda0003fa6270 */
[----:B------:R-:W-:Y:S01]  /*191d0*/  @!P5 IMAD.MOV R4, RZ, RZ, -R4 ;  /* 0x000000ffff04d224 */ /* 0x000fe200078e0a04 */
[----:B----4-:R-:W-:-:S04]  /*191e0*/  ISETP.GE.AND P6, PT, R40, RZ, PT ;  /* 0x000000ff2800720c */ /* 0x010fc80003fc6270 */
[----:B------:R-:W-:Y:S01]  /*191f0*/  SEL R5, R73, R4, !P1 ;  /* 0x0000000449057207 */ /* 0x000fe20004800000 */
[----:B------:R-:W-:Y:S01]  /*19200*/  IMAD.MOV.U32 R4, RZ, RZ, R47 ;  /* 0x000000ffff047224 */ /* 0x000fe200078e002f */
[----:B---3--:R0:W-:Y:S04]  /*19210*/  STL [R1+0xc8], R48 ;  /* 0x0000c83001007387 */ /* 0x0081e80000100800 */
[----:B0-----:R-:W2:Y:S04]  /*19220*/  LDL.LU R48, [R1+0x26c] ;  /* 0x00026c0001307983 */ /* 0x001ea80000300800 */
[----:B------:R-:W3:Y:S04]  /*19230*/  LDL.LU R45, [R1+0x278] ;  /* 0x00027800012d7983 */ /* 0x000ee80000300800 */
[----:B------:R-:W-:Y:S04]  /*19240*/  STL [R1+0xa74], R52 ;  /* 0x000a743401007387 */ /* 0x000fe80000100800 */
[----:B------:R0:W-:Y:S04]  /*19250*/  STL [R1+0xaa4], R49 ;  /* 0x000aa43101007387 */ /* 0x0001e80000100800 */
[----:B------:R-:W4:Y:S04]  /*19260*/  LDL R36, [R1+0xfec] ;  /* 0x000fec0001247983 */ /* 0x000f280000100800 */
[----:B------:R-:W-:Y:S04]  /*19270*/  STL [R1+0xa70], R53 ;  /* 0x000a703501007387 */ /* 0x000fe80000100800 */
[----:B------:R-:W-:Y:S04]  /*19280*/  STL [R1+0x240], R44 ;  /* 0x0002402c01007387 */ /* 0x000fe80000100800 */
[----:B------:R-:W-:Y:S04]  /*19290*/  STL [R1+0xaa0], R50 ;  /* 0x000aa03201007387 */ /* 0x000fe80000100800 */
[----:B------:R-:W3:Y:S01]  /*192a0*/  LDL.LU R40, [R1+0x280] ;  /* 0x0002800001287983 */ /* 0x000ee20000300800 */
[----:B------:R-:W-:-:S02]  /*192b0*/  @!P6 IMAD.MOV R4, RZ, RZ, -R4 ;  /* 0x000000ffff04e224 */ /* 0x000fc400078e0a04 */
[----:B------:R-:W-:-:S03]  /*192c0*/  IMAD R5, R5, UR11, RZ ;  /* 0x0000000b05057c24 */ /* 0x000fc6000f8e02ff */
[----:B------:R-:W-:Y:S02]  /*192d0*/  SEL R4, R73, R4, !P1 ;  /* 0x0000000449047207 */ /* 0x000fe40004800000 */
[----:B0-----:R-:W-:-:S04]  /*192e0*/  LEA R49, P6, R5, R72, 0x1 ;  /* 0x0000004805317211 */ /* 0x001fc800078c08ff */
[-C--:B------:R-:W-:Y:S01]  /*192f0*/  LEA.HI.X.SX32 R5, R5, R69.reuse, 0x1, P6 ;  /* 0x0000004505057211 */ /* 0x080fe200030f0eff */
[----:B------:R0:W-:Y:S02]  /*19300*/  STL [R1+0xc0], R7 ;  /* 0x0000c00701007387 */ /* 0x0001e40000100800 */
[C---:B0-----:R-:W-:Y:S02]  /*19310*/  LEA R7, P5, R6.reuse, R72, 0x1 ;  /* 0x0000004806077211 */ /* 0x041fe400078a08ff */
[----:B------:R-:W-:Y:S02]  /*19320*/  STL [R1+0x250], R47 ;  /* 0x0002502f01007387 */ /* 0x000fe40000100800 */
[----:B------:R-:W-:Y:S02]  /*19330*/  LEA.HI.X.SX32 R44, R6, R69, 0x1, P5 ;  /* 0x00000045062c7211 */ /* 0x000fe400028f0eff */
[----:B------:R0:W-:Y:S01]  /*19340*/  STL [R1+0x2dc], R7 ;  /* 0x0002dc0701007387 */ /* 0x0001e20000100800 */
[----:B------:R-:W-:-:S02]  /*19350*/  @P0 IMAD.MOV.U32 R6, RZ, RZ, R7 ;  /* 0x000000ffff060224 */ /* 0x000fc400078e0007 */
[----:B0-----:R-:W-:-:S05]  /*19360*/  @P0 IMAD.MOV.U32 R7, RZ, RZ, R44 ;  /* 0x000000ffff070224 */ /* 0x001fca00078e002c */
[----:B------:R1:W3:Y:S02]  /*19370*/  @P0 LDG.E.U16 R43, desc[UR20][R6.64] ;  /* 0x00000014062b0981 */ /* 0x0002e4000c1e1500 */
[----:B-1----:R-:W-:Y:S01]  /*19380*/  IMAD R6, R4, UR4, RZ ;  /* 0x0000000404067c24 */ /* 0x002fe2000f8e02ff */
[----:B------:R-:W-:Y:S01]  /*19390*/  ISETP.GT.U32.AND P4, PT, R68, R18, PT ;  /* 0x000000124400720c */ /* 0x000fe20003f84070 */
[----:B------:R-:W-:Y:S01]  /*193a0*/  @P0 IMAD.MOV.U32 R4, RZ, RZ, R49 ;  /* 0x000000ffff040224 */ /* 0x000fe200078e0031 */
[----:B------:R-:W-:Y:S01]  /*193b0*/  STL [R1+0x2d8], R44 ;  /* 0x0002d82c01007387 */ /* 0x000fe20000100800 */
[----:B------:R-:W-:Y:S01]  /*193c0*/  PRMT R7, RZ, 0x7610, R7 ;  /* 0x00007610ff077816 */ /* 0x000fe20000000007 */
[----:B------:R-:W0:Y:S02]  /*193d0*/  LDCU UR4, c[0x0][0x3b0] ;  /* 0x00007600ff0477ac */ /* 0x000e240008000800 */
[----:B------:R1:W3:Y:S07]  /*193e0*/  @P0 LDG.E.U16 R35, desc[UR20][R4.64] ;  /* 0x0000001404230981 */ /* 0x0002ee000c1e1500 */
[----:B------:R-:W-:-:S05]  /*193f0*/  @!P4 IMAD.IADD R18, R18, 0x1, -R68 ;  /* 0x000000011212c824 */ /* 0x000fca00078e0a44 */
[----:B------:R-:W-:-:S13]  /*19400*/  ISETP.GT.U32.AND P4, PT, R68, R18, PT ;  /* 0x000000124400720c */ /* 0x000fda0003f84070 */
[----:B------:R-:W-:-:S04]  /*19410*/  @!P4 IMAD.IADD R18, R18, 0x1, -R68 ;  /* 0x000000011212c824 */ /* 0x000fc800078e0a44 */
[----:B-1----:R-:W-:Y:S01]  /*19420*/  IMAD.MOV.U32 R4, RZ, RZ, R18 ;  /* 0x000000ffff047224 */ /* 0x002fe200078e0012 */
[----:B--2---:R-:W-:-:S13]  /*19430*/  ISETP.GT.U32.AND P3, PT, R68, R48, PT ;  /* 0x000000304400720c */ /* 0x004fda0003f64070 */
[----:B------:R-:W-:Y:S01]  /*19440*/  @!P3 IMAD.IADD R48, R48, 0x1, -R68 ;  /* 0x000000013030b824 */ /* 0x000fe200078e0a44 */
[----:B----4-:R-:W-:-:S13]  /*19450*/  ISETP.GE.AND P3, PT, R36, RZ, PT ;  /* 0x000000ff2400720c */ /* 0x010fda0003f66270 */
[----:B------:R-:W-:Y:S01]  /*19460*/  @!P3 IMAD.MOV R4, RZ, RZ, -R4 ;  /* 0x000000ffff04b224 */ /* 0x000fe200078e0a04 */
[----:B---3--:R1:W-:Y:S04]  /*19470*/  STL [R1+0xbc], R43 ;  /* 0x0000bc2b01007387 */ /* 0x0083e80000100800 */
[----:B-1----:R-:W2:Y:S04]  /*19480*/  LDL R43, [R1+0x1018] ;  /* 0x00101800012b7983 */ /* 0x002ea80000100800 */
[----:B------:R-:W3:Y:S04]  /*19490*/  LDL.LU R47, [R1+0x288] ;  /* 0x00028800012f7983 */ /* 0x000ee80000300800 */
[----:B------:R-:W-:Y:S04]  /*194a0*/  STL [R1+0xc4], R51 ;  /* 0x0000c43301007387 */ /* 0x000fe80000100800 */
[----:B------:R-:W4:Y:S04]  /*194b0*/  LDL R44, [R1+0x10e8] ;  /* 0x0010e800012c7983 */ /* 0x000f280000100800 */
[----:B------:R-:W-:Y:S04]  /*194c0*/  STL [R1+0x50c], R49 ;  /* 0x00050c3101007387 */ /* 0x000fe80000100800 */
[----:B------:R-:W3:Y:S04]  /*194d0*/  LDL.LU R36, [R1+0x28c] ;  /* 0x00028c0001247983 */ /* 0x000ee80000300800 */
[----:B------:R1:W-:Y:S04]  /*194e0*/  STL [R1+0x508], R5 ;  /* 0x0005080501007387 */ /* 0x0003e80000100800 */
[----:B------:R0:W-:Y:S01]  /*194f0*/  STL [R1+0x264], R18 ;  /* 0x0002641201007387 */ /* 0x0001e20000100800 */
[----:B-1----:R-:W-:-:S03]  /*19500*/  LEA R5, P4, R6, R72, 0x1 ;  /* 0x0000004806057211 */ /* 0x002fc600078808ff */
[----:B0-----:R-:W3:Y:S04]  /*19510*/  LDL R18, [R1+0x105c] ;  /* 0x00105c0001127983 */ /* 0x001ee80000100800 */
[----:B------:R-:W-:Y:S04]  /*19520*/  STL [R1+0x53c], R5 ;  /* 0x00053c0501007387 */ /* 0x000fe80000100800 */
[----:B------:R0:W-:Y:S02]  /*19530*/  STL [R1+0xb8], R35 ;  /* 0x0000b82301007387 */ /* 0x0001e40000100800 */
        /* <DEDUP_REMOVED lines=11> */
[----:B0-----:R-:W-:Y:S01]  /*195f0*/  PRMT R4, RZ, 0x7610, R4 ;  /* 0x00007610ff047816 */ /* 0x001fe20000000004 */
[----:B------:R-:W0:Y:S05]  /*19600*/  LDCU UR5, c[0x0][0x3b0] ;  /* 0x00007600ff0577ac */ /* 0x000e2a0008000800 */
[----:B------:R-:W-:-:S04]  /*19610*/  @!P5 IMAD.IADD R48, R48, 0x1, -R68 ;  /* 0x000000013030d824 */ /* 0x000fc800078e0a44 */
[----:B------:R-:W-:Y:S01]  /*19620*/  @!P6 IMAD.IADD R45, R45, 0x1, -R68 ;  /* 0x000000012d2de824 */ /* 0x000fe200078e0a44 */
[----:B--2---:R-:W-:Y:S02]  /*19630*/  ISETP.GE.AND P4, PT, R43, RZ, PT ;  /* 0x000000ff2b00720c */ /* 0x004fe40003f86270 */
[----:B------:R-:W2:Y:S04]  /*19640*/  LDL R43, [R1+0x1088] ;  /* 0x00108800012b7983 */ /* 0x000ea80000100800 */
[----:B-1----:R-:W2:Y:S04]  /*19650*/  LDL.LU R35, [R1+0x2a4] ;  /* 0x0002a40001237983 */ /* 0x002ea80000300800 */
[----:B---3--:R1:W-:Y:S04]  /*19660*/  STL [R1+0xb4], R7 ;  /* 0x0000b40701007387 */ /* 0x0083e80000100800 */
[----:B------:R-:W-:Y:S01]  /*19670*/  STL [R1+0x26c], R48 ;  /* 0x00026c3001007387 */ /* 0x000fe20000100800 */
[----:B-1----:R-:W-:-:S03]  /*19680*/  LEA R7, P6, R6, R72, 0x1 ;  /* 0x0000004806077211 */ /* 0x002fc600078c08ff */
[----:B------:R-:W-:Y:S01]  /*19690*/  STL [R1+0x278], R45 ;  /* 0x0002782d01007387 */ /* 0x000fe20000100800 */
[----:B------:R-:W-:-:S03]  /*196a0*/  LEA.HI.X.SX32 R6, R6, R69, 0x1, P6 ;  /* 0x0000004506067211 */ /* 0x000fc600030f0eff */
[----:B------:R1:W-:Y:S04]  /*196b0*/  STL [R1+0x56c], R7 ;  /* 0x00056c0701007387 */ /* 0x0003e80000100800 */
[----:B------:R3:W-:Y:S01]  /*196c0*/  STL [R1+0x568], R6 ;  /* 0x0005680601007387 */ /* 0x0007e20000100800 */
[----:B-1----:R-:W-:-:S04]  /*196d0*/  @P0 LOP3.LUT R7, R7, R6, RZ, 0x3c, !PT ;  /* 0x0000000607070212 */ /* 0x002fc800078e3cff */
[----:B---3--:R-:W-:-:S04]  /*196e0*/  @P0 LOP3.LUT R6, R7, R6, RZ, 0x3c, !PT ;  /* 0x0000000607060212 */ /* 0x008fc800078e3cff */
[----:B------:R-:W-:-:S05]  /*196f0*/  @P0 LOP3.LUT R7, R7, R6, RZ, 0x3c, !PT ;  /* 0x0000000607070212 */ /* 0x000fca00078e3cff */
[----:B------:R1:W3:Y:S01]  /*19700*/  @P0 LDG.E.U16 R4, desc[UR20][R6.64] ;  /* 0x0000001406040981 */ /* 0x0002e2000c1e1500 */
[C---:B------:R-:W-:Y:S01]  /*19710*/  ISETP.GT.U32.AND P3, PT, R68.reuse, R40, PT ;  /* 0x000000284400720c */ /* 0x040fe20003f64070 */
[----:B------:R-:W-:Y:S01]  /*19720*/  IMAD.MOV.U32 R5, RZ, RZ, R48 ;  /* 0x000000ffff057224 */ /* 0x000fe200078e0030 */
[----:B------:R-:W-:-:S03]  /*19730*/  ISETP.GT.U32.AND P6, PT, R68, R36, PT ;  /* 0x000000244400720c */ /* 0x000fc60003fc4070 */
[----:B------:R-:W-:-:S08]  /*19740*/  @!P4 IMAD.MOV R5, RZ, RZ, -R5 ;  /* 0x000000ffff05c224 */ /* 0x000fd000078e0a05 */
[----:B------:R-:W-:Y:S01]  /*19750*/  @!P3 IMAD.IADD R40, R40, 0x1, -R68 ;  /* 0x000000012828b824 */ /* 0x000fe200078e0a44 */
[----:B----4-:R-:W-:Y:S02]  /*19760*/  ISETP.GE.AND P3, PT, R44, RZ, PT ;  /* 0x000000ff2c00720c */ /* 0x010fe40003f66270 */
[----:B------:R-:W-:Y:S01]  /*19770*/  SEL R5, R73, R5, !P1 ;  /* 0x0000000549057207 */ /* 0x000fe20004800000 */
[----:B------:R-:W4:Y:S01]  /*19780*/  LDL.LU R44, [R1+0x2a8] ;  /* 0x0002a800012c7983 */ /* 0x000f220000300800 */
[----:B------:R-:W-:-:S03]  /*19790*/  ISETP.GT.U32.AND P4, PT, R68, R40, PT ;  /* 0x000000284400720c */ /* 0x000fc60003f84070 */
[----:B-1----:R-:W-:Y:S01]  /*197a0*/  IMAD R6, R5, UR4, RZ ;  /* 0x0000000405067c24 */ /* 0x002fe2000f8e02ff */
[----:B------:R-:W-:Y:S01]  /*197b0*/  PRMT R32, RZ, 0x7610, R32 ;  /* 0x00007610ff207816 */ /* 0x000fe20000000020 */
[----:B------:R-:W-:Y:S01]  /*197c0*/  @!P6 IMAD.IADD R36, R36, 0x1, -R68 ;  /* 0x000000012424e824 */ /* 0x000fe200078e0a44 */
[----:B------:R-:W-:Y:S01]  /*197d0*/  PRMT R25, RZ, 0x7610, R25 ;  /* 0x00007610ff197816 */ /* 0x000fe20000000019 */
[----:B------:R-:W1:Y:S01]  /*197e0*/  LDCU UR4, c[0x0][0x3b0] ;  /* 0x00007600ff0477ac */ /* 0x000e620008000800 */
[----:B------:R-:W-:-:S05]  /*197f0*/  LEA R7, P6, R6, R72, 0x1 ;  /* 0x0000004806077211 */ /* 0x000fca00078c08ff */
[----:B------:R-:W-:Y:S01]  /*19800*/  @!P4 IMAD.IADD R40, R40, 0x1, -R68 ;  /* 0x000000012828c824 */ /* 0x000fe200078e0a44 */
[----:B------:R-:W-:Y:S02]  /*19810*/  LEA.HI.X.SX32 R6, R6, R69, 0x1, P6 ;  /* 0x0000004506067211 */ /* 0x000fe400030f0eff */
[----:B--2---:R-:W-:Y:S01]  /*19820*/  ISETP.GE.AND P4, PT, R43, RZ, PT ;  /* 0x000000ff2b00720c */ /* 0x004fe20003f86270 */
[----:B---3--:R2:W-:Y:S02]  /*19830*/  STL [R1+0xb0], R4 ;  /* 0x0000b00401007387 */ /* 0x0085e40000100800 */
[----:B--2---:R-:W-:-:S04]  /*19840*/  IMAD.MOV.U32 R4, RZ, RZ, R45 ;  /* 0x000000ffff047224 */ /* 0x004fc800078e002d */
[----:B------:R-:W-:Y:S01]  /*19850*/  @!P3 IMAD.MOV R4, RZ, RZ, -R4 ;  /* 0x000000ffff04b224 */ /* 0x000fe200078e0a04 */
[----:B------:R-:W-:Y:S02]  /*19860*/  ISETP.GE.AND P3, PT, R18, RZ, PT ;  /* 0x000000ff1200720c */ /* 0x000fe40003f66270 */
[----:B------:R-:W2:Y:S02]  /*19870*/  LDL R18, [R1+0x107c] ;  /* 0x00107c0001127983 */ /* 0x000ea40000100800 */
[----:B------:R-:W-:Y:S02]  /*19880*/  SEL R4, R73, R4, !P1 ;  /* 0x0000000449047207 */ /* 0x000fe40004800000 */
[----:B------:R-:W-:Y:S03]  /*19890*/  STL [R1+0x280], R40 ;  /* 0x0002802801007387 */ /* 0x000fe60000100800 */
[----:B0-----:R-:W-:Y:S01]  /*198a0*/  IMAD R4, R4, UR5, RZ ;  /* 0x0000000504047c24 */ /* 0x001fe2000f8e02ff */
[----:B------:R0:W-:Y:S01]  /*198b0*/  STL [R1+0x59c], R7 ;  /* 0x00059c0701007387 */ /* 0x0001e20000100800 */
[----:B------:R-:W-:Y:S01]  /*198c0*/  ISETP.GT.U32.AND P5, PT, R68, R47, PT ;  /* 0x0000002f4400720c */ /* 0x000fe20003fa4070 */
[----:B------:R-:W-:Y:S01]  /*198d0*/  IMAD.MOV.U32 R5, RZ, RZ, R40 ;  /* 0x000000ffff057224 */ /* 0x000fe200078e0028 */
[----:B------:R-:W-:Y:S01]  /*198e0*/  PRMT R46, RZ, 0x7610, R46 ;  /* 0x00007610ff2e7816 */ /* 0x000fe2000000002e */
[----:B------:R3:W-:Y:S01]  /*198f0*/  STL [R1+0x598], R6 ;  /* 0x0005980601007387 */ /* 0x0007e20000100800 */
[----:B------:R-:W-:Y:S01]  /*19900*/  LEA R43, P6, R4, R72, 0x1 ;  /* 0x00000048042b7211 */ /* 0x000fe200078c08ff */
[----:B------:R-:W1:Y:S01]  /*19910*/  LDCU UR5, c[0x0][0x3b0] ;  /* 0x00007600ff0577ac */ /* 0x000e620008000800 */
[----:B0-----:R-:W-:-:S04]  /*19920*/  @P0 LOP3.LUT R7, R7, R6, RZ, 0x3c, !PT ;  /* 0x0000000607070212 */ /* 0x001fc800078e3cff */
[C---:B---3--:R-:W-:Y:S02]  /*19930*/  @P0 LOP3.LUT R6, R7.reuse, R6, RZ, 0x3c, !PT ;  /* 0x0000000607060212 */ /* 0x048fe400078e3cff */
[----:B------:R-:W-:Y:S02]  /*19940*/  LEA.HI.X.SX32 R45, R4, R69, 0x1, P6 ;  /* 0x00000045042d7211 */ /* 0x000fe400030f0eff */
[----:B------:R-:W-:-:S05]  /*19950*/  @P0 LOP3.LUT R7, R7, R6, RZ, 0x3c, !PT ;  /* 0x0000000607070212 */ /* 0x000fca00078e3cff */
[----:B------:R0:W3:Y:S02]  /*19960*/  @P0 LDG.E.U16 R32, desc[UR20][R6.64] ;  /* 0x0000001406200981 */ /* 0x0000e4000c1e1500 */
[----:B0-----:R-:W-:Y:S02]  /*19970*/  @P0 IMAD.MOV.U32 R6, RZ, RZ, R43 ;  /* 0x000000ffff060224 */ /* 0x001fe400078e002b */
[----:B------:R-:W-:-:S05]  /*19980*/  @P0 IMAD.MOV.U32 R7, RZ, RZ, R45 ;  /* 0x000000ffff070224 */ /* 0x000fca00078e002d */
[----:B------:R0:W3:Y:S01]  /*19990*/  @P0 LDG.E.U16 R25, desc[UR20][R6.64] ;  /* 0x0000001406190981 */ /* 0x0000e2000c1e1500 */
[----:B------:R-:W-:-:S05]  /*199a0*/  @!P5 IMAD.IADD R47, R47, 0x1, -R68 ;  /* 0x000000012f2fd824 */ /* 0x000fca00078e0a44 */
[C---:B------:R-:W-:Y:S01]  /*199b0*/  ISETP.GT.U32.AND P5, PT, R68.reuse, R47, PT ;  /* 0x0000002f4400720c */ /* 0x040fe20003fa4070 */
[----:B------:R-:W-:Y:S01]  /*199c0*/  @!P3 IMAD.MOV R5, RZ, RZ, -R5 ;  /* 0x000000ffff05b224 */ /* 0x000fe200078e0a05 */
[C---:B------:R-:W-:Y:S02]  /*199d0*/  ISETP.GT.U32.AND P3, PT, R68.reuse, R36, PT ;  /* 0x000000244400720c */ /* 0x040fe40003f64070 */
[----:B----4-:R-:W-:-:S09]  /*199e0*/  ISETP.GT.U32.AND P6, PT, R68, R44, PT ;  /* 0x0000002c4400720c */ /* 0x010fd20003fc4070 */
[----:B------:R-:W-:-:S04]  /*199f0*/  @!P5 IMAD.IADD R47, R47, 0x1, -R68 ;  /* 0x000000012f2fd824 */ /* 0x000fc800078e0a44 */
[----:B------:R-:W-:Y:S01]  /*19a00*/  IMAD.MOV.U32 R4, RZ, RZ, R47 ;  /* 0x000000ffff047224 */ /* 0x000fe200078e002f */
[----:B0-----:R-:W-:-:S03]  /*19a10*/  SEL R6, R73, R5, !P1 ;  /* 0x0000000549067207 */ /* 0x001fc60004800000 */
[----:B------:R-:W-:Y:S01]  /*19a20*/  @!P4 IMAD.MOV R4, RZ, RZ, -R4 ;  /* 0x000000ffff04c224 */ /* 0x000fe200078e0a04 */
[----:B------:R0:W-:Y:S01]  /*19a30*/  STL [R1+0x288], R47 ;  /* 0x0002882f01007387 */ /* 0x0001e20000100800 */
[--C-:B------:R-:W-:Y:S02]  /*19a40*/  @!P3 IMAD.IADD R36, R36, 0x1, -R68.reuse ;  /* 0x000000012424b824 */ /* 0x100fe400078e0a44 */
[----:B------:R-:W-:Y:S01]  /*19a50*/  IMAD R6, R6, UR7, RZ ;  /* 0x0000000706067c24 */ /* 0x000fe2000f8e02ff */
[----:B------:R-:W-:Y:S01]  /*19a60*/  SEL R5, R73, R4, !P1 ;  /* 0x0000000449057207 */ /* 0x000fe20004800000 */
[----:B------:R-:W-:Y:S01]  /*19a70*/  @!P6 IMAD.IADD R44, R44, 0x1, -R68 ;  /* 0x000000012c2ce824 */ /* 0x000fe200078e0a44 */
[----:B------:R-:W-:Y:S01]  /*19a80*/  PRMT R7, RZ, 0x7610, R7 ;  /* 0x00007610ff077816 */ /* 0x000fe20000000007 */
[----:B------:R-:W-:Y:S01]  /*19a90*/  IMAD.MOV.U32 R4, RZ, RZ, R36 ;  /* 0x000000ffff047224 */ /* 0x000fe200078e0024 */
[----:B------:R-:W-:Y:S01]  /*19aa0*/  ISETP.GT.U32.AND P5, PT, R68, R35, PT ;  /* 0x000000234400720c */ /* 0x000fe20003fa4070 */
[----:B-1----:R-:W-:Y:S01]  /*19ab0*/  IMAD R5, R5, UR4, RZ ;  /* 0x0000000405057c24 */ /* 0x002fe2000f8e02ff */
[C---:B0-----:R-:W-:Y:S01]  /*19ac0*/  LEA R47, P6, R6.reuse, R72, 0x1 ;  /* 0x00000048062f7211 */ /* 0x041fe200078c08ff */
[----:B------:R-:W0:Y:S03]  /*19ad0*/  LDCU UR4, c[0x0][0x3b0] ;  /* 0x00007600ff0477ac */ /* 0x000e260008000800 */
[----:B------:R-:W-:Y:S01]  /*19ae0*/  LEA.HI.X.SX32 R48, R6, R69, 0x1, P6 ;  /* 0x0000004506307211 */ /* 0x000fe200030f0eff */
[----:B------:R-:W1:Y:S01]  /*19af0*/  LDCU UR7, c[0x0][0x3b0] ;  /* 0x00007600ff0777ac */ /* 0x000e620008000800 */
[----:B--2---:R-:W-:-:S13]  /*19b00*/  ISETP.GE.AND P4, PT, R18, RZ, PT ;  /* 0x000000ff1200720c */ /* 0x004fda0003f86270 */
[----:B------:R-:W-:-:S05]  /*19b10*/  @!P4 IMAD.MOV R4, RZ, RZ, -R4 ;  /* 0x000000ffff04c224 */ /* 0x000fca00078e0a04 */
[----:B------:R-:W-:Y:S01]  /*19b20*/  SEL R6, R73, R4, !P1 ;  /* 0x0000000449067207 */ /* 0x000fe20004800000 */
[----:B---3--:R2:W-:Y:S04]  /*19b30*/  STL [R1+0xac], R32 ;  /* 0x0000ac2001007387 */ /* 0x0085e80000100800 */
[----:B--2---:R-:W2:Y:S04]  /*19b40*/  LDL R32, [R1+0x1110] ;  /* 0x0011100001207983 */ /* 0x004ea80000100800 */
[----:B------:R-:W-:Y:S04]  /*19b50*/  STL [R1+0x5cc], R43 ;  /* 0x0005cc2b01007387 */ /* 0x000fe80000100800 */
[----:B------:R-:W3:Y:S04]  /*19b60*/  LDL.LU R40, [R1+0x2ac] ;  /* 0x0002ac0001287983 */ /* 0x000ee80000300800 */
[----:B------:R-:W-:Y:S04]  /*19b70*/  STL [R1+0x5c8], R45 ;  /* 0x0005c82d01007387 */ /* 0x000fe80000100800 */
[----:B------:R-:W4:Y:S04]  /*19b80*/  LDL R18, [R1+0x10b0] ;  /* 0x0010b00001127983 */ /* 0x000f280000100800 */
[----:B------:R0:W-:Y:S01]  /*19b90*/  STL [R1+0xa8], R25 ;  /* 0x0000a81901007387 */ /* 0x0001e20000100800 */
[----:B------:R-:W-:-:S03]  /*19ba0*/  @P0 IMAD.MOV.U32 R4, RZ, RZ, R47 ;  /* 0x000000ffff040224 */ /* 0x000fc600078e002f */
[----:B0-----:R-:W3:Y:S04]  /*19bb0*/  LDL.LU R25, [R1+0x2e0] ;  /* 0x0002e00001197983 */ /* 0x001ee80000300800 */
[----:B------:R0:W-:Y:S01]  /*19bc0*/  STL [R1+0x28c], R36 ;  /* 0x00028c2401007387 */ /* 0x0001e20000100800 */
[----:B------:R-:W-:Y:S01]  /*19bd0*/  @!P5 IMAD.IADD R35, R35, 0x1, -R68 ;  /* 0x000000012323d824 */ /* 0x000fe200078e0a44 */
[----:B------:R-:W-:Y:S02]  /*19be0*/  ISETP.GT.U32.AND P3, PT, R68, R44, PT ;  /* 0x0000002c4400720c */ /* 0x000fe40003f64070 */
[----:B------:R-:W3:Y:S01]  /*19bf0*/  LDL.LU R43, [R1+0x2ec] ;  /* 0x0002ec00012b7983 */ /* 0x000ee20000300800 */
[----:B0-----:R-:W-:-:S04]  /*19c00*/  LEA R36, P4, R5, R72, 0x1 ;  /* 0x0000004805247211 */ /* 0x001fc800078808ff */
[----:B------:R-:W-:Y:S01]  /*19c10*/  LEA.HI.X.SX32 R45, R5, R69, 0x1, P4 ;  /* 0x00000045052d7211 */ /* 0x000fe200020f0eff */
[----:B------:R-:W-:-:S05]  /*19c20*/  @P0 IMAD.MOV.U32 R5, RZ, RZ, R48 ;  /* 0x000000ffff050224 */ /* 0x000fca00078e0030 */
[----:B------:R0:W3:Y:S02]  /*19c30*/  @P0 LDG.E.U16 R46, desc[UR20][R4.64] ;  /* 0x00000014042e0981 */ /* 0x0000e4000c1e1500 */
[----:B0-----:R-:W-:Y:S02]  /*19c40*/  @P0 IMAD.MOV.U32 R4, RZ, RZ, R36 ;  /* 0x000000ffff040224 */ /* 0x001fe400078e0024 */
[----:B------:R-:W-:-:S05]  /*19c50*/  @P0 IMAD.MOV.U32 R5, RZ, RZ, R45 ;  /* 0x000000ffff050224 */ /* 0x000fca00078e002d */
[----:B------:R0:W3:Y:S01]  /*19c60*/  @P0 LDG.E.U16 R7, desc[UR20][R4.64] ;  /* 0x0000001404070981 */ /* 0x0000e2000c1e1500 */
[----:B------:R-:W-:-:S03]  /*19c70*/  ISETP.GT.U32.AND P5, PT, R68, R35, PT ;  /* 0x000000234400720c */ /* 0x000fc60003fa4070 */
[----:B------:R-:W-:Y:S10]  /*19c80*/  STL [R1+0x5fc], R47 ;  /* 0x0005fc2f01007387 */ /* 0x000ff40000100800 */
[----:B------:R-:W-:Y:S01]  /*19c90*/  @!P5 IMAD.IADD R35, R35, 0x1, -R68 ;  /* 0x000000012323d824 */ /* 0x000fe200078e0a44 */
[----:B------:R1:W-:Y:S01]  /*19ca0*/  STL [R1+0x62c], R36 ;  /* 0x00062c2401007387 */ /* 0x0003e20000100800 */
[----:B------:R-:W-:Y:S01]  /*19cb0*/  IMAD R6, R6, UR5, RZ ;  /* 0x0000000506067c24 */ /* 0x000fe2000f8e02ff */
[----:B------:R-:W-:Y:S01]  /*19cc0*/  PRMT R22, RZ, 0x7610, R22 ;  /* 0x00007610ff167816 */ /* 0x000fe20000000016 */
[----:B0-----:R-:W-:Y:S01]  /*19cd0*/  IMAD.MOV.U32 R4, RZ, RZ, R35 ;  /* 0x000000ffff047224 */ /* 0x001fe200078e0023 */
[----:B------:R-:W-:Y:S01]  /*19ce0*/  PRMT R42, RZ, 0x7610, R42 ;  /* 0x00007610ff2a7816 */ /* 0x000fe2000000002a */
[----:B------:R-:W-:Y:S01]  /*19cf0*/  @!P3 IMAD.IADD R44, R44, 0x1, -R68 ;  /* 0x000000012c2cb824 */ /* 0x000fe200078e0a44 */
[----:B------:R-:W0:Y:S01]  /*19d00*/  LDCU UR5, c[0x0][0x3b0] ;  /* 0x00007600ff0577ac */ /* 0x000e220008000800 */
[----:B--2---:R-:W-:-:S02]  /*19d10*/  ISETP.GE.AND P5, PT, R32, RZ, PT ;  /* 0x000000ff2000720c */ /* 0x004fc40003fa6270 */
[----:B------:R-:W2:Y:S04]  /*19d20*/  LDL R32, [R1+0x1038] ;  /* 0x0010380001207983 */ /* 0x000ea80000100800 */
[----:B------:R-:W-:Y:S04]  /*19d30*/  STL [R1+0x5f8], R48 ;  /* 0x0005f83001007387 */ /* 0x000fe80000100800 */
[----:B------:R-:W-:Y:S04]  /*19d40*/  STL [R1+0x2a4], R35 ;  /* 0x0002a42301007387 */ /* 0x000fe80000100800 */
[----:B------:R-:W-:Y:S01]  /*19d50*/  STL [R1+0x628], R45 ;  /* 0x0006282d01007387 */ /* 0x000fe20000100800 */
[----:B----4-:R-:W-:-:S03]  /*19d60*/  ISETP.GE.AND P6, PT, R18, RZ, PT ;  /* 0x000000ff1200720c */ /* 0x010fc60003fc6270 */
[----:B------:R-:W4:Y:S01]  /*19d70*/  LDL R18, [R1+0x112c] ;  /* 0x00112c0001127983 */ /* 0x000f220000100800 */
[----:B------:R-:W-:-:S03]  /*19d80*/  @!P5 IMAD.MOV R4, RZ, RZ, -R4 ;  /* 0x000000ffff04d224 */ /* 0x000fc600078e0a04 */
[----:B-1----:R-:W4:Y:S04]  /*19d90*/  LDL.LU R36, [R1+0x2f0] ;  /* 0x0002f00001247983 */ /* 0x002f280000300800 */
[----:B---3--:R1:W-:Y:S02]  /*19da0*/  STL [R1+0xa0], R7 ;  /* 0x0000a00701007387 */ /* 0x0083e40000100800 */
[C---:B-1----:R-:W-:Y:S02]  /*19db0*/  LEA R7, P5, R6.reuse, R72, 0x1 ;  /* 0x0000004806077211 */ /* 0x042fe400078a08ff */
[----:B------:R-:W-:Y:S02]  /*19dc0*/  STL [R1+0x2a8], R44 ;  /* 0x0002a82c01007387 */ /* 0x000fe40000100800 */
[----:B------:R-:W-:-:S02]  /*19dd0*/  LEA.HI.X.SX32 R35, R6, R69, 0x1, P5 ;  /* 0x0000004506237211 */ /* 0x000fc400028f0eff */
[----:B------:R1:W-:Y:S01]  /*19de0*/  STL [R1+0x65c], R7 ;  /* 0x00065c0701007387 */ /* 0x0003e20000100800 */
[----:B------:R-:W-:Y:S02]  /*19df0*/  @P0 IMAD.MOV.U32 R6, RZ, RZ, R7 ;  /* 0x000000ffff060224 */ /* 0x000fe400078e0007 */
[----:B-1----:R-:W-:-:S05]  /*19e00*/  @P0 IMAD.MOV.U32 R7, RZ, RZ, R35 ;  /* 0x000000ffff070224 */ /* 0x002fca00078e0023 */
[----:B------:R1:W3:Y:S01]  /*19e10*/  @P0 LDG.E.U16 R22, desc[UR20][R6.64] ;  /* 0x0000001406160981 */ /* 0x0002e2000c1e1500 */
[C---:B------:R-:W-:Y:S02]  /*19e20*/  ISETP.GT.U32.AND P4, PT, R68.reuse, R40, PT ;  /* 0x000000284400720c */ /* 0x040fe40003f84070 */
[----:B------:R-:W-:Y:S02]  /*19e30*/  ISETP.GT.U32.AND P3, PT, R68, R25, PT ;  /* 0x000000194400720c */ /* 0x000fe40003f64070 */
[----:B------:R-:W-:Y:S01]  /*19e40*/  SEL R5, R73, R4, !P1 ;  /* 0x0000000449057207 */ /* 0x000fe20004800000 */
[----:B------:R-:W-:-:S08]  /*19e50*/  IMAD.MOV.U32 R4, RZ, RZ, R44 ;  /* 0x000000ffff047224 */ /* 0x000fd000078e002c */
        /* <DEDUP_REMOVED lines=8> */
[----:B------:R-:W0:Y:S02]  /*19ee0*/  LDCU UR12, c[0x0][0x3b0] ;  /* 0x00007600ff0c77ac */ /* 0x000e240008000800 */
[----:B-1----:R-:W-:Y:S01]  /*19ef0*/  IMAD R6, R4, UR4, RZ ;  /* 0x0000000404067c24 */ /* 0x002fe2000f8e02ff */
[----:B------:R-:W-:Y:S01]  /*19f00*/  LEA.HI.X.SX32 R5, R5, R69, 0x1, P6 ;  /* 0x0000004505057211 */ /* 0x000fe200030f0eff */
[----:B------:R-:W-:Y:S01]  /*19f10*/  @P0 IMAD.MOV.U32 R4, RZ, RZ, R44 ;  /* 0x000000ffff040224 */ /* 0x000fe200078e002c */
[----:B------:R-:W-:Y:S01]  /*19f20*/  PRMT R7, RZ, 0x7610, R7 ;  /* 0x00007610ff077816 */ /* 0x000fe20000000007 */
[----:B------:R-:W1:Y:S02]  /*19f30*/  LDCU UR4, c[0x0][0x3b0] ;  /* 0x00007600ff0477ac */ /* 0x000e640008000800 */
[----:B------:R-:W-:Y:S01]  /*19f40*/  @!P4 IMAD.IADD R40, R40, 0x1, -R68 ;  /* 0x000000012828c824 */ /* 0x000fe200078e0a44 */
[----:B------:R0:W3:Y:S03]  /*19f50*/  @P0 LDG.E.U16 R42, desc[UR20][R4.64] ;  /* 0x00000014042a0981 */ /* 0x0000e6000c1e1500 */
[----:B0-----:R-:W-:Y:S01]  /*19f60*/  IMAD.MOV.U32 R4, RZ, RZ, R40 ;  /* 0x000000ffff047224 */ /* 0x001fe200078e0028 */
[----:B--2---:R-:W-:-:S13]  /*19f70*/  ISETP.GE.AND P3, PT, R32, RZ, PT ;  /* 0x000000ff2000720c */ /* 0x004fda0003f66270 */
[----:B------:R-:W-:Y:S01]  /*19f80*/  @!P3 IMAD.MOV R4, RZ, RZ, -R4 ;  /* 0x000000ffff04b224 */ /* 0x000fe200078e0a04 */
[----:B----4-:R-:W-:Y:S01]  /*19f90*/  ISETP.GE.AND P3, PT, R18, RZ, PT ;  /* 0x000000ff1200720c */ /* 0x010fe20003f66270 */
[----:B---3--:R0:W-:Y:S04]  /*19fa0*/  STL [R1+0x9c], R22 ;  /* 0x00009c1601007387 */ /* 0x0081e80000100800 */
[----:B0-----:R-:W2:Y:S04]  /*19fb0*/  LDL R22, [R1+0x1134] ;  /* 0x0011340001167983 */ /* 0x001ea80000100800 */
[----:B------:R-:W-:Y:S04]  /*19fc0*/  STL [R1+0xa4], R46 ;  /* 0x0000a42e01007387 */ /* 0x000fe80000100800 */
[----:B------:R-:W3:Y:S04]  /*19fd0*/  LDL.LU R35, [R1+0x2f4] ;  /* 0x0002f40001237983 */ /* 0x000ee80000300800 */
[----:B------:R-:W-:Y:S04]  /*19fe0*/  STL [R1+0x68c], R44 ;  /* 0x00068c2c01007387 */ /* 0x000fe80000100800 */
[----:B------:R-:W4:Y:S04]  /*19ff0*/  LDL.LU R32, [R1+0x2e4] ;  /* 0x0002e40001207983 */ /* 0x000f280000300800 */
[----:B------:R0:W-:Y:S04]  /*1a000*/  STL [R1+0x688], R5 ;  /* 0x0006880501007387 */ /* 0x0001e80000100800 */
[----:B------:R1:W-:Y:S04]  /*1a010*/  STL [R1+0x2ac], R40 ;  /* 0x0002ac2801007387 */ /* 0x0003e80000100800 */
[----:B------:R-:W3:Y:S01]  /*1a020*/  LDL R18, [R1+0x115c] ;  /* 0x00115c0001127983 */ /* 0x000ee20000100800 */
[----:B0-----:R-:W-:-:S04]  /*1a030*/  LEA R5, P6, R6, R72, 0x1 ;  /* 0x0000004806057211 */ /* 0x001fc800078c08ff */
[----:B-1----:R-:W-:Y:S01]  /*1a040*/  LEA.HI.X.SX32 R40, R6, R69, 0x1, P6 ;  /* 0x0000004506287211 */ /* 0x002fe200030f0eff */
[----:B------:R0:W-:Y:S01]  /*1a050*/  STL [R1+0x6bc], R5 ;  /* 0x0006bc0501007387 */ /* 0x0001e20000100800 */
[----:B------:R-:W-:Y:S01]  /*1a060*/  SEL R6, R73, R4, !P1 ;  /* 0x0000000449067207 */ /* 0x000fe20004800000 */
[----:B------:R-:W-:Y:S02]  /*1a070*/  @P0 IMAD.MOV.U32 R4, RZ, RZ, R5 ;  /* 0x000000ffff040224 */ /* 0x000fe400078e0005 */
[----:B0-----:R-:W-:-:S05]  /*1a080*/  @P0 IMAD.MOV.U32 R5, RZ, RZ, R40 ;  /* 0x000000ffff050224 */ /* 0x001fca00078e0028 */
[----:B------:R0:W3:Y:S01]  /*1a090*/  @P0 LDG.E.U16 R7, desc[UR20][R4.64] ;  /* 0x0000001404070981 */ /* 0x0000e2000c1e1500 */
[C---:B------:R-:W-:Y:S02]  /*1a0a0*/  ISETP.GT.U32.AND P5, PT, R68.reuse, R43, PT ;  /* 0x0000002b4400720c */ /* 0x040fe40003fa4070 */
[----:B------:R-:W-:-:S11]  /*1a0b0*/  ISETP.GT.U32.AND P4, PT, R68, R25, PT ;  /* 0x000000194400720c */ /* 0x000fd60003f84070 */
[----:B------:R-:W-:-:S05]  /*1a0c0*/  @!P5 IMAD.IADD R43, R43, 0x1, -R68 ;  /* 0x000000012b2bd824 */ /* 0x000fca00078e0a44 */
[----:B------:R-:W-:Y:S01]  /*1a0d0*/  ISETP.GT.U32.AND P5, PT, R68, R43, PT ;  /* 0x0000002b4400720c */ /* 0x000fe20003fa4070 */
[--C-:B------:R-:W-:Y:S01]  /*1a0e0*/  @!P4 IMAD.IADD R25, R25, 0x1, -R68.reuse ;  /* 0x000000011919c824 */ /* 0x100fe200078e0a44 */
[----:B------:R1:W-:Y:S01]  /*1a0f0*/  STL [R1+0x6b8], R40 ;  /* 0x0006b82801007387 */ /* 0x0003e20000100800 */
[----:B------:R-:W-:Y:S01]  /*1a100*/  IMAD R6, R6, UR5, RZ ;  /* 0x0000000506067c24 */ /* 0x000fe2000f8e02ff */
[----:B------:R-:W-:Y:S01]  /*1a110*/  PRMT R37, RZ, 0x7610, R37 ;  /* 0x00007610ff257816 */ /* 0x000fe20000000025 */
[----:B0-----:R-:W-:Y:S01]  /*1a120*/  IMAD.MOV.U32 R4, RZ, RZ, R25 ;  /* 0x000000ffff047224 */ /* 0x001fe200078e0019 */
[----:B------:R0:W-:Y:S07]  /*1a130*/  STL [R1+0x2e0], R25 ;  /* 0x0002e01901007387 */ /* 0x0001ee0000100800 */
[----:B------:R-:W-:Y:S01]  /*1a140*/  @!P5 IMAD.IADD R43, R43, 0x1, -R68 ;  /* 0x000000012b2bd824 */ /* 0x000fe200078e0a44 */
[----:B-1----:R-:W4:Y:S01]  /*1a150*/  LDL R40, [R1+0x1168] ;  /* 0x0011680001287983 */ /* 0x002f220000100800 */
[----:B--2---:R-:W-:-:S03]  /*1a160*/  ISETP.GE.AND P6, PT, R22, RZ, PT ;  /* 0x000000ff1600720c */ /* 0x004fc60003fc6270 */
[----:B0-----:R-:W2:Y:S01]  /*1a170*/  LDL.LU R25, [R1+0x2b4] ;  /* 0x0002b40001197983 */ /* 0x001ea20000300800 */
[----:B------:R-:W-:Y:S01]  /*1a180*/  ISETP.GT.U32.AND P4, PT, R68, R36, PT ;  /* 0x000000244400720c */ /* 0x000fe20003f84070 */
[----:B------:R-:W0:Y:S02]  /*1a190*/  LDCU UR5, c[0x0][0x3b0] ;  /* 0x00007600ff0577ac */ /* 0x000e240008000800 */
[----:B------:R-:W2:Y:S04]  /*1a1a0*/  LDL.LU R22, [R1+0x298] ;  /* 0x0002980001167983 */ /* 0x000ea80000300800 */
[----:B---3--:R1:W-:Y:S04]  /*1a1b0*/  STL [R1+0x94], R7 ;  /* 0x0000940701007387 */ /* 0x0083e80000100800 */
[----:B------:R3:W-:Y:S01]  /*1a1c0*/  STL [R1+0x98], R42 ;  /* 0x0000982a01007387 */ /* 0x0007e20000100800 */
[----:B-1----:R-:W-:-:S03]  /*1a1d0*/  LEA R7, P5, R6, R72, 0x1 ;  /* 0x0000004806077211 */ /* 0x002fc600078a08ff */
[----:B------:R-:W-:Y:S01]  /*1a1e0*/  STL [R1+0x2ec], R43 ;  /* 0x0002ec2b01007387 */ /* 0x000fe20000100800 */
[----:B---3--:R-:W-:-:S03]  /*1a1f0*/  LEA.HI.X.SX32 R42, R6, R69, 0x1, P5 ;  /* 0x00000045062a7211 */ /* 0x008fc600028f0eff */
[----:B------:R1:W-:Y:S01]  /*1a200*/  STL [R1+0x6ec], R7 ;  /* 0x0006ec0701007387 */ /* 0x0003e20000100800 */
[----:B------:R-:W-:Y:S02]  /*1a210*/  @P0 IMAD.MOV.U32 R6, RZ, RZ, R7 ;  /* 0x000000ffff060224 */ /* 0x000fe400078e0007 */
[----:B-1----:R-:W-:-:S05]  /*1a220*/  @P0 IMAD.MOV.U32 R7, RZ, RZ, R42 ;  /* 0x000000ffff070224 */ /* 0x002fca00078e002a */
[----:B------:R1:W3:Y:S01]  /*1a230*/  @P0 LDG.E.U16 R37, desc[UR20][R6.64] ;  /* 0x0000001406250981 */ /* 0x0002e2000c1e1500 */
[----:B------:R-:W-:Y:S01]  /*1a240*/  @!P3 IMAD.MOV R4, RZ, RZ, -R4 ;  /* 0x000000ffff04b224 */ /* 0x000fe200078e0a04 */
[----:B------:R-:W-:Y:S01]  /*1a250*/  ISETP.GT.U32.AND P3, PT, R68, R35, PT ;  /* 0x000000234400720c */ /* 0x000fe20003f64070 */
[----:B------:R-:W-:-:S03]  /*1a260*/  @!P4 IMAD.IADD R36, R36, 0x1, -R68 ;  /* 0x000000012424c824 */ /* 0x000fc600078e0a44 */
[----:B------:R-:W-:Y:S01]  /*1a270*/  SEL R5, R73, R4, !P1 ;  /* 0x0000000449057207 */ /* 0x000fe20004800000 */
[----:B------:R-:W-:Y:S01]  /*1a280*/  IMAD.MOV.U32 R4, RZ, RZ, R43 ;  /* 0x000000ffff047224 */ /* 0x000fe200078e002b */
[----:B------:R-:W-:-:S03]  /*1a290*/  ISETP.GT.U32.AND P5, PT, R68, R36, PT ;  /* 0x000000244400720c */ /* 0x000fc60003fa4070 */
[----:B------:R-:W-:Y:S02]  /*1a2a0*/  @!P6 IMAD.MOV R4, RZ, RZ, -R4 ;  /* 0x000000ffff04e224 */ /* 0x000fe400078e0a04 */
[----:B------:R-:W-:Y:S01]  /*1a2b0*/  IMAD R5, R5, UR4, RZ ;  /* 0x0000000405057c24 */ /* 0x000fe2000f8e02ff */
[----:B------:R0:W-:Y:S01]  /*1a2c0*/  STL [R1+0x6e8], R42 ;  /* 0x0006e82a01007387 */ /* 0x0001e20000100800 */
[--C-:B------:R-:W-:Y:S01]  /*1a2d0*/  @!P3 IMAD.IADD R35, R35, 0x1, -R68.reuse ;  /* 0x000000012323b824 */ /* 0x100fe200078e0a44 */
[----:B------:R-:W-:Y:S01]  /*1a2e0*/  SEL R4, R73, R4, !P1 ;  /* 0x0000000449047207 */ /* 0x000fe20004800000 */
[----:B------:R-:W2:Y:S01]  /*1a2f0*/  LDCU UR4, c[0x0][0x3b0] ;  /* 0x00007600ff0477ac */ /* 0x000ea20008000800 */
[----:B------:R-:W-:Y:S02]  /*1a300*/  ISETP.GE.AND P3, PT, R18, RZ, PT ;  /* 0x000000ff1200720c */ /* 0x000fe40003f66270 */
[----:B------:R-:W-:Y:S02]  /*1a310*/  PRMT R41, RZ, 0x7610, R41 ;  /* 0x00007610ff297816 */ /* 0x000fe40000000029 */
[C---:B0-----:R-:W-:Y:S01]  /*1a320*/  LEA R42, P6, R5.reuse, R72, 0x1 ;  /* 0x00000048052a7211 */ /* 0x041fe200078c08ff */
[----:B-1----:R-:W-:Y:S01]  /*1a330*/  IMAD R6, R4, UR7, RZ ;  /* 0x0000000704067c24 */ /* 0x002fe2000f8e02ff */
[----:B------:R-:W-:Y:S01]  /*1a340*/  PRMT R7, RZ, 0x7610, R7 ;  /* 0x00007610ff077816 */ /* 0x000fe20000000007 */
[----:B------:R-:W-:Y:S01]  /*1a350*/  @!P5 IMAD.IADD R36, R36, 0x1, -R68 ;  /* 0x000000012424d824 */ /* 0x000fe200078e0a44 */
[----:B------:R-:W-:Y:S01]  /*1a360*/  LEA.HI.X.SX32 R5, R5, R69, 0x1, P6 ;  /* 0x0000004505057211 */ /* 0x000fe200030f0eff */
[----:B------:R-:W-:Y:S01]  /*1a370*/  @P0 IMAD.MOV.U32 R4, RZ, RZ, R42 ;  /* 0x000000ffff040224 */ /* 0x000fe200078e002a */
[----:B----4-:R-:W-:Y:S01]  /*1a380*/  ISETP.GT.U32.AND P4, PT, R68, R32, PT ;  /* 0x000000204400720c */ /* 0x010fe20003f84070 */
[----:B------:R-:W0:Y:S03]  /*1a390*/  LDCU UR7, c[0x0][0x3b0] ;  /* 0x00007600ff0777ac */ /* 0x000e260008000800 */
[----:B------:R1:W4:Y:S02]  /*1a3a0*/  @P0 LDG.E.U16 R41, desc[UR20][R4.64] ;  /* 0x0000001404290981 */ /* 0x000324000c1e1500 */
[----:B-1----:R-:W-:-:S04]  /*1a3b0*/  IMAD.MOV.U32 R4, RZ, RZ, R36 ;  /* 0x000000ffff047224 */ /* 0x002fc800078e0024 */
[----:B------:R-:W-:Y:S01]  /*1a3c0*/  @!P3 IMAD.MOV R4, RZ, RZ, -R4 ;  /* 0x000000ffff04b224 */ /* 0x000fe200078e0a04 */
[----:B---3--:R1:W-:Y:S04]  /*1a3d0*/  STL [R1+0x90], R37 ;  /* 0x0000902501007387 */ /* 0x0083e80000100800 */
[----:B-1----:R-:W3:Y:S04]  /*1a3e0*/  LDL R37, [R1+0x1188] ;  /* 0x0011880001257983 */ /* 0x002ee80000100800 */
[----:B------:R-:W3:Y:S04]  /*1a3f0*/  LDL.LU R18, [R1+0x284] ;  /* 0x0002840001127983 */ /* 0x000ee80000300800 */
[----:B------:R-:W-:Y:S04]  /*1a400*/  STL [R1+0x71c], R42 ;  /* 0x00071c2a01007387 */ /* 0x000fe80000100800 */
        /* <DEDUP_REMOVED lines=8> */
[----:B------:R-:W3:Y:S01]  /*1a490*/  @P0 LDG.E.U16 R7, desc[UR20][R4.64] ;  /* 0x0000001404070981 */ /* 0x000ee2000c1e1500 */
[----:B------:R-:W-:Y:S01]  /*1a4a0*/  @!P4 IMAD.IADD R32, R32, 0x1, -R68 ;  /* 0x000000012020c824 */ /* 0x000fe200078e0a44 */
[----:B------:R-:W-:-:S04]  /*1a4b0*/  ISETP.GT.U32.AND P4, PT, R68, R35, PT ;  /* 0x000000234400720c */ /* 0x000fc80003f84070 */
[C---:B------:R-:W-:Y:S02]  /*1a4c0*/  ISETP.GT.U32.AND P6, PT, R68.reuse, R32, PT ;  /* 0x000000204400720c */ /* 0x040fe40003fc4070 */
[----:B--2---:R-:W-:Y:S01]  /*1a4d0*/  ISETP.GT.U32.AND P3, PT, R68, R25, PT ;  /* 0x000000194400720c */ /* 0x004fe20003f64070 */
[----:B------:R0:W-:Y:S01]  /*1a4e0*/  STL [R1+0x748], R36 ;  /* 0x0007482401007387 */ /* 0x0001e20000100800 */
[----:B------:R-:W-:Y:S01]  /*1a4f0*/  IMAD R6, R6, UR4, RZ ;  /* 0x0000000406067c24 */ /* 0x000fe2000f8e02ff */
[----:B------:R-:W-:Y:S01]  /*1a500*/  PRMT R21, RZ, 0x7610, R21 ;  /* 0x00007610ff157816 */ /* 0x000fe20000000015 */
[----:B------:R-:W1:Y:S03]  /*1a510*/  LDCU UR4, c[0x0][0x3b0] ;  /* 0x00007600ff0477ac */ /* 0x000e660008000800 */
[----:B------:R-:W-:-:S04]  /*1a520*/  @!P4 IMAD.IADD R35, R35, 0x1, -R68 ;  /* 0x000000012323c824 */ /* 0x000fc800078e0a44 */
[--C-:B------:R-:W-:Y:S01]  /*1a530*/  @!P6 IMAD.IADD R32, R32, 0x1, -R68.reuse ;  /* 0x000000012020e824 */ /* 0x100fe200078e0a44 */
[----:B------:R-:W-:Y:S01]  /*1a540*/  STL [R1+0x2f4], R35 ;  /* 0x0002f42301007387 */ /* 0x000fe20000100800 */
[----:B------:R-:W-:-:S03]  /*1a550*/  @!P3 IMAD.IADD R25, R25, 0x1, -R68 ;  /* 0x000000011919b824 */ /* 0x000fc600078e0a44 */
[----:B0-----:R-:W2:Y:S04]  /*1a560*/  LDL.LU R36, [R1+0x270] ;  /* 0x0002700001247983 */ /* 0x001ea80000300800 */
[----:B------:R-:W-:Y:S04]  /*1a570*/  STL [R1+0x2e4], R32 ;  /* 0x0002e42001007387 */ /* 0x000fe80000100800 */
[----:B------:R-:W2:Y:S04]  /*1a580*/  LDL R43, [R1+0x11a8] ;  /* 0x0011a800012b7983 */ /* 0x000ea80000100800 */
[----:B---3--:R0:W-:Y:S04]  /*1a590*/  STL [R1+0x88], R7 ;  /* 0x0000880701007387 */ /* 0x0081e80000100800 */
[----:B----4-:R-:W-:Y:S04]  /*1a5a0*/  STL [R1+0x8c], R41 ;  /* 0x00008c2901007387 */ /* 0x010fe80000100800 */
[----:B------:R-:W3:Y:S01]  /*1a5b0*/  LDL R42, [R1+0x11c8] ;  /* 0x0011c800012a7983 */ /* 0x000ee20000100800 */
[----:B0-----:R-:W-:-:S04]  /*1a5c0*/  LEA R7, P3, R6, R72, 0x1 ;  /* 0x0000004806077211 */ /* 0x001fc800078608ff */
[----:B------:R-:W-:Y:S01]  /*1a5d0*/  LEA.HI.X.SX32 R6, R6, R69, 0x1, P3 ;  /* 0x0000004506067211 */ /* 0x000fe200018f0eff */
[----:B------:R0:W-:Y:S04]  /*1a5e0*/  STL [R1+0x77c], R7 ;  /* 0x00077c0701007387 */ /* 0x0001e80000100800 */
[----:B------:R4:W-:Y:S01]  /*1a5f0*/  STL [R1+0x778], R6 ;  /* 0x0007780601007387 */ /* 0x0009e20000100800 */
[----:B0-----:R-:W-:-:S04]  /*1a600*/  @P0 LOP3.LUT R7, R7, R6, RZ, 0x3c, !PT ;  /* 0x0000000607070212 */ /* 0x001fc800078e3cff */
[----:B----4-:R-:W-:-:S04]  /*1a610*/  @P0 LOP3.LUT R6, R7, R6, RZ, 0x3c, !PT ;  /* 0x0000000607060212 */ /* 0x010fc800078e3cff */
[----:B------:R-:W-:-:S05]  /*1a620*/  @P0 LOP3.LUT R7, R7, R6, RZ, 0x3c, !PT ;  /* 0x0000000607070212 */ /* 0x000fca00078e3cff */
[----:B------:R0:W4:Y:S01]  /*1a630*/  @P0 LDG.E.U16 R21, desc[UR20][R6.64] ;  /* 0x0000001406150981 */ /* 0x000122000c1e1500 */
[----:B------:R-:W-:Y:S02]  /*1a640*/  ISETP.GE.AND P4, PT, R40, RZ, PT ;  /* 0x000000ff2800720c */ /* 0x000fe40003f86270 */
[----:B------:R-:W-:Y:S01]  /*1a650*/  ISETP.GE.AND P6, PT, R37, RZ, PT ;  /* 0x000000ff2500720c */ /* 0x000fe20003fc6270 */
[----:B------:R-:W-:Y:S02]  /*1a660*/  IMAD.MOV.U32 R5, RZ, RZ, R35 ;  /* 0x000000ffff057224 */ /* 0x000fe400078e0023 */
[----:B------:R-:W-:Y:S01]  /*1a670*/  IMAD.MOV.U32 R4, RZ, RZ, R32 ;  /* 0x000000ffff047224 */ /* 0x000fe200078e0020 */
[----:B------:R-:W-:-:S07]  /*1a680*/  ISETP.GT.U32.AND P3, PT, R68, R18, PT ;  /* 0x000000124400720c */ /* 0x000fce0003f64070 */
[----:B------:R-:W-:Y:S02]  /*1a690*/  @!P4 IMAD.MOV R5, RZ, RZ, -R5 ;  /* 0x000000ffff05c224 */ /* 0x000fe400078e0a05 */
[----:B------:R-:W-:-:S03]  /*1a6a0*/  @!P6 IMAD.MOV R4, RZ, RZ, -R4 ;  /* 0x000000ffff04e224 */ /* 0x000fc600078e0a04 */
[C---:B------:R-:W-:Y:S02]  /*1a6b0*/  SEL R5, R73.reuse, R5, !P1 ;  /* 0x0000000549057207 */ /* 0x040fe40004800000 */
[----:B------:R-:W-:-:S03]  /*1a6c0*/  SEL R4, R73, R4, !P1 ;  /* 0x0000000449047207 */ /* 0x000fc60004800000 */
[----:B------:R-:W-:Y:S02]  /*1a6d0*/  IMAD R5, R5, UR5, RZ ;  /* 0x0000000505057c24 */ /* 0x000fe4000f8e02ff */
[----:B------:R-:W-:Y:S01]  /*1a6e0*/  @!P3 IMAD.IADD R18, R18, 0x1, -R68 ;  /* 0x000000011212b824 */ /* 0x000fe200078e0a44 */
[----:B------:R-:W-:Y:S01]  /*1a6f0*/  PRMT R38, RZ, 0x7610, R38 ;  /* 0x00007610ff267816 */ /* 0x000fe20000000026 */
[----:B-1----:R-:W-:Y:S01]  /*1a700*/  IMAD R4, R4, UR4, RZ ;  /* 0x0000000404047c24 */ /* 0x002fe2000f8e02ff */
[CC--:B------:R-:W-:Y:S01]  /*1a710*/  LEA R40, P6, R5.reuse, R72.reuse, 0x1 ;  /* 0x0000004805287211 */ /* 0x0c0fe200078c08ff */
[----:B------:R-:W1:Y:S03]  /*1a720*/  LDCU UR4, c[0x0][0x3b0] ;  /* 0x00007600ff0477ac */ /* 0x000e660008000800 */
[----:B------:R-:W-:Y:S01]  /*1a730*/  LEA R37, P3, R4, R72, 0x1 ;  /* 0x0000004804257211 */ /* 0x000fe200078608ff */
[----:B------:R-:W1:Y:S01]  /*1a740*/  LDCU UR5, c[0x0][0x3b0] ;  /* 0x00007600ff0577ac */ /* 0x000e620008000800 */
[----:B------:R-:W-:-:S02]  /*1a750*/  LEA.HI.X.SX32 R41, R5, R69, 0x1, P6 ;  /* 0x0000004505297211 */ /* 0x000fc400030f0eff */
[----:B0-----:R-:W-:Y:S01]  /*1a760*/  LEA.HI.X.SX32 R6, R4, R69, 0x1, P3 ;  /* 0x0000004504067211 */ /* 0x001fe200018f0eff */
[----:B------:R-:W-:Y:S02]  /*1a770*/  @P0 IMAD.MOV.U32 R4, RZ, RZ, R40 ;  /* 0x000000ffff040224 */ /* 0x000fe400078e0028 */
[----:B------:R-:W-:Y:S01]  /*1a780*/  @P0 IMAD.MOV.U32 R5, RZ, RZ, R41 ;  /* 0x000000ffff050224 */ /* 0x000fe200078e0029 */
[----:B------:R-:W-:-:S04]  /*1a790*/  PRMT R34, RZ, 0x7610, R34 ;  /* 0x00007610ff227816 */ /* 0x000fc80000000022 */
[----:B------:R0:W3:Y:S02]  /*1a7a0*/  @P0 LDG.E.U16 R38, desc[UR20][R4.64] ;  /* 0x0000001404260981 */ /* 0x0000e4000c1e1500 */
[----:B0-----:R-:W-:Y:S02]  /*1a7b0*/  @P0 IMAD.MOV.U32 R4, RZ, RZ, R37 ;  /* 0x000000ffff040224 */ /* 0x001fe400078e0025 */
[----:B------:R-:W-:-:S05]  /*1a7c0*/  @P0 IMAD.MOV.U32 R5, RZ, RZ, R6 ;  /* 0x000000ffff050224 */ /* 0x000fca00078e0006 */
[----:B------:R0:W3:Y:S04]  /*1a7d0*/  @P0 LDG.E.U16 R34, desc[UR20][R4.64] ;  /* 0x0000001404220981 */ /* 0x0000e8000c1e1500 */
[----:B----4-:R4:W-:Y:S04]  /*1a7e0*/  STL [R1+0x84], R21 ;  /* 0x0000841501007387 */ /* 0x0109e80000100800 */
[----:B----4-:R-:W4:Y:S01]  /*1a7f0*/  LDL R21, [R1+0x11e8] ;  /* 0x0011e80001157983 */ /* 0x010f220000100800 */
[C---:B------:R-:W-:Y:S02]  /*1a800*/  ISETP.GT.U32.AND P5, PT, R68.reuse, R22, PT ;  /* 0x000000164400720c */ /* 0x040fe40003fa4070 */
[----:B------:R-:W-:Y:S01]  /*1a810*/  ISETP.GT.U32.AND P4, PT, R68, R25, PT ;  /* 0x000000194400720c */ /* 0x000fe20003f84070 */
[----:B------:R-:W4:Y:S01]  /*1a820*/  LDL.LU R35, [R1+0x254] ;  /* 0x0002540001237983 */ /* 0x000f220000300800 */
[----:B--2---:R-:W-:-:S02]  /*1a830*/  ISETP.GE.AND P6, PT, R43, RZ, PT ;  /* 0x000000ff2b00720c */ /* 0x004fc40003fc6270 */
[----:B------:R-:W-:Y:S01]  /*1a840*/  ISETP.GT.U32.AND P3, PT, R68, R18, PT ;  /* 0x000000124400720c */ /* 0x000fe20003f64070 */
[----:B------:R-:W2:Y:S06]  /*1a850*/  LDL.LU R32, [R1+0x230] ;  /* 0x0002300001207983 */ /* 0x000eac0000300800 */
[----:B------:R-:W-:-:S05]  /*1a860*/  @!P5 IMAD.IADD R22, R22, 0x1, -R68 ;  /* 0x000000011616d824 */ /* 0x000fca00078e0a44 */
[C---:B------:R-:W-:Y:S01]  /*1a870*/  ISETP.GT.U32.AND P5, PT, R68.reuse, R22, PT ;  /* 0x000000164400720c */ /* 0x040fe20003fa4070 */
[----:B------:R-:W-:Y:S01]  /*1a880*/  @!P4 IMAD.IADD R25, R25, 0x1, -R68 ;  /* 0x000000011919c824 */ /* 0x000fe200078e0a44 */
[----:B------:R-:W-:-:S03]  /*1a890*/  ISETP.GT.U32.AND P4, PT, R68, R36, PT ;  /* 0x000000244400720c */ /* 0x000fc60003f84070 */
[----:B0-----:R-:W-:-:S08]  /*1a8a0*/  IMAD.MOV.U32 R5, RZ, RZ, R25 ;  /* 0x000000ffff057224 */ /* 0x001fd000078e0019 */
[--C-:B------:R-:W-:Y:S01]  /*1a8b0*/  @!P5 IMAD.IADD R22, R22, 0x1, -R68.reuse ;  /* 0x000000011616d824 */ /* 0x100fe200078e0a44 */
[----:B---3--:R-:W-:Y:S01]  /*1a8c0*/  ISETP.GE.AND P5, PT, R42, RZ, PT ;  /* 0x000000ff2a00720c */ /* 0x008fe20003fa6270 */
[----:B------:R0:W-:Y:S01]  /*1a8d0*/  STL [R1+0x2b4], R25 ;  /* 0x0002b41901007387 */ /* 0x0001e20000100800 */
[----:B------:R-:W-:Y:S02]  /*1a8e0*/  @!P4 IMAD.IADD R36, R36, 0x1, -R68 ;  /* 0x000000012424c824 */ /* 0x000fe400078e0a44 */
[----:B------:R-:W-:Y:S01]  /*1a8f0*/  IMAD.MOV.U32 R4, RZ, RZ, R22 ;  /* 0x000000ffff047224 */ /* 0x000fe200078e0016 */
[----:B------:R-:W-:Y:S01]  /*1a900*/  STL [R1+0x7ac], R40 ;  /* 0x0007ac2801007387 */ /* 0x000fe20000100800 */
[----:B------:R-:W-:-:S03]  /*1a910*/  @!P6 IMAD.MOV R5, RZ, RZ, -R5 ;  /* 0x000000ffff05e224 */ /* 0x000fc600078e0a05 */
[----:B------:R-:W-:Y:S01]  /*1a920*/  STL [R1+0x7dc], R37 ;  /* 0x0007dc2501007387 */ /* 0x000fe20000100800 */
[----:B------:R-:W-:-:S03]  /*1a930*/  ISETP.GT.U32.AND P6, PT, R68, R36, PT ;  /* 0x000000244400720c */ /* 0x000fc60003fc4070 */
[----:B------:R-:W-:Y:S01]  /*1a940*/  STL [R1+0x7a8], R41 ;  /* 0x0007a82901007387 */ /* 0x000fe20000100800 */
[----:B------:R-:W-:-:S03]  /*1a950*/  @!P5 IMAD.MOV R4, RZ, RZ, -R4 ;  /* 0x000000ffff04d224 */ /* 0x000fc600078e0a04 */
[----:B------:R-:W-:Y:S01]  /*1a960*/  STL [R1+0x298], R22 ;  /* 0x0002981601007387 */ /* 0x000fe20000100800 */
[----:B------:R-:W-:-:S03]  /*1a970*/  @!P3 IMAD.IADD R18, R18, 0x1, -R68 ;  /* 0x000000011212b824 */ /* 0x000fc600078e0a44 */
[----:B------:R3:W-:Y:S02]  /*1a980*/  STL [R1+0x7d8], R6 ;  /* 0x0007d80601007387 */ /* 0x0007e40000100800 */
[----:B------:R-:W-:Y:S02]  /*1a990*/  @!P6 IMAD.IADD R36, R36, 0x1, -R68 ;  /* 0x000000012424e824 */ /* 0x000fe400078e0a44 */
[----:B0-----:R-:W2:Y:S01]  /*1a9a0*/  LDL R25, [R1+0x11ec] ;  /* 0x0011ec0001197983 */ /* 0x001ea20000100800 */
[C---:B---3--:R-:W-:Y:S02]  /*1a9b0*/  SEL R6, R73.reuse, R5, !P1 ;  /* 0x0000000549067207 */ /* 0x048fe40004800000 */
[----:B------:R-:W-:Y:S01]  /*1a9c0*/  SEL R5, R73, R4, !P1 ;  /* 0x0000000449057207 */ /* 0x000fe20004800000 */
[----:B------:R-:W-:Y:S02]  /*1a9d0*/  IMAD.MOV.U32 R4, RZ, RZ, R18 ;  /* 0x000000ffff047224 */ /* 0x000fe400078e0012 */
[----:B------:R-:W-:Y:S01]  /*1a9e0*/  IMAD R6, R6, UR7, RZ ;  /* 0x0000000706067c24 */ /* 0x000fe2000f8e02ff */
[----:B------:R-:W-:Y:S01]  /*1a9f0*/  PRMT R39, RZ, 0x7610, R39 ;  /* 0x00007610ff277816 */ /* 0x000fe20000000027 */
[----:B-1----:R-:W-:Y:S01]  /*1aa00*/  IMAD R5, R5, UR4, RZ ;  /* 0x0000000405057c24 */ /* 0x002fe2000f8e02ff */
[----:B------:R-:W-:Y:S01]  /*1aa10*/  PRMT R7, RZ, 0x7610, R7 ;  /* 0x00007610ff077816 */ /* 0x000fe20000000007 */
[----:B------:R-:W0:Y:S03]  /*1aa20*/  LDCU UR4, c[0x0][0x3b0] ;  /* 0x00007600ff0477ac */ /* 0x000e260008000800 */
[----:B------:R-:W-:Y:S01]  /*1aa30*/  LEA R37, P6, R5, R72, 0x1 ;  /* 0x0000004805257211 */ /* 0x000fe200078c08ff */
[----:B------:R-:W1:Y:S01]  /*1aa40*/  LDCU UR7, c[0x0][0x3b0] ;  /* 0x00007600ff0777ac */ /* 0x000e620008000800 */
[----:B----4-:R-:W-:-:S02]  /*1aa50*/  ISETP.GE.AND P4, PT, R21, RZ, PT ;  /* 0x000000ff1500720c */ /* 0x010fc40003f86270 */
[----:B------:R-:W3:Y:S04]  /*1aa60*/  LDL R21, [R1+0x1218] ;  /* 0x0012180001157983 */ /* 0x000ee80000100800 */
[----:B------:R-:W-:Y:S07]  /*1aa70*/  STL [R1+0x284], R18 ;  /* 0x0002841201007387 */ /* 0x000fee0000100800 */
[----:B------:R-:W-:Y:S01]  /*1aa80*/  @!P4 IMAD.MOV R4, RZ, RZ, -R4 ;  /* 0x000000ffff04c224 */ /* 0x000fe200078e0a04 */
[C---:B------:R-:W-:Y:S01]  /*1aa90*/  LEA R22, P4, R6.reuse, R72, 0x1 ;  /* 0x0000004806167211 */ /* 0x040fe200078808ff */
[----:B------:R4:W-:Y:S03]  /*1aaa0*/  STL [R1+0x7c], R34 ;  /* 0x00007c2201007387 */ /* 0x0009e60000100800 */
[----:B------:R-:W-:-:S02]  /*1aab0*/  LEA.HI.X.SX32 R40, R6, R69, 0x1, P4 ;  /* 0x0000004506287211 */ /* 0x000fc400020f0eff */
[----:B------:R-:W-:Y:S01]  /*1aac0*/  SEL R6, R73, R4, !P1 ;  /* 0x0000000449067207 */ /* 0x000fe20004800000 */
[----:B------:R-:W-:Y:S01]  /*1aad0*/  @P0 IMAD.MOV.U32 R4, RZ, RZ, R22 ;  /* 0x000000ffff040224 */ /* 0x000fe200078e0016 */
[----:B----4-:R-:W4:Y:S04]  /*1aae0*/  LDL R34, [R1+0x123c] ;  /* 0x00123c0001227983 */ /* 0x010f280000100800 */
[----:B------:R-:W4:Y:S04]  /*1aaf0*/  LDL.LU R18, [R1+0x20c] ;  /* 0x00020c0001127983 */ /* 0x000f280000300800 */
[----:B------:R0:W-:Y:S02]  /*1ab00*/  STL [R1+0x80], R38 ;  /* 0x0000802601007387 */ /* 0x0001e40000100800 */
[----:B0-----:R-:W-:Y:S01]  /*1ab10*/  LEA.HI.X.SX32 R38, R5, R69, 0x1, P6 ;  /* 0x0000004505267211 */ /* 0x001fe200030f0eff */
[----:B------:R-:W-:-:S05]  /*1ab20*/  @P0 IMAD.MOV.U32 R5, RZ, RZ, R40 ;  /* 0x000000ffff050224 */ /* 0x000fca00078e0028 */
[----:B------:R0:W4:Y:S02]  /*1ab30*/  @P0 LDG.E.U16 R39, desc[UR20][R4.64] ;  /* 0x0000001404270981 */ /* 0x000124000c1e1500 */
[----:B0-----:R-:W-:Y:S02]  /*1ab40*/  @P0 IMAD.MOV.U32 R4, RZ, RZ, R37 ;  /* 0x000000ffff040224 */ /* 0x001fe400078e0025 */
[----:B------:R-:W-:-:S05]  /*1ab50*/  @P0 IMAD.MOV.U32 R5, RZ, RZ, R38 ;  /* 0x000000ffff050224 */ /* 0x000fca00078e0026 */
[----:B------:R0:W4:Y:S01]  /*1ab60*/  @P0 LDG.E.U16 R7, desc[UR20][R4.64] ;  /* 0x0000001404070981 */ /* 0x000122000c1e1500 */
[----:B--2---:R-:W-:-:S03]  /*1ab70*/  ISETP.GT.U32.AND P3, PT, R68, R32, PT ;  /* 0x000000204400720c */ /* 0x004fc60003f64070 */
[----:B------:R2:W-:Y:S01]  /*1ab80*/  STL [R1+0x80c], R22 ;  /* 0x00080c1601007387 */ /* 0x0005e20000100800 */
[----:B------:R-:W-:Y:S01]  /*1ab90*/  ISETP.GE.AND P4, PT, R25, RZ, PT ;  /* 0x000000ff1900720c */ /* 0x000fe20003f86270 */
[----:B------:R-:W-:Y:S01]  /*1aba0*/  IMAD R6, R6, UR5, RZ ;  /* 0x0000000506067c24 */ /* 0x000fe2000f8e02ff */
[----:B------:R-:W-:Y:S01]  /*1abb0*/  PRMT R30, RZ, 0x7610, R30 ;  /* 0x00007610ff1e7816 */ /* 0x000fe2000000001e */
[----:B------:R-:W-:Y:S01]  /*1abc0*/  STL [R1+0x270], R36 ;  /* 0x0002702401007387 */ /* 0x000fe20000100800 */
[----:B------:R-:W-:Y:S01]  /*1abd0*/  ISETP.GT.U32.AND P5, PT, R68, R35, PT ;  /* 0x000000234400720c */ /* 0x000fe20003fa4070 */
[----:B0-----:R-:W-:Y:S01]  /*1abe0*/  IMAD.MOV.U32 R4, RZ, RZ, R36 ;  /* 0x000000ffff047224 */ /* 0x001fe200078e0024 */
[----:B------:R-:W0:Y:S01]  /*1abf0*/  LDCU UR5, c[0x0][0x3b0] ;  /* 0x00007600ff0577ac */ /* 0x000e220008000800 */
[----:B------:R-:W-:Y:S04]  /*1ac00*/  STL [R1+0x83c], R37 ;  /* 0x00083c2501007387 */ /* 0x000fe80000100800 */
[----:B------:R-:W-:Y:S04]  /*1ac10*/  STL [R1+0x808], R40 ;  /* 0x0008082801007387 */ /* 0x000fe80000100800 */
[----:B------:R-:W4:Y:S04]  /*1ac20*/  LDL.LU R25, [R1+0x1e4] ;  /* 0x0001e40001197983 */ /* 0x000f280000300800 */
[----:B------:R-:W-:Y:S04]  /*1ac30*/  STL [R1+0x838], R38 ;  /* 0x0008382601007387 */ /* 0x000fe80000100800 */
[----:B--2---:R-:W2:Y:S01]  /*1ac40*/  LDL.LU R22, [R1+0x1bc] ;  /* 0x0001bc0001167983 */ /* 0x004ea20000300800 */
[----:B------:R-:W-:Y:S01]  /*1ac50*/  @!P3 IMAD.IADD R32, R32, 0x1, -R68 ;  /* 0x000000012020b824 */ /* 0x000fe200078e0a44 */
[----:B---3--:R-:W-:-:S02]  /*1ac60*/  ISETP.GE.AND P3, PT, R21, RZ, PT ;  /* 0x000000ff1500720c */ /* 0x008fc40003f66270 */
[----:B----4-:R3:W-:Y:S02]  /*1ac70*/  STL [R1+0x74], R7 ;  /* 0x0000740701007387 */ /* 0x0107e40000100800 */
[----:B---3--:R-:W-:-:S04]  /*1ac80*/  LEA R7, P6, R6, R72, 0x1 ;  /* 0x0000004806077211 */ /* 0x008fc800078c08ff */
[----:B------:R-:W-:Y:S01]  /*1ac90*/  LEA.HI.X.SX32 R21, R6, R69, 0x1, P6 ;  /* 0x0000004506157211 */ /* 0x000fe200030f0eff */
[----:B------:R3:W-:Y:S01]  /*1aca0*/  STL [R1+0x86c], R7 ;  /* 0x00086c0701007387 */ /* 0x0007e20000100800 */
[----:B------:R-:W-:-:S03]  /*1acb0*/  @P0 IMAD.MOV.U32 R6, RZ, RZ, R7 ;  /* 0x000000ffff060224 */ /* 0x000fc600078e0007 */
[----:B---3--:R-:W-:-:S05]  /*1acc0*/  @P0 IMAD.MOV.U32 R7, RZ, RZ, R21 ;  /* 0x000000ffff070224 */ /* 0x008fca00078e0015 */
[----:B------:R3:W4:Y:S01]  /*1acd0*/  @P0 LDG.E.U16 R30, desc[UR20][R6.64] ;  /* 0x00000014061e0981 */ /* 0x000722000c1e1500 */
[----:B------:R-:W-:-:S05]  /*1ace0*/  @!P5 IMAD.IADD R35, R35, 0x1, -R68 ;  /* 0x000000012323d824 */ /* 0x000fca00078e0a44 */
[C---:B------:R-:W-:Y:S01]  /*1acf0*/  ISETP.GT.U32.AND P5, PT, R68.reuse, R35, PT ;  /* 0x000000234400720c */ /* 0x040fe20003fa4070 */
[----:B------:R-:W-:Y:S01]  /*1ad00*/  @!P4 IMAD.MOV R4, RZ, RZ, -R4 ;  /* 0x000000ffff04c224 */ /* 0x000fe200078e0a04 */
[----:B------:R-:W-:-:S04]  /*1ad10*/  ISETP.GT.U32.AND P4, PT, R68, R32, PT ;  /* 0x000000204400720c */ /* 0x000fc80003f84070 */
[----:B------:R-:W-:-:S07]  /*1ad20*/  SEL R4, R73, R4, !P1 ;  /* 0x0000000449047207 */ /* 0x000fce0004800000 */
[----:B------:R-:W-:-:S04]  /*1ad30*/  @!P5 IMAD.IADD R35, R35, 0x1, -R68 ;  /* 0x000000012323d824 */ /* 0x000fc800078e0a44 */
[----:B------:R-:W-:Y:S01]  /*1ad40*/  IMAD.MOV.U32 R5, RZ, RZ, R35 ;  /* 0x000000ffff057224 */ /* 0x000fe200078e0023 */
[----:B------:R-:W-:Y:S01]  /*1ad50*/  ISETP.GE.AND P5, PT, R34, RZ, PT ;  /* 0x000000ff2200720c */ /* 0x000fe20003fa6270 */
[----:B------:R-:W-:Y:S02]  /*1ad60*/  IMAD R4, R4, UR12, RZ ;  /* 0x0000000c04047c24 */ /* 0x000fe4000f8e02ff */
[----:B------:R-:W-:Y:S02]  /*1ad70*/  @!P4 IMAD.IADD R32, R32, 0x1, -R68 ;  /* 0x000000012020c824 */ /* 0x000fe400078e0a44 */
[----:B------:R-:W-:Y:S01]  /*1ad80*/  @!P3 IMAD.MOV R5, RZ, RZ, -R5 ;  /* 0x000000ffff05b224 */ /* 0x000fe200078e0a05 */
[----:B---3--:R-:W-:Y:S01]  /*1ad90*/  LEA R6, P3, R4, R72, 0x1 ;  /* 0x0000004804067211 */ /* 0x008fe200078608ff */
[----:B------:R3:W-:Y:S01]  /*1ada0*/  STL [R1+0x254], R35 ;  /* 0x0002542301007387 */ /* 0x0007e20000100800 */
[----:B------:R-:W-:Y:S01]  /*1adb0*/  PRMT R29, RZ, 0x7610, R29 ;  /* 0x00007610ff1d7816 */ /* 0x000fe2000000001d */
[----:B------:R-:W0:Y:S01]  /*1adc0*/  LDCU UR12, c[0x0][0x3b0] ;  /* 0x00007600ff0c77ac */ /* 0x000e220008000800 */
[----:B------:R-:W-:-:S02]  /*1add0*/  SEL R5, R73, R5, !P1 ;  /* 0x0000000549057207 */ /* 0x000fc40004800000 */
[----:B------:R-:W-:Y:S01]  /*1ade0*/  LEA.HI.X.SX32 R7, R4, R69, 0x1, P3 ;  /* 0x0000004504077211 */ /* 0x000fe200018f0eff */
[----:B------:R-:W-:Y:S02]  /*1adf0*/  IMAD.MOV.U32 R4, RZ, RZ, R32 ;  /* 0x000000ffff047224 */ /* 0x000fe400078e0020 */
[----:B------:R-:W-:Y:S01]  /*1ae00*/  IMAD R5, R5, UR4, RZ ;  /* 0x0000000405057c24 */ /* 0x000fe2000f8e02ff */
[----:B------:R1:W-:Y:S01]  /*1ae10*/  STL [R1+0x868], R21 ;  /* 0x0008681501007387 */ /* 0x0003e20000100800 */
[----:B------:R-:W-:Y:S01]  /*1ae20*/  @!P5 IMAD.MOV R4, RZ, RZ, -R4 ;  /* 0x000000ffff04d224 */ /* 0x000fe200078e0a04 */
[----:B------:R-:W-:Y:S01]  /*1ae30*/  PRMT R13, RZ, 0x7610, R13 ;  /* 0x00007610ff0d7816 */ /* 0x000fe2000000000d */
[----:B------:R-:W0:Y:S01]  /*1ae40*/  LDCU UR4, c[0x0][0x3b0] ;  /* 0x00007600ff0477ac */ /* 0x000e220008000800 */
[----:B---3--:R-:W-:Y:S01]  /*1ae50*/  LEA R35, P5, R5, R72, 0x1 ;  /* 0x0000004805237211 */ /* 0x008fe200078a08ff */
[----:B------:R0:W3:Y:S01]  /*1ae60*/  @P0 LDG.E.U16 R29, desc[UR20][R6.64] ;  /* 0x00000014061d0981 */ /* 0x0000e2000c1e1500 */
[----:B------:R-:W-:-:S02]  /*1ae70*/  SEL R4, R73, R4, !P1 ;  /* 0x0000000449047207 */ /* 0x000fc40004800000 */
[----:B------:R-:W-:Y:S01]  /*1ae80*/  LEA.HI.X.SX32 R36, R5, R69, 0x1, P5 ;  /* 0x0000004505247211 */ /* 0x000fe200028f0eff */
[----:B-1----:R-:W3:Y:S04]  /*1ae90*/  LDL.LU R21, [R1+0x1b0] ;  /* 0x0001b00001157983 */ /* 0x002ee80000300800 */
[----:B------:R-:W-:Y:S01]  /*1aea0*/  @P0 IMAD.MOV.U32 R5, RZ, RZ, R36 ;  /* 0x000000ffff050224 */ /* 0x000fe200078e0024 */
[----:B----4-:R1:W-:Y:S04]  /*1aeb0*/  STL [R1+0x70], R30 ;  /* 0x0000701e01007387 */ /* 0x0103e80000100800 */
[----:B-1----:R-:W4:Y:S04]  /*1aec0*/  LDL R30, [R1+0x124c] ;  /* 0x00124c00011e7983 */ /* 0x002f280000100800 */
[----:B------:R-:W-:Y:S04]  /*1aed0*/  STL [R1+0x78], R39 ;  /* 0x0000782701007387 */ /* 0x000fe80000100800 */
[----:B------:R0:W-:Y:S02]  /*1aee0*/  STL [R1+0x89c], R6 ;  /* 0x00089c0601007387 */ /* 0x0001e40000100800 */
[----:B0-----:R-:W-:Y:S01]  /*1aef0*/  IMAD R6, R4, UR5, RZ ;  /* 0x0000000504067c24 */ /* 0x001fe2000f8e02ff */
[----:B------:R-:W-:Y:S01]  /*1af00*/  ISETP.GT.U32.AND P6, PT, R68, R18, PT ;  /* 0x000000124400720c */ /* 0x000fe20003fc4070 */
[----:B------:R-:W-:Y:S01]  /*1af10*/  @P0 IMAD.MOV.U32 R4, RZ, RZ, R35 ;  /* 0x000000ffff040224 */ /* 0x000fe200078e0023 */
[----:B------:R0:W-:Y:S01]  /*1af20*/  STL [R1+0x230], R32 ;  /* 0x0002302001007387 */ /* 0x0001e20000100800 */
[----:B------:R-:W-:Y:S01]  /*1af30*/  PRMT R33, RZ, 0x7610, R33 ;  /* 0x00007610ff217816 */ /* 0x000fe20000000021 */
[----:B------:R-:W1:Y:S02]  /*1af40*/  LDCU UR5, c[0x0][0x3b0] ;  /* 0x00007600ff0577ac */ /* 0x000e640008000800 */
[----:B------:R-:W4:Y:S04]  /*1af50*/  @P0 LDG.E.U16 R13, desc[UR20][R4.64] ;  /* 0x00000014040d0981 */ /* 0x000f28000c1e1500 */
[----:B------:R1:W-:Y:S03]  /*1af60*/  STL [R1+0x898], R7 ;  /* 0x0008980701007387 */ /* 0x0003e60000100800 */
[----:B------:R-:W-:Y:S01]  /*1af70*/  @!P6 IMAD.IADD R18, R18, 0x1, -R68 ;  /* 0x000000011212e824 */ /* 0x000fe200078e0a44 */
[----:B------:R-:W4:Y:S01]  /*1af80*/  LDL R34, [R1+0x127c] ;  /* 0x00127c0001227983 */ /* 0x000f220000100800 */
[----:B--2---:R-:W-:-:S03]  /*1af90*/  ISETP.GT.U32.AND P6, PT, R68, R22, PT ;  /* 0x000000164400720c */ /* 0x004fc60003fc4070 */
[----:B------:R-:W-:Y:S01]  /*1afa0*/  ISETP.GT.U32.AND P3, PT, R68, R18, PT ;  /* 0x000000124400720c */ /* 0x000fe20003f64070 */
[----:B0-----:R-:W2:Y:S04]  /*1afb0*/  LDL R32, [R1+0x1284] ;  /* 0x0012840001207983 */ /* 0x001ea80000100800 */
[----:B---3--:R0:W-:Y:S05]  /*1afc0*/  STL [R1+0x6c], R29 ;  /* 0x00006c1d01007387 */ /* 0x0081ea0000100800 */
[----:B------:R-:W-:Y:S01]  /*1afd0*/  @!P6 IMAD.IADD R22, R22, 0x1, -R68 ;  /* 0x000000011616e824 */ /* 0x000fe200078e0a44 */
[----:B-1----:R-:W-:-:S02]  /*1afe0*/  LEA R7, P6, R6, R72, 0x1 ;  /* 0x0000004806077211 */ /* 0x002fc400078c08ff */
[----:B------:R-:W-:Y:S01]  /*1aff0*/  @!P3 IMAD.IADD R18, R18, 0x1, -R68 ;  /* 0x000000011212b824 */ /* 0x000fe200078e0a44 */
[----:B0-----:R-:W3:Y:S01]  /*1b000*/  LDL.LU R29, [R1+0x1a0] ;  /* 0x0001a000011d7983 */ /* 0x001ee20000300800 */
[----:B------:R-:W-:-:S03]  /*1b010*/  LEA.HI.X.SX32 R6, R6, R69, 0x1, P6 ;  /* 0x0000004506067211 */ /* 0x000fc600030f0eff */
[----:B------:R-:W-:Y:S01]  /*1b020*/  STL [R1+0x8cc], R35 ;  /* 0x0008cc2301007387 */ /* 0x000fe20000100800 */
[----:B----4-:R-:W-:-:S03]  /*1b030*/  ISETP.GE.AND P5, PT, R30, RZ, PT ;  /* 0x000000ff1e00720c */ /* 0x010fc60003fa6270 */
[----:B------:R-:W4:Y:S04]  /*1b040*/  LDL R30, [R1+0x12ac] ;  /* 0x0012ac00011e7983 */ /* 0x000f280000100800 */
[----:B------:R-:W-:Y:S04]  /*1b050*/  STL [R1+0x8c8], R36 ;  /* 0x0008c82401007387 */ /* 0x000fe80000100800 */
[----:B------:R-:W-:Y:S04]  /*1b060*/  STL [R1+0x20c], R18 ;  /* 0x00020c1201007387 */ /* 0x000fe80000100800 */
[----:B------:R0:W-:Y:S04]  /*1b070*/  STL [R1+0x68], R13 ;  /* 0x0000680d01007387 */ /* 0x0001e80000100800 */
[----:B0-----:R-:W4:Y:S04]  /*1b080*/  LDL.LU R13, [R1+0x190] ;  /* 0x00019000010d7983 */ /* 0x001f280000300800 */
[----:B------:R0:W-:Y:S04]  /*1b090*/  STL [R1+0x8fc], R7 ;  /* 0x0008fc0701007387 */ /* 0x0001e80000100800 */
[----:B------:R1:W-:Y:S01]  /*1b0a0*/  STL [R1+0x8f8], R6 ;  /* 0x0008f80601007387 */ /* 0x0003e20000100800 */
[----:B0-----:R-:W-:-:S04]  /*1b0b0*/  @P0 LOP3.LUT R7, R7, R6, RZ, 0x3c, !PT ;  /* 0x0000000607070212 */ /* 0x001fc800078e3cff */
[----:B-1----:R-:W-:-:S04]  /*1b0c0*/  @P0 LOP3.LUT R6, R7, R6, RZ, 0x3c, !PT ;  /* 0x0000000607060212 */ /* 0x002fc800078e3cff */
[----:B------:R-:W-:-:S05]  /*1b0d0*/  @P0 LOP3.LUT R7, R7, R6, RZ, 0x3c, !PT ;  /* 0x0000000607070212 */ /* 0x000fca00078e3cff */
[----:B------:R0:W4:Y:S01]  /*1b0e0*/  @P0 LDG.E.U16 R33, desc[UR20][R6.64] ;  /* 0x0000001406210981 */ /* 0x000122000c1e1500 */
[C---:B------:R-:W-:Y:S02]  /*1b0f0*/  ISETP.GT.U32.AND P4, PT, R68.reuse, R25, PT ;  /* 0x000000194400720c */ /* 0x040fe40003f84070 */
[----:B------:R-:W-:-:S11]  /*1b100*/  ISETP.GT.U32.AND P3, PT, R68, R21, PT ;  /* 0x000000154400720c */ /* 0x000fd60003f64070 */
[----:B------:R-:W-:-:S05]  /*1b110*/  @!P4 IMAD.IADD R25, R25, 0x1, -R68 ;  /* 0x000000011919c824 */ /* 0x000fca00078e0a44 */
[C---:B------:R-:W-:Y:S01]  /*1b120*/  ISETP.GT.U32.AND P4, PT, R68.reuse, R25, PT ;  /* 0x000000194400720c */ /* 0x040fe20003f84070 */
[----:B------:R-:W-:Y:S01]  /*1b130*/  @!P3 IMAD.IADD R21, R21, 0x1, -R68 ;  /* 0x000000011515b824 */ /* 0x000fe200078e0a44 */
[----:B------:R-:W-:Y:S01]  /*1b140*/  ISETP.GT.U32.AND P6, PT, R68, R22, PT ;  /* 0x000000164400720c */ /* 0x000fe20003fc4070 */
[----:B------:R-:W-:-:S10]  /*1b150*/  IMAD.MOV.U32 R5, RZ, RZ, R18 ;  /* 0x000000ffff057224 */ /* 0x000fd400078e0012 */
[--C-:B------:R-:W-:Y:S01]  /*1b160*/  @!P4 IMAD.IADD R25, R25, 0x1, -R68.reuse ;  /* 0x000000011919c824 */ /* 0x100fe200078e0a44 */
[----:B------:R-:W-:Y:S02]  /*1b170*/  ISETP.GE.AND P4, PT, R34, RZ, PT ;  /* 0x000000ff2200720c */ /* 0x000fe40003f86270 */
[----:B------:R-:W-:Y:S01]  /*1b180*/  ISETP.GT.U32.AND P3, PT, R68, R21, PT ;  /* 0x000000154400720c */ /* 0x000fe20003f64070 */
[----:B------:R-:W-:Y:S02]  /*1b190*/  IMAD.MOV.U32 R4, RZ, RZ, R25 ;  /* 0x000000ffff047224 */ /* 0x000fe400078e0019 */
[----:B------:R-:W-:Y:S01]  /*1b1a0*/  @!P5 IMAD.MOV R5, RZ, RZ, -R5 ;  /* 0x000000ffff05d224 */ /* 0x000fe200078e0a05 */
[----:B--2---:R-:W-:Y:S01]  /*1b1b0*/  ISETP.GE.AND P5, PT, R32, RZ, PT ;  /* 0x000000ff2000720c */ /* 0x004fe20003fa6270 */
[----:B------:R-:W-:-:S06]  /*1b1c0*/  @!P6 IMAD.IADD R22, R22, 0x1, -R68 ;  /* 0x000000011616e824 */ /* 0x000fcc00078e0a44 */
[----:B------:R-:W-:Y:S01]  /*1b1d0*/  @!P4 IMAD.MOV R4, RZ, RZ, -R4 ;  /* 0x000000ffff04c224 */ /* 0x000fe200078e0a04 */
[----:B---3--:R-:W-:Y:S02]  /*1b1e0*/  ISETP.GT.U32.AND P4, PT, R68, R29, PT ;  /* 0x0000001d4400720c */ /* 0x008fe40003f84070 */
[C---:B0-----:R-:W-:Y:S02]  /*1b1f0*/  SEL R6, R73.reuse, R5, !P1 ;  /* 0x0000000549067207 */ /* 0x041fe40004800000 */
[----:B------:R-:W-:Y:S01]  /*1b200*/  SEL R4, R73, R4, !P1 ;  /* 0x0000000449047207 */ /* 0x000fe20004800000 */
[----:B------:R-:W-:Y:S01]  /*1b210*/  @!P3 IMAD.IADD R21, R21, 0x1, -R68 ;  /* 0x000000011515b824 */ /* 0x000fe200078e0a44 */
[----:B------:R0:W-:Y:S01]  /*1b220*/  STL [R1+0x1e4], R25 ;  /* 0x0001e41901007387 */ /* 0x0001e20000100800 */
[----:B------:R-:W-:Y:S01]  /*1b230*/  IMAD R7, R6, UR4, RZ ;  /* 0x0000000406077c24 */ /* 0x000fe2000f8e02ff */
[----:B------:R-:W-:Y:S01]  /*1b240*/  PRMT R26, RZ, 0x7610, R26 ;  /* 0x00007610ff1a7816 */ /* 0x000fe2000000001a */
[----:B------:R-:W-:Y:S01]  /*1b250*/  IMAD.MOV.U32 R5, RZ, RZ, R22 ;  /* 0x000000ffff057224 */ /* 0x000fe200078e0016 */
[----:B------:R-:W2:Y:S01]  /*1b260*/  LDL.LU R18, [R1+0x178] ;  /* 0x0001780001127983 */ /* 0x000ea20000300800 */
[----:B------:R-:W-:Y:S01]  /*1b270*/  IMAD R6, R4, UR5, RZ ;  /* 0x0000000504067c24 */ /* 0x000fe2000f8e02ff */
[----:B------:R-:W-:Y:S01]  /*1b280*/  PRMT R9, RZ, 0x7610, R9 ;  /* 0x00007610ff097816 */ /* 0x000fe20000000009 */
[----:B------:R-:W-:Y:S01]  /*1b290*/  @!P5 IMAD.MOV R5, RZ, RZ, -R5 ;  /* 0x000000ffff05d224 */ /* 0x000fe200078e0a05 */
[----:B------:R-:W-:Y:S01]  /*1b2a0*/  PRMT R31, RZ, 0x7610, R31 ;  /* 0x00007610ff1f7816 */ /* 0x000fe2000000001f */
[----:B------:R-:W-:Y:S01]  /*1b2b0*/  @!P4 IMAD.IADD R29, R29, 0x1, -R68 ;  /* 0x000000011d1dc824 */ /* 0x000fe200078e0a44 */
[----:B0-----:R-:W3:Y:S01]  /*1b2c0*/  LDL.LU R25, [R1+0x15c] ;  /* 0x00015c0001197983 */ /* 0x001ee20000300800 */
[----:B------:R-:W-:Y:S01]  /*1b2d0*/  IMAD.MOV.U32 R4, RZ, RZ, R21 ;  /* 0x000000ffff047224 */ /* 0x000fe200078e0015 */
[C---:B------:R-:W-:Y:S01]  /*1b2e0*/  LEA R32, P5, R7.reuse, R72, 0x1 ;  /* 0x0000004807207211 */ /* 0x040fe200078a08ff */
[----:B------:R-:W0:Y:S01]  /*1b2f0*/  LDCU UR4, c[0x0][0x3b0] ;  /* 0x00007600ff0477ac */ /* 0x000e220008000800 */
[----:B------:R-:W-:Y:S01]  /*1b300*/  STL [R1+0x1bc], R22 ;  /* 0x0001bc1601007387 */ /* 0x000fe20000100800 */
[----:B------:R-:W-:Y:S01]  /*1b310*/  PRMT R23, RZ, 0x7610, R23 ;  /* 0x00007610ff177816 */ /* 0x000fe20000000017 */
[----:B------:R-:W1:Y:S02]  /*1b320*/  LDCU UR5, c[0x0][0x3b0] ;  /* 0x00007600ff0577ac */ /* 0x000e640008000800 */
[----:B------:R0:W-:Y:S01]  /*1b330*/  STL [R1+0x1b0], R21 ;  /* 0x0001b01501007387 */ /* 0x0001e20000100800 */
[----:B------:R-:W-:-:S03]  /*1b340*/  LEA.HI.X.SX32 R7, R7, R69, 0x1, P5 ;  /* 0x0000004507077211 */ /* 0x000fc600028f0eff */
[----:B------:R-:W2:Y:S01]  /*1b350*/  LDL R34, [R1+0x12b4] ;  /* 0x0012b40001227983 */ /* 0x000ea20000100800 */
[----:B0-----:R-:W-:-:S04]  /*1b360*/  LEA R21, P4, R6, R72, 0x1 ;  /* 0x0000004806157211 */ /* 0x001fc800078808ff */
[----:B------:R-:W-:Y:S01]  /*1b370*/  LEA.HI.X.SX32 R22, R6, R69, 0x1, P4 ;  /* 0x0000004506167211 */ /* 0x000fe200020f0eff */
[----:B------:R-:W-:-:S05]  /*1b380*/  @P0 IMAD.MOV.U32 R6, RZ, RZ, R32 ;  /* 0x000000ffff060224 */ /* 0x000fca00078e0020 */
[----:B------:R0:W2:Y:S02]  /*1b390*/  @P0 LDG.E.U16 R26, desc[UR20][R6.64] ;  /* 0x00000014061a0981 */ /* 0x0000a4000c1e1500 */
[----:B0-----:R-:W-:Y:S01]  /*1b3a0*/  @P0 IMAD.MOV.U32 R6, RZ, RZ, R21 ;  /* 0x000000ffff060224 */ /* 0x001fe200078e0015 */
[----:B----4-:R-:W-:Y:S02]  /*1b3b0*/  ISETP.GE.AND P6, PT, R30, RZ, PT ;  /* 0x000000ff1e00720c */ /* 0x010fe40003fc6270 */
[----:B------:R-:W4:Y:S04]  /*1b3c0*/  LDL R30, [R1+0x1248] ;  /* 0x00124800011e7983 */ /* 0x000f280000100800 */
[----:B------:R-:W-:Y:S04]  /*1b3d0*/  STL [R1+0x92c], R32 ;  /* 0x00092c2001007387 */ /* 0x000fe80000100800 */
[----:B------:R-:W-:Y:S04]  /*1b3e0*/  STL [R1+0x64], R33 ;  /* 0x0000642101007387 */ /* 0x000fe80000100800 */
[----:B------:R-:W-:Y:S04]  /*1b3f0*/  STL [R1+0x95c], R21 ;  /* 0x00095c1501007387 */ /* 0x000fe80000100800 */
[----:B------:R0:W-:Y:S02]  /*1b400*/  STL [R1+0x928], R7 ;  /* 0x0009280701007387 */ /* 0x0001e40000100800 */
[----:B0-----:R-:W-:-:S05]  /*1b410*/  @P0 IMAD.MOV.U32 R7, RZ, RZ, R22 ;  /* 0x000000ffff070224 */ /* 0x001fca00078e0016 */
[----:B------:R-:W2:Y:S01]  /*1b420*/  @P0 LDG.E.U16 R9, desc[UR20][R6.64] ;  /* 0x0000001406090981 */ /* 0x000ea2000c1e1500 */
[C---:B------:R-:W-:Y:S01]  /*1b430*/  ISETP.GT.U32.AND P3, PT, R68.reuse, R13, PT ;  /* 0x0000000d4400720c */ /* 0x040fe20003f64070 */
[----:B------:R-:W-:Y:S01]  /*1b440*/  @!P6 IMAD.MOV R4, RZ, RZ, -R4 ;  /* 0x000000ffff04e224 */ /* 0x000fe200078e0a04 */
[----:B------:R-:W-:Y:S02]  /*1b450*/  ISETP.GT.U32.AND P6, PT, R68, R29, PT ;  /* 0x0000001d4400720c */ /* 0x000fe40003fc4070 */
[C---:B------:R-:W-:Y:S02]  /*1b460*/  SEL R5, R73.reuse, R5, !P1 ;  /* 0x0000000549057207 */ /* 0x040fe40004800000 */
[----:B------:R-:W-:-:S03]  /*1b470*/  SEL R4, R73, R4, !P1 ;  /* 0x0000000449047207 */ /* 0x000fc60004800000 */
[----:B------:R-:W-:Y:S01]  /*1b480*/  IMAD R5, R5, UR7, RZ ;  /* 0x0000000705057c24 */ /* 0x000fe2000f8e02ff */
[----:B------:R0:W-:Y:S01]  /*1b490*/  STL [R1+0x958], R22 ;  /* 0x0009581601007387 */ /* 0x0001e20000100800 */
[----:B------:R-:W-:Y:S01]  /*1b4a0*/  IMAD R4, R4, UR12, RZ ;  /* 0x0000000c04047c24 */ /* 0x000fe2000f8e02ff */
[----:B------:R-:W1:Y:S01]  /*1b4b0*/  LDCU UR7, c[0x0][0x3b0] ;  /* 0x00007600ff0777ac */ /* 0x000e620008000800 */
[--C-:B------:R-:W-:Y:S01]  /*1b4c0*/  @!P3 IMAD.IADD R13, R13, 0x1, -R68.reuse ;  /* 0x000000010d0db824 */ /* 0x100fe200078e0a44 */
[----:B------:R-:W3:Y:S01]  /*1b4d0*/  LDL R21, [R1+0x1028] ;  /* 0x0010280001157983 */ /* 0x000ee20000100800 */
[----:B------:R-:W-:Y:S01]  /*1b4e0*/  LEA R32, P3, R5, R72, 0x1 ;  /* 0x0000004805207211 */ /* 0x000fe200078608ff */
[----:B------:R-:W-:Y:S01]  /*1b4f0*/  @!P6 IMAD.IADD R29, R29, 0x1, -R68 ;  /* 0x000000011d1de824 */ /* 0x000fe200078e0a44 */
[----:B------:R-:W-:Y:S01]  /*1b500*/  PRMT R27, RZ, 0x7610, R27 ;  /* 0x00007610ff1b7816 */ /* 0x000fe2000000001b */
[----:B------:R-:W1:Y:S01]  /*1b510*/  LDCU UR12, c[0x0][0x3b0] ;  /* 0x00007600ff0c77ac */ /* 0x000e620008000800 */
[----:B0-----:R-:W3:Y:S01]  /*1b520*/  LDL R22, [R1+0x1198] ;  /* 0x0011980001167983 */ /* 0x001ee20000100800 */
[----:B------:R-:W-:-:S05]  /*1b530*/  LEA.HI.X.SX32 R33, R5, R69, 0x1, P3 ;  /* 0x0000004505217211 */ /* 0x000fca00018f0eff */
[----:B------:R-:W-:Y:S01]  /*1b540*/  @P0 IMAD.MOV.U32 R5, RZ, RZ, R33 ;  /* 0x000000ffff050224 */ /* 0x000fe200078e0021 */
[----:B--2---:R0:W-:Y:S04]  /*1b550*/  STL [R1+0x5c], R9 ;  /* 0x00005c0901007387 */ /* 0x0041e80000100800 */
[----:B0-----:R-:W2:Y:S04]  /*1b560*/  LDL.LU R9, [R1+0x110] ;  /* 0x0001100001097983 */ /* 0x001ea80000300800 */
[----:B------:R0:W-:Y:S02]  /*1b570*/  STL [R1+0x60], R26 ;  /* 0x0000601a01007387 */ /* 0x0001e40000100800 */
[----:B0-----:R-:W-:-:S04]  /*1b580*/  LEA R26, P6, R4, R72, 0x1 ;  /* 0x00000048041a7211 */ /* 0x001fc800078c08ff */
[----:B------:R-:W-:Y:S01]  /*1b590*/  LEA.HI.X.SX32 R6, R4, R69, 0x1, P6 ;  /* 0x0000004504067211 */ /* 0x000fe200030f0eff */
[----:B------:R-:W-:-:S05]  /*1b5a0*/  @P0 IMAD.MOV.U32 R4, RZ, RZ, R32 ;  /* 0x000000ffff040224 */ /* 0x000fca00078e0020 */
[----:B------:R0:W2:Y:S02]  /*1b5b0*/  @P0 LDG.E.U16 R31, desc[UR20][R4.64] ;  /* 0x00000014041f0981 */ /* 0x0000a4000c1e1500 */
[----:B0-----:R-:W-:Y:S02]  /*1b5c0*/  @P0 IMAD.MOV.U32 R4, RZ, RZ, R26 ;  /* 0x000000ffff040224 */ /* 0x001fe400078e001a */
[----:B------:R-:W-:-:S05]  /*1b5d0*/  @P0 IMAD.MOV.U32 R5, RZ, RZ, R6 ;  /* 0x000000ffff050224 */ /* 0x000fca00078e0006 */
[----:B------:R0:W2:Y:S01]  /*1b5e0*/  @P0 LDG.E.U16 R23, desc[UR20][R4.64] ;  /* 0x0000001404170981 */ /* 0x0000a2000c1e1500 */
[----:B------:R-:W-:-:S13]  /*1b5f0*/  ISETP.GT.U32.AND P5, PT, R68, R18, PT ;  /* 0x000000124400720c */ /* 0x000fda0003fa4070 */
[--C-:B------:R-:W-:Y:S01]  /*1b600*/  @!P5 IMAD.IADD R18, R18, 0x1, -R68.reuse ;  /* 0x000000011212d824 */ /* 0x100fe200078e0a44 */
[----:B------:R-:W-:Y:S01]  /*1b610*/  ISETP.GT.U32.AND P5, PT, R68, R13, PT ;  /* 0x0000000d4400720c */ /* 0x000fe20003fa4070 */
[----:B------:R-:W-:Y:S04]  /*1b620*/  STL [R1+0x98c], R32 ;  /* 0x00098c2001007387 */ /* 0x000fe80000100800 */
[----:B------:R-:W-:Y:S04]  /*1b630*/  STL [R1+0x1a0], R29 ;  /* 0x0001a01d01007387 */ /* 0x000fe80000100800 */
[----:B------:R1:W-:Y:S04]  /*1b640*/  STL [R1+0x9bc], R26 ;  /* 0x0009bc1a01007387 */ /* 0x0003e80000100800 */
[----:B------:R-:W-:Y:S01]  /*1b650*/  STL [R1+0x988], R33 ;  /* 0x0009882101007387 */ /* 0x000fe20000100800 */
[----:B------:R-:W-:-:S03]  /*1b660*/  @!P5 IMAD.IADD R13, R13, 0x1, -R68 ;  /* 0x000000010d0dd824 */ /* 0x000fc600078e0a44 */
[----:B------:R-:W-:Y:S01]  /*1b670*/  STL [R1+0x9b8], R6 ;  /* 0x0009b80601007387 */ /* 0x000fe20000100800 */
[----:B0-----:R-:W-:-:S03]  /*1b680*/  IMAD.MOV.U32 R4, RZ, RZ, R13 ;  /* 0x000000ffff047224 */ /* 0x001fc600078e000d */
[----:B-1----:R-:W2:Y:S01]  /*1b690*/  LDL.LU R26, [R1+0x390] ;  /* 0x00039000011a7983 */ /* 0x002ea20000300800 */
[----:B---3--:R-:W-:Y:S02]  /*1b6a0*/  ISETP.GT.U32.AND P4, PT, R68, R25, PT ;  /* 0x000000194400720c */ /* 0x008fe40003f84070 */
[----:B------:R-:W-:Y:S02]  /*1b6b0*/  ISETP.GE.AND P3, PT, R34, RZ, PT ;  /* 0x000000ff2200720c */ /* 0x000fe40003f66270 */
[----:B----4-:R-:W-:Y:S01]  /*1b6c0*/  ISETP.GE.AND P6, PT, R30, RZ, PT ;  /* 0x000000ff1e00720c */ /* 0x010fe20003fc6270 */
[----:B------:R-:W-:Y:S01]  /*1b6d0*/  IMAD.MOV.U32 R5, RZ, RZ, R29 ;  /* 0x000000ffff057224 */ /* 0x000fe200078e001d */
[----:B--2---:R0:W-:Y:S04]  /*1b6e0*/  STL [R1+0x54], R23 ;  /* 0x0000541701007387 */ /* 0x0041e80000100800 */
[----:B0-----:R-:W2:Y:S04]  /*1b6f0*/  LDL.LU R23, [R1+0x394] ;  /* 0x0003940001177983 */ /* 0x001ea80000300800 */
[----:B------:R0:W-:Y:S04]  /*1b700*/  STL [R1+0x190], R13 ;  /* 0x0001900d01007387 */ /* 0x0001e80000100800 */
[----:B0-----:R-:W3:Y:S01]  /*1b710*/  LDL R13, [R1+0xf84] ;  /* 0x000f8400010d7983 */ /* 0x001ee20000100800 */
[----:B------:R-:W-:Y:S01]  /*1b720*/  @!P4 IMAD.IADD R25, R25, 0x1, -R68 ;  /* 0x000000011919c824 */ /* 0x000fe200078e0a44 */
[----:B------:R-:W-:Y:S01]  /*1b730*/  ISETP.GT.U32.AND P5, PT, R68, R18, PT ;  /* 0x000000124400720c */ /* 0x000fe20003fa4070 */
[----:B------:R-:W-:-:S03]  /*1b740*/  @!P3 IMAD.MOV R5, RZ, RZ, -R5 ;  /* 0x000000ffff05b224 */ /* 0x000fc600078e0a05 */
[C---:B------:R-:W-:Y:S01]  /*1b750*/  ISETP.GT.U32.AND P4, PT, R68.reuse, R25, PT ;  /* 0x000000194400720c */ /* 0x040fe20003f84070 */
[----:B------:R-:W-:Y:S01]  /*1b760*/  @!P6 IMAD.MOV R4, RZ, RZ, -R4 ;  /* 0x000000ffff04e224 */ /* 0x000fe200078e0a04 */
[C---:B------:R-:W-:Y:S02]  /*1b770*/  SEL R5, R73.reuse, R5, !P1 ;  /* 0x0000000549057207 */ /* 0x040fe40004800000 */
[----:B------:R-:W-:Y:S02]  /*1b780*/  ISETP.GT.U32.AND P3, PT, R68, R9, PT ;  /* 0x000000094400720c */ /* 0x000fe40003f64070 */
[----:B------:R-:W-:Y:S01]  /*1b790*/  SEL R4, R73, R4, !P1 ;  /* 0x0000000449047207 */ /* 0x000fe20004800000 */
[----:B------:R-:W-:Y:S02]  /*1b7a0*/  IMAD R6, R5, UR4, RZ ;  /* 0x0000000405067c24 */ /* 0x000fe4000f8e02ff */
[----:B------:R-:W-:Y:S02]  /*1b7b0*/  @!P5 IMAD.IADD R18, R18, 0x1, -R68 ;  /* 0x000000011212d824 */ /* 0x000fe400078e0a44 */
[----:B------:R-:W-:-:S02]  /*1b7c0*/  IMAD R4, R4, UR5, RZ ;  /* 0x0000000504047c24 */ /* 0x000fc4000f8e02ff */
[----:B------:R-:W-:Y:S01]  /*1b7d0*/  @!P4 IMAD.IADD R25, R25, 0x1, -R68 ;  /* 0x000000011919c824 */ /* 0x000fe200078e0a44 */
[CC--:B------:R-:W-:Y:S01]  /*1b7e0*/  LEA R7, P4, R6.reuse, R72.reuse, 0x1 ;  /* 0x0000004806077211 */ /* 0x0c0fe200078808ff */
[----:B------:R-:W-:Y:S01]  /*1b7f0*/  STL [R1+0x58], R31 ;  /* 0x0000581f01007387 */ /* 0x000fe20000100800 */
[----:B------:R-:W-:Y:S01]  /*1b800*/  ISETP.GE.AND P5, PT, R21, RZ, PT ;  /* 0x000000ff1500720c */ /* 0x000fe20003fa6270 */
[----:B------:R-:W-:Y:S01]  /*1b810*/  IMAD.MOV.U32 R5, RZ, RZ, R18 ;  /* 0x000000ffff057224 */ /* 0x000fe200078e0012 */
[----:B------:R-:W-:Y:S01]  /*1b820*/  LEA.HI.X.SX32 R6, R6, R69, 0x1, P4 ;  /* 0x0000004506067211 */ /* 0x000fe200020f0eff */
[----:B------:R0:W-:Y:S01]  /*1b830*/  STL [R1+0x178], R18 ;  /* 0x0001781201007387 */ /* 0x0001e20000100800 */
[----:B------:R-:W-:Y:S01]  /*1b840*/  @!P3 IMAD.IADD R9, R9, 0x1, -R68 ;  /* 0x000000010909b824 */ /* 0x000fe200078e0a44 */
[----:B------:R-:W-:Y:S01]  /*1b850*/  LEA R21, P3, R4, R72, 0x1 ;  /* 0x0000004804157211 */ /* 0x000fe200078608ff */
[----:B------:R-:W1:Y:S01]  /*1b860*/  LDCU UR4, c[0x0][0x3b0] ;  /* 0x00007600ff0477ac */ /* 0x000e620008000800 */
[----:B------:R-:W-:-:S02]  /*1b870*/  ISETP.GE.AND P6, PT, R22, RZ, PT ;  /* 0x000000ff1600720c */ /* 0x000fc40003fc6270 */
[----:B------:R-:W-:Y:S01]  /*1b880*/  PRMT R16, RZ, 0x7610, R16 ;  /* 0x00007610ff107816 */ /* 0x000fe20000000010 */
[----:B------:R-:W4:Y:S01]  /*1b890*/  LDCU UR5, c[0x0][0x3b0] ;  /* 0x00007600ff0577ac */ /* 0x000f220008000800 */
[----:B0-----:R-:W2:Y:S04]  /*1b8a0*/  LDL.LU R18, [R1+0x39c] ;  /* 0x00039c0001127983 */ /* 0x001ea80000300800 */
[----:B------:R-:W-:Y:S04]  /*1b8b0*/  STL [R1+0x15c], R25 ;  /* 0x00015c1901007387 */ /* 0x000fe80000100800 */
[----:B------:R0:W-:Y:S04]  /*1b8c0*/  STL [R1+0x9ec], R7 ;  /* 0x0009ec0701007387 */ /* 0x0001e80000100800 */
[----:B------:R-:W-:Y:S01]  /*1b8d0*/  STL [R1+0xa1c], R21 ;  /* 0x000a1c1501007387 */ /* 0x000fe20000100800 */
[----:B0-----:R-:W-:-:S03]  /*1b8e0*/  @P0 LOP3.LUT R7, R7, R6, RZ, 0x3c, !PT ;  /* 0x0000000607070212 */ /* 0x001fc600078e3cff */
[----:B------:R0:W-:Y:S01]  /*1b8f0*/  STL [R1+0x9e8], R6 ;  /* 0x0009e80601007387 */ /* 0x0001e20000100800 */
[----:B------:R-:W-:Y:S02]  /*1b900*/  LEA.HI.X.SX32 R22, R4, R69, 0x1, P3 ;  /* 0x0000004504167211 */ /* 0x000fe400018f0eff */
[----:B0-----:R-:W-:-:S04]  /*1b910*/  @P0 LOP3.LUT R6, R7, R6, RZ, 0x3c, !PT ;  /* 0x0000000607060212 */ /* 0x001fc800078e3cff */
[----:B------:R-:W-:Y:S02]  /*1b920*/  @P0 LOP3.LUT R7, R7, R6, RZ, 0x3c, !PT ;  /* 0x0000000607070212 */ /* 0x000fe400078e3cff */
[C---:B------:R-:W-:Y:S01]  /*1b930*/  ISETP.GT.U32.AND P4, PT, R68.reuse, R9, PT ;  /* 0x000000094400720c */ /* 0x040fe20003f84070 */
[----:B------:R-:W-:Y:S02]  /*1b940*/  @!P6 IMAD.MOV R5, RZ, RZ, -R5 ;  /* 0x000000ffff05e224 */ /* 0x000fe400078e0a05 */
[----:B------:R0:W4:Y:S01]  /*1b950*/  @P0 LDG.E.U16 R27, desc[UR20][R6.64] ;  /* 0x00000014061b0981 */ /* 0x000122000c1e1500 */
[----:B------:R-:W-:Y:S01]  /*1b960*/  IMAD.MOV.U32 R4, RZ, RZ, R25 ;  /* 0x000000ffff047224 */ /* 0x000fe200078e0019 */
[----:B------:R-:W-:-:S03]  /*1b970*/  ISETP.GT.U32.AND P6, PT, R68, R26, PT ;  /* 0x0000001a4400720c */ /* 0x000fc60003fc4070 */
[----:B------:R-:W-:Y:S02]  /*1b980*/  @!P5 IMAD.MOV R4, RZ, RZ, -R4 ;  /* 0x000000ffff04d224 */ /* 0x000fe400078e0a04 */
[----:B0-----:R-:W-:Y:S02]  /*1b990*/  @P0 IMAD.MOV.U32 R6, RZ, RZ, R21 ;  /* 0x000000ffff060224 */ /* 0x001fe400078e0015 */
[----:B------:R-:W-:-:S05]  /*1b9a0*/  @P0 IMAD.MOV.U32 R7, RZ, RZ, R22 ;  /* 0x000000ffff070224 */ /* 0x000fca00078e0016 */
[----:B------:R0:W4:Y:S01]  /*1b9b0*/  @P0 LDG.E.U16 R16, desc[UR20][R6.64] ;  /* 0x0000001406100981 */ /* 0x000122000c1e1500 */
[----:B------:R-:W-:Y:S01]  /*1b9c0*/  @!P4 IMAD.IADD R9, R9, 0x1, -R68 ;  /* 0x000000010909c824 */ /* 0x000fe200078e0a44 */
[C---:B0-----:R-:W-:Y:S02]  /*1b9d0*/  SEL R6, R73.reuse, R5, !P1 ;  /* 0x0000000549067207 */ /* 0x041fe40004800000 */
[----:B------:R-:W-:-:S03]  /*1b9e0*/  SEL R5, R73, R4, !P1 ;  /* 0x0000000449057207 */ /* 0x000fc60004800000 */
[----:B------:R-:W-:Y:S02]  /*1b9f0*/  IMAD R6, R6, UR7, RZ ;  /* 0x0000000706067c24 */ /* 0x000fe4000f8e02ff */
[----:B------:R-:W-:Y:S01]  /*1ba00*/  @!P6 IMAD.IADD R26, R26, 0x1, -R68 ;  /* 0x000000011a1ae824 */ /* 0x000fe200078e0a44 */
[----:B------:R-:W-:Y:S01]  /*1ba10*/  PRMT R28, RZ, 0x7610, R28 ;  /* 0x00007610ff1c7816 */ /* 0x000fe2000000001c */
[----:B------:R-:W-:Y:S01]  /*1ba20*/  IMAD.MOV.U32 R4, RZ, RZ, R9 ;  /* 0x000000ffff047224 */ /* 0x000fe200078e0009 */
[C---:B------:R-:W-:Y:S01]  /*1ba30*/  LEA R29, P6, R6.reuse, R72, 0x1 ;  /* 0x00000048061d7211 */ /* 0x040fe200078c08ff */
[----:B------:R-:W-:Y:S01]  /*1ba40*/  IMAD R5, R5, UR12, RZ ;  /* 0x0000000c05057c24 */ /* 0x000fe2000f8e02ff */
[----:B------:R-:W-:Y:S01]  /*1ba50*/  PRMT R7, RZ, 0x7610, R7 ;  /* 0x00007610ff077816 */ /* 0x000fe20000000007 */
[----:B------:R-:W-:Y:S01]  /*1ba60*/  STL [R1+0xa18], R22 ;  /* 0x000a181601007387 */ /* 0x000fe20000100800 */
[----:B------:R-:W-:Y:S01]  /*1ba70*/  LEA.HI.X.SX32 R30, R6, R69, 0x1, P6 ;  /* 0x00000045061e7211 */ /* 0x000fe200030f0eff */
[----:B------:R-:W0:Y:S01]  /*1ba80*/  LDCU UR7, c[0x0][0x3b0] ;  /* 0x00007600ff0777ac */ /* 0x000e220008000800 */
[----:B---3--:R-:W-:Y:S01]  /*1ba90*/  ISETP.GE.AND P5, PT, R13, RZ, PT ;  /* 0x000000ff0d00720c */ /* 0x008fe20003fa6270 */
[----:B------:R-:W3:-:S12]  /*1baa0*/  LDCU UR12, c[0x0][0x3b0] ;  /* 0x00007600ff0c77ac */ /* 0x000ed80008000800 */
[----:B------:R-:W-:Y:S01]  /*1bab0*/  @!P5 IMAD.MOV R4, RZ, RZ, -R4 ;  /* 0x000000ffff04d224 */ /* 0x000fe200078e0a04 */
[----:B------:R-:W-:-:S04]  /*1bac0*/  LEA R13, P5, R5, R72, 0x1 ;  /* 0x00000048050d7211 */ /* 0x000fc800078a08ff */
[----:B------:R-:W-:Y:S01]  /*1bad0*/  SEL R6, R73, R4, !P1 ;  /* 0x0000000449067207 */ /* 0x000fe20004800000 */
[----:B------:R-:W-:Y:S01]  /*1bae0*/  @P0 IMAD.MOV.U32 R4, RZ, RZ, R29 ;  /* 0x000000ffff040224 */ /* 0x000fe200078e001d */
[----:B------:R-:W-:Y:S01]  /*1baf0*/  LEA.HI.X.SX32 R21, R5, R69, 0x1, P5 ;  /* 0x0000004505157211 */ /* 0x000fe200028f0eff */
[----:B------:R-:W-:-:S05]  /*1bb00*/  @P0 IMAD.MOV.U32 R5, RZ, RZ, R30 ;  /* 0x000000ffff050224 */ /* 0x000fca00078e001e */
[----:B------:R0:W3:Y:S02]  /*1bb10*/  @P0 LDG.E.U16 R28, desc[UR20][R4.64] ;  /* 0x00000014041c0981 */ /* 0x0000e4000c1e1500 */
[----:B0-----:R-:W-:Y:S02]  /*1bb20*/  @P0 IMAD.MOV.U32 R4, RZ, RZ, R13 ;  /* 0x000000ffff040224 */ /* 0x001fe400078e000d */
[----:B------:R-:W-:-:S05]  /*1bb30*/  @P0 IMAD.MOV.U32 R5, RZ, RZ, R21 ;  /* 0x000000ffff050224 */ /* 0x000fca00078e0015 */
[----:B------:R0:W3:Y:S01]  /*1bb40*/  @P0 LDG.E.U16 R7, desc[UR20][R4.64] ;  /* 0x0000001404070981 */ /* 0x0000e2000c1e1500 */
[C---:B--2---:R-:W-:Y:S02]  /*1bb50*/  ISETP.GT.U32.AND P3, PT, R68.reuse, R23, PT ;  /* 0x000000174400720c */ /* 0x044fe40003f64070 */
[----:B------:R-:W-:-:S11]  /*1bb60*/  ISETP.GT.U32.AND P4, PT, R68, R26, PT ;  /* 0x0000001a4400720c */ /* 0x000fd60003f84070 */
[----:B------:R-:W-:-:S05]  /*1bb70*/  @!P3 IMAD.IADD R23, R23, 0x1, -R68 ;  /* 0x000000011717b824 */ /* 0x000fca00078e0a44 */
[----:B------:R-:W-:Y:S01]  /*1bb80*/  ISETP.GT.U32.AND P3, PT, R68, R23, PT ;  /* 0x000000174400720c */ /* 0x000fe20003f64070 */
[----:B-1----:R-:W-:Y:S01]  /*1bb90*/  IMAD R6, R6, UR4, RZ ;  /* 0x0000000406067c24 */ /* 0x002fe2000f8e02ff */
[----:B----4-:R1:W-:Y:S01]  /*1bba0*/  STL [R1+0x50], R27 ;  /* 0x0000501b01007387 */ /* 0x0103e20000100800 */
[----:B------:R-:W-:Y:S01]  /*1bbb0*/  @!P4 IMAD.IADD R26, R26, 0x1, -R68 ;  /* 0x000000011a1ac824 */ /* 0x000fe200078e0a44 */
[----:B0-----:R-:W-:-:S09]  /*1bbc0*/  PRMT R4, RZ, 0x7610, R4 ;  /* 0x00007610ff047816 */ /* 0x001fd20000000004 */
[----:B------:R-:W-:Y:S01]  /*1bbd0*/  @!P3 IMAD.IADD R23, R23, 0x1, -R68 ;  /* 0x000000011717b824 */ /* 0x000fe200078e0a44 */
[----:B------:R-:W-:Y:S01]  /*1bbe0*/  ISETP.GT.U32.AND P6, PT, R68, R18, PT ;  /* 0x000000124400720c */ /* 0x000fe20003fc4070 */
[----:B------:R-:W0:Y:S01]  /*1bbf0*/  LDCU UR4, c[0x0][0x3b0] ;  /* 0x00007600ff0477ac */ /* 0x000e220008000800 */
[----:B-1----:R-:W2:Y:S04]  /*1bc00*/  LDL R27, [R1+0xf94] ;  /* 0x000f9400011b7983 */ /* 0x002ea80000100800 */
[----:B------:R-:W4:Y:S04]  /*1bc10*/  LDL.LU R25, [R1+0x3a0] ;  /* 0x0003a00001197983 */ /* 0x000f280000300800 */
[----:B------:R-:W4:Y:S04]  /*1bc20*/  LDL R22, [R1+0xfb0] ;  /* 0x000fb00001167983 */ /* 0x000f280000100800 */
[----:B------:R1:W-:Y:S04]  /*1bc30*/  STL [R1+0x4c], R16 ;  /* 0x00004c1001007387 */ /* 0x0003e80000100800 */
[----:B-1----:R-:W4:Y:S04]  /*1bc40*/  LDL.LU R16, [R1+0x3a4] ;  /* 0x0003a40001107983 */ /* 0x002f280000300800 */
[----:B------:R1:W-:Y:S04]  /*1bc50*/  STL [R1+0x110], R9 ;  /* 0x0001100901007387 */ /* 0x0003e80000100800 */
[----:B-1----:R-:W4:Y:S04]  /*1bc60*/  LDL R9, [R1+0xfd0] ;  /* 0x000fd00001097983 */ /* 0x002f280000100800 */
[----:B------:R-:W-:Y:S04]  /*1bc70*/  STL [R1+0xa4c], R29 ;  /* 0x000a4c1d01007387 */ /* 0x000fe80000100800 */
[----:B------:R-:W-:Y:S04]  /*1bc80*/  STL [R1+0xa7c], R13 ;  /* 0x000a7c0d01007387 */ /* 0x000fe80000100800 */
[----:B------:R-:W-:Y:S04]  /*1bc90*/  STL [R1+0xa48], R30 ;  /* 0x000a481e01007387 */ /* 0x000fe80000100800 */
[----:B------:R1:W-:Y:S04]  /*1bca0*/  STL [R1+0xa78], R21 ;  /* 0x000a781501007387 */ /* 0x0003e80000100800 */
[----:B-1----:R-:W4:Y:S04]  /*1bcb0*/  LDL R21, [R1+0xff0] ;  /* 0x000ff00001157983 */ /* 0x002f280000100800 */
[----:B------:R-:W4:Y:S04]  /*1bcc0*/  LDL.LU R13, [R1+0x3a8] ;  /* 0x0003a800010d7983 */ /* 0x000f280000300800 */
        /* <DEDUP_REMOVED lines=11> */
[----:B--2---:R-:W-:Y:S01]  /*1bd80*/  ISETP.GE.AND P5, PT, R27, RZ, PT ;  /* 0x000000ff1b00720c */ /* 0x004fe20003fa6270 */
[----:B------:R-:W-:Y:S02]  /*1bd90*/  IMAD.MOV.U32 R5, RZ, RZ, R26 ;  /* 0x000000ffff057224 */ /* 0x000fe400078e001a */
[----:B------:R-:W-:Y:S01]  /*1bda0*/  @!P6 IMAD.IADD R18, R18, 0x1, -R68 ;  /* 0x000000011212e824 */ /* 0x000fe200078e0a44 */
[----:B----4-:R-:W-:-:S04]  /*1bdb0*/  ISETP.GE.AND P6, PT, R22, RZ, PT ;  /* 0x000000ff1600720c */ /* 0x010fc80003fc6270 */
[----:B------:R-:W-:Y:S01]  /*1bdc0*/  ISETP.GT.U32.AND P3, PT, R68, R18, PT ;  /* 0x000000124400720c */ /* 0x000fe20003f64070 */
[----:B------:R-:W2:Y:S04]  /*1bdd0*/  LDL.LU R22, [R1+0x3b0] ;  /* 0x0003b00001167983 */ /* 0x000ea80000300800 */
[----:B------:R-:W-:-:S05]  /*1bde0*/  @!P5 IMAD.MOV R5, RZ, RZ, -R5 ;  /* 0x000000ffff05d224 */ /* 0x000fca00078e0a05 */
[----:B------:R-:W-:Y:S02]  /*1bdf0*/  SEL R5, R73, R5, !P1 ;  /* 0x0000000549057207 */ /* 0x000fe40004800000 */
[----:B------:R-:W-:-:S03]  /*1be00*/  ISETP.GT.U32.AND P5, PT, R68, R16, PT ;  /* 0x000000104400720c */ /* 0x000fc60003fa4070 */
[----:B-1----:R-:W-:Y:S02]  /*1be10*/  IMAD R6, R5, UR11, RZ ;  /* 0x0000000b05067c24 */ /* 0x002fe4000f8e02ff */
[----:B------:R-:W-:-:S08]  /*1be20*/  @!P3 IMAD.IADD R18, R18, 0x1, -R68 ;  /* 0x000000011212b824 */ /* 0x000fd000078e0a44 */
[----:B------:R-:W-:Y:S01]  /*1be30*/  @!P5 IMAD.IADD R16, R16, 0x1, -R68 ;  /* 0x000000011010d824 */ /* 0x000fe200078e0a44 */
[----:B------:R-:W-:-:S04]  /*1be40*/  LEA R7, P5, R6, R72, 0x1 ;  /* 0x0000004806077211 */ /* 0x000fc800078a08ff */
[----:B------:R-:W-:Y:S02]  /*1be50*/  LEA.HI.X.SX32 R6, R6, R69, 0x1, P5 ;  /* 0x0000004506067211 */ /* 0x000fe400028f0eff */
[----:B------:R-:W-:Y:S02]  /*1be60*/  PRMT R11, RZ, 0x7610, R11 ;  /* 0x00007610ff0b7816 */ /* 0x000fe4000000000b */
[----:B------:R-:W-:Y:S02]  /*1be70*/  PRMT R15, RZ, 0x7610, R15 ;  /* 0x00007610ff0f7816 */ /* 0x000fe4000000000f */
[----:B------:R-:W-:Y:S01]  /*1be80*/  ISETP.GE.AND P3, PT, R21, RZ, PT ;  /* 0x000000ff1500720c */ /* 0x000fe20003f66270 */
[----:B---3--:R1:W-:Y:S02]  /*1be90*/  STL [R1+0x3c], R4 ;  /* 0x00003c0401007387 */ /* 0x0083e40000100800 */
[----:B-1----:R-:W-:-:S04]  /*1bea0*/  IMAD.MOV.U32 R4, RZ, RZ, R23 ;  /* 0x000000ffff047224 */ /* 0x002fc800078e0017 */
[----:B------:R-:W-:Y:S01]  /*1beb0*/  @!P6 IMAD.MOV R4, RZ, RZ, -R4 ;  /* 0x000000ffff04e224 */ /* 0x000fe200078e0a04 */
[----:B------:R-:W-:Y:S01]  /*1bec0*/  STL [R1+0x48], R28 ;  /* 0x0000481c01007387 */ /* 0x000fe20000100800 */
[----:B------:R-:W-:-:S03]  /*1bed0*/  ISETP.GE.AND P6, PT, R9, RZ, PT ;  /* 0x000000ff0900720c */ /* 0x000fc60003fc6270 */
[----:B------:R-:W-:Y:S01]  /*1bee0*/  SEL R4, R73, R4, !P1 ;  /* 0x0000000449047207 */ /* 0x000fe20004800000 */
[----:B------:R-:W3:Y:S04]  /*1bef0*/  LDL R9, [R1+0x1020] ;  /* 0x0010200001097983 */ /* 0x000ee80000100800 */
[----:B------:R-:W-:Y:S01]  /*1bf00*/  STL [R1+0x39c], R18 ;  /* 0x00039c1201007387 */ /* 0x000fe20000100800 */
[----:B------:R-:W-:-:S03]  /*1bf10*/  IMAD R4, R4, UR11, RZ ;  /* 0x0000000b04047c24 */ /* 0x000fc6000f8e02ff */
[----:B------:R1:W-:Y:S02]  /*1bf20*/  STL [R1+0x2e4], R7 ;  /* 0x0002e40701007387 */ /* 0x0003e40000100800 */
[----:B------:R-:W-:Y:S02]  /*1bf30*/  LEA R21, P5, R4, R72, 0x1 ;  /* 0x0000004804157211 */ /* 0x000fe400078a08ff */
[----:B------:R4:W-:Y:S01]  /*1bf40*/  STL [R1+0x2e0], R6 ;  /* 0x0002e00601007387 */ /* 0x0009e20000100800 */
[----:B-1----:R-:W-:-:S04]  /*1bf50*/  @P0 LOP3.LUT R7, R7, R6, RZ, 0x3c, !PT ;  /* 0x0000000607070212 */ /* 0x002fc800078e3cff */
[C---:B----4-:R-:W-:Y:S02]  /*1bf60*/  @P0 LOP3.LUT R6, R7.reuse, R6, RZ, 0x3c, !PT ;  /* 0x0000000607060212 */ /* 0x050fe400078e3cff */
[----:B------:R-:W-:Y:S02]  /*1bf70*/  LEA.HI.X.SX32 R23, R4, R69, 0x1, P5 ;  /* 0x0000004504177211 */ /* 0x000fe400028f0eff */
[----:B------:R-:W-:-:S05]  /*1bf80*/  @P0 LOP3.LUT R7, R7, R6, RZ, 0x3c, !PT ;  /* 0x0000000607070212 */ /* 0x000fca00078e3cff */
[----:B------:R1:W4:Y:S02]  /*1bf90*/  @P0 LDG.E.U16 R11, desc[UR20][R6.64] ;  /* 0x00000014060b0981 */ /* 0x000324000c1e1500 */
[----:B-1----:R-:W-:Y:S02]  /*1bfa0*/  @P0 IMAD.MOV.U32 R6, RZ, RZ, R21 ;  /* 0x000000ffff060224 */ /* 0x002fe400078e0015 */
[----:B------:R-:W-:-:S05]  /*1bfb0*/  @P0 IMAD.MOV.U32 R7, RZ, RZ, R23 ;  /* 0x000000ffff070224 */ /* 0x000fca00078e0017 */
[----:B------:R1:W2:Y:S01]  /*1bfc0*/  @P0 LDG.E.U16 R15, desc[UR20][R6.64] ;  /* 0x00000014060f0981 */ /* 0x0002a2000c1e1500 */
[----:B------:R-:W-:-:S13]  /*1bfd0*/  ISETP.GT.U32.AND P4, PT, R68, R25, PT ;  /* 0x000000194400720c */ /* 0x000fda0003f84070 */
[----:B------:R-:W-:-:S05]  /*1bfe0*/  @!P4 IMAD.IADD R25, R25, 0x1, -R68 ;  /* 0x000000011919c824 */ /* 0x000fca00078e0a44 */
[----:B------:R-:W-:Y:S01]  /*1bff0*/  ISETP.GT.U32.AND P4, PT, R68, R25, PT ;  /* 0x000000194400720c */ /* 0x000fe20003f84070 */
[----:B------:R-:W-:-:S04]  /*1c000*/  IMAD.MOV.U32 R5, RZ, RZ, R18 ;  /* 0x000000ffff057224 */ /* 0x000fc800078e0012 */
[----:B------:R-:W-:Y:S01]  /*1c010*/  @!P6 IMAD.MOV R5, RZ, RZ, -R5 ;  /* 0x000000ffff05e224 */ /* 0x000fe200078e0a05 */
[----:B------:R-:W-:-:S07]  /*1c020*/  ISETP.GT.U32.AND P6, PT, R68, R16, PT ;  /* 0x000000104400720c */ /* 0x000fce0003fc4070 */
[----:B------:R-:W-:Y:S01]  /*1c030*/  @!P4 IMAD.IADD R25, R25, 0x1, -R68 ;  /* 0x000000011919c824 */ /* 0x000fe200078e0a44 */
[----:B------:R-:W-:-:S03]  /*1c040*/  ISETP.GT.U32.AND P4, PT, R68, R13, PT ;  /* 0x0000000d4400720c */ /* 0x000fc60003f84070 */
[----:B------:R-:W-:Y:S01]  /*1c050*/  IMAD.MOV.U32 R4, RZ, RZ, R25 ;  /* 0x000000ffff047224 */ /* 0x000fe200078e0019 */
[----:B-1----:R-:W-:-:S03]  /*1c060*/  SEL R6, R73, R5, !P1 ;  /* 0x0000000549067207 */ /* 0x002fc60004800000 */
[----:B------:R-:W-:Y:S01]  /*1c070*/  @!P3 IMAD.MOV R4, RZ, RZ, -R4 ;  /* 0x000000ffff04b224 */ /* 0x000fe200078e0a04 */
[----:B------:R1:W-:Y:S05]  /*1c080*/  STL [R1+0x3a0], R25 ;  /* 0x0003a01901007387 */ /* 0x0003ea0000100800 */
[--C-:B------:R-:W-:Y:S01]  /*1c090*/  @!P4 IMAD.IADD R13, R13, 0x1, -R68.reuse ;  /* 0x000000010d0dc824 */ /* 0x100fe200078e0a44 */
[----:B------:R-:W-:Y:S01]  /*1c0a0*/  SEL R5, R73, R4, !P1 ;  /* 0x0000000449057207 */ /* 0x000fe20004800000 */
[----:B------:R-:W-:Y:S02]  /*1c0b0*/  @!P6 IMAD.IADD R16, R16, 0x1, -R68 ;  /* 0x000000011010e824 */ /* 0x000fe400078e0a44 */
[----:B0-----:R-:W-:Y:S01]  /*1c0c0*/  IMAD R6, R6, UR4, RZ ;  /* 0x0000000406067c24 */ /* 0x001fe2000f8e02ff */
[----:B------:R-:W-:Y:S01]  /*1c0d0*/  PRMT R24, RZ, 0x7610, R24 ;  /* 0x00007610ff187816 */ /* 0x000fe20000000018 */
[----:B------:R-:W-:Y:S01]  /*1c0e0*/  IMAD.MOV.U32 R4, RZ, RZ, R16 ;  /* 0x000000ffff047224 */ /* 0x000fe200078e0010 */
[----:B------:R-:W-:Y:S01]  /*1c0f0*/  PRMT R7, RZ, 0x7610, R7 ;  /* 0x00007610ff077816 */ /* 0x000fe20000000007 */
[----:B------:R-:W-:Y:S01]  /*1c100*/  IMAD R5, R5, UR5, RZ ;  /* 0x0000000505057c24 */ /* 0x000fe2000f8e02ff */
[C---:B-1----:R-:W-:Y:S01]  /*1c110*/  LEA R25, P6, R6.reuse, R72, 0x1 ;  /* 0x0000004806197211 */ /* 0x042fe200078c08ff */
[----:B------:R-:W0:Y:S03]  /*1c120*/  LDCU UR4, c[0x0][0x3b0] ;  /* 0x00007600ff0477ac */ /* 0x000e260008000800 */
[----:B------:R-:W-:Y:S01]  /*1c130*/  LEA.HI.X.SX32 R26, R6, R69, 0x1, P6 ;  /* 0x00000045061a7211 */ /* 0x000fe200030f0eff */
[----:B------:R-:W1:Y:S01]  /*1c140*/  LDCU UR5, c[0x0][0x3b0] ;  /* 0x00007600ff0577ac */ /* 0x000e620008000800 */
[----:B---3--:R-:W-:-:S13]  /*1c150*/  ISETP.GE.AND P4, PT, R9, RZ, PT ;  /* 0x000000ff0900720c */ /* 0x008fda0003f86270 */
[----:B------:R-:W-:-:S05]  /*1c160*/  @!P4 IMAD.MOV R4, RZ, RZ, -R4 ;  /* 0x000000ffff04c224 */ /* 0x000fca00078e0a04 */
[----:B------:R-:W-:Y:S01]  /*1c170*/  SEL R6, R73, R4, !P1 ;  /* 0x0000000449067207 */ /* 0x000fe20004800000 */
[----:B----4-:R3:W-:Y:S04]  /*1c180*/  STL [R1+0x38], R11 ;  /* 0x0000380b01007387 */ /* 0x0107e80000100800 */
[----:B---3--:R-:W3:Y:S04]  /*1c190*/  LDL R11, [R1+0x1098] ;  /* 0x00109800010b7983 */ /* 0x008ee80000100800 */
[----:B------:R-:W-:Y:S04]  /*1c1a0*/  STL [R1+0x514], R21 ;  /* 0x0005141501007387 */ /* 0x000fe80000100800 */
[----:B------:R-:W4:Y:S04]  /*1c1b0*/  LDL.LU R18, [R1+0x3b8] ;  /* 0x0003b80001127983 */ /* 0x000f280000300800 */
[----:B------:R-:W-:Y:S04]  /*1c1c0*/  STL [R1+0x510], R23 ;  /* 0x0005101701007387 */ /* 0x000fe80000100800 */
[----:B------:R-:W4:Y:S04]  /*1c1d0*/  LDL R9, [R1+0x108c] ;  /* 0x00108c0001097983 */ /* 0x000f280000100800 */
[----:B--2---:R2:W-:Y:S01]  /*1c1e0*/  STL [R1+0x34], R15 ;  /* 0x0000340f01007387 */ /* 0x0045e20000100800 */
[----:B------:R-:W-:-:S03]  /*1c1f0*/  @P0 IMAD.MOV.U32 R4, RZ, RZ, R25 ;  /* 0x000000ffff040224 */ /* 0x000fc600078e0019 */
[----:B--2---:R-:W2:Y:S04]  /*1c200*/  LDL.LU R15, [R1+0x3bc] ;  /* 0x0003bc00010f7983 */ /* 0x004ea80000300800 */
[----:B------:R0:W-:Y:S01]  /*1c210*/  STL [R1+0x3a4], R16 ;  /* 0x0003a41001007387 */ /* 0x0001e20000100800 */
[C---:B------:R-:W-:Y:S02]  /*1c220*/  ISETP.GT.U32.AND P5, PT, R68.reuse, R22, PT ;  /* 0x000000164400720c */ /* 0x040fe40003fa4070 */
[----:B------:R-:W-:Y:S01]  /*1c230*/  ISETP.GT.U32.AND P3, PT, R68, R13, PT ;  /* 0x0000000d4400720c */ /* 0x000fe20003f64070 */
[----:B------:R-:W2:Y:S01]  /*1c240*/  LDL.LU R21, [R1+0x3c0] ;  /* 0x0003c00001157983 */ /* 0x000ea20000300800 */
[----:B0-----:R-:W-:-:S04]  /*1c250*/  LEA R16, P4, R5, R72, 0x1 ;  /* 0x0000004805107211 */ /* 0x001fc800078808ff */
[----:B------:R-:W-:Y:S01]  /*1c260*/  LEA.HI.X.SX32 R23, R5, R69, 0x1, P4 ;  /* 0x0000004505177211 */ /* 0x000fe200020f0eff */
[----:B------:R-:W-:-:S05]  /*1c270*/  @P0 IMAD.MOV.U32 R5, RZ, RZ, R26 ;  /* 0x000000ffff050224 */ /* 0x000fca00078e001a */
[----:B------:R0:W2:Y:S02]  /*1c280*/  @P0 LDG.E.U16 R24, desc[UR20][R4.64] ;  /* 0x0000001404180981 */ /* 0x0000a4000c1e1500 */
[----:B0-----:R-:W-:Y:S02]  /*1c290*/  @P0 IMAD.MOV.U32 R4, RZ, RZ, R16 ;  /* 0x000000ffff040224 */ /* 0x001fe400078e0010 */
[----:B------:R-:W-:-:S05]  /*1c2a0*/  @P0 IMAD.MOV.U32 R5, RZ, RZ, R23 ;  /* 0x000000ffff050224 */ /* 0x000fca00078e0017 */
[----:B------:R0:W2:Y:S01]  /*1c2b0*/  @P0 LDG.E.U16 R7, desc[UR20][R4.64] ;  /* 0x0000001404070981 */ /* 0x0000a2000c1e1500 */
[----:B------:R-:W-:-:S05]  /*1c2c0*/  @!P5 IMAD.IADD R22, R22, 0x1, -R68 ;  /* 0x000000011616d824 */ /* 0x000fca00078e0a44 */
[----:B------:R-:W-:Y:S01]  /*1c2d0*/  ISETP.GT.U32.AND P5, PT, R68, R22, PT ;  /* 0x000000164400720c */ /* 0x000fe20003fa4070 */
[----:B------:R-:W-:Y:S01]  /*1c2e0*/  @!P3 IMAD.IADD R13, R13, 0x1, -R68 ;  /* 0x000000010d0db824 */ /* 0x000fe200078e0a44 */
[----:B------:R-:W-:Y:S01]  /*1c2f0*/  STL [R1+0x544], R25 ;  /* 0x0005441901007387 */ /* 0x000fe20000100800 */
[----:B------:R-:W-:Y:S01]  /*1c300*/  IMAD R6, R6, UR7, RZ ;  /* 0x0000000706067c24 */ /* 0x000fe2000f8e02ff */
[----:B------:R-:W-:Y:S01]  /*1c310*/  PRMT R12, RZ, 0x7610, R12 ;  /* 0x00007610ff0c7816 */ /* 0x000fe2000000000c */
[----:B0-----:R-:W-:Y:S01]  /*1c320*/  IMAD.MOV.U32 R4, RZ, RZ, R13 ;  /* 0x000000ffff047224 */ /* 0x001fe200078e000d */
[----:B------:R0:W-:Y:S01]  /*1c330*/  STL [R1+0x574], R16 ;  /* 0x0005741001007387 */ /* 0x0001e20000100800 */
[----:B------:R-:W-:Y:S01]  /*1c340*/  PRMT R20, RZ, 0x7610, R20 ;  /* 0x00007610ff147816 */ /* 0x000fe20000000014 */
[----:B------:R-:W0:Y:S05]  /*1c350*/  LDCU UR7, c[0x0][0x3b0] ;  /* 0x00007600ff0777ac */ /* 0x000e2a0008000800 */
[----:B------:R-:W-:Y:S01]  /*1c360*/  @!P5 IMAD.IADD R22, R22, 0x1, -R68 ;  /* 0x000000011616d824 */ /* 0x000fe200078e0a44 */
[----:B---3--:R-:W-:-:S02]  /*1c370*/  ISETP.GE.AND P3, PT, R11, RZ, PT ;  /* 0x000000ff0b00720c */ /* 0x008fc40003f66270 */
[----:B------:R-:W3:Y:S04]  /*1c380*/  LDL R11, [R1+0x1118] ;  /* 0x00111800010b7983 */ /* 0x000ee80000100800 */
[----:B------:R-:W-:Y:S04]  /*1c390*/  STL [R1+0x540], R26 ;  /* 0x0005401a01007387 */ /* 0x000fe80000100800 */
[----:B------:R-:W-:Y:S04]  /*1c3a0*/  STL [R1+0x3a8], R13 ;  /* 0x0003a80d01007387 */ /* 0x000fe80000100800 */
[----:B------:R-:W-:Y:S01]  /*1c3b0*/  STL [R1+0x570], R23 ;  /* 0x0005701701007387 */ /* 0x000fe20000100800 */
[----:B----4-:R-:W-:-:S03]  /*1c3c0*/  ISETP.GE.AND P4, PT, R9, RZ, PT ;  /* 0x000000ff0900720c */ /* 0x010fc60003f86270 */
[----:B------:R-:W4:Y:S04]  /*1c3d0*/  LDL R9, [R1+0x10c8] ;  /* 0x0010c80001097983 */ /* 0x000f280000100800 */
[----:B0-----:R-:W4:Y:S04]  /*1c3e0*/  LDL.LU R16, [R1+0x3c8] ;  /* 0x0003c80001107983 */ /* 0x001f280000300800 */
[----:B--2---:R0:W-:Y:S02]  /*1c3f0*/  STL [R1+0x2c], R7 ;  /* 0x00002c0701007387 */ /* 0x0041e40000100800 */
[----:B0-----:R-:W-:-:S02]  /*1c400*/  LEA R7, P5, R6, R72, 0x1 ;  /* 0x0000004806077211 */ /* 0x001fc400078a08ff */
[----:B------:R-:W-:Y:S02]  /*1c410*/  STL [R1+0x3b0], R22 ;  /* 0x0003b01601007387 */ /* 0x000fe40000100800 */
[----:B------:R-:W-:Y:S02]  /*1c420*/  LEA.HI.X.SX32 R13, R6, R69, 0x1, P5 ;  /* 0x00000045060d7211 */ /* 0x000fe400028f0eff */
[----:B------:R0:W-:Y:S01]  /*1c430*/  STL [R1+0x5a4], R7 ;  /* 0x0005a40701007387 */ /* 0x0001e20000100800 */
[----:B------:R-:W-:Y:S02]  /*1c440*/  @P0 IMAD.MOV.U32 R6, RZ, RZ, R7 ;  /* 0x000000ffff060224 */ /* 0x000fe400078e0007 */
[----:B0-----:R-:W-:-:S05]  /*1c450*/  @P0 IMAD.MOV.U32 R7, RZ, RZ, R13 ;  /* 0x000000ffff070224 */ /* 0x001fca00078e000d */
[----:B------:R0:W2:Y:S01]  /*1c460*/  @P0 LDG.E.U16 R12, desc[UR20][R6.64] ;  /* 0x00000014060c0981 */ /* 0x0000a2000c1e1500 */
[C---:B------:R-:W-:Y:S01]  /*1c470*/  ISETP.GT.U32.AND P6, PT, R68.reuse, R18, PT ;  /* 0x000000124400720c */ /* 0x040fe20003fc4070 */
[----:B------:R-:W-:Y:S01]  /*1c480*/  @!P3 IMAD.MOV R4, RZ, RZ, -R4 ;  /* 0x000000ffff04b224 */ /* 0x000fe200078e0a04 */
[----:B------:R-:W-:-:S04]  /*1c490*/  ISETP.GT.U32.AND P3, PT, R68, R15, PT ;  /* 0x0000000f4400720c */ /* 0x000fc80003f64070 */
[----:B------:R-:W-:Y:S01]  /*1c4a0*/  SEL R5, R73, R4, !P1 ;  /* 0x0000000449057207 */ /* 0x000fe20004800000 */
[----:B------:R-:W-:-:S06]  /*1c4b0*/  IMAD.MOV.U32 R4, RZ, RZ, R22 ;  /* 0x000000ffff047224 */ /* 0x000fcc00078e0016 */
[----:B------:R-:W-:Y:S02]  /*1c4c0*/  @!P6 IMAD.IADD R18, R18, 0x1, -R68 ;  /* 0x000000011212e824 */ /* 0x000fe400078e0a44 */
[----:B------:R-:W-:Y:S02]  /*1c4d0*/  @!P4 IMAD.MOV R4, RZ, RZ, -R4 ;  /* 0x000000ffff04c224 */ /* 0x000fe400078e0a04 */
[----:B------:R-:W-:Y:S01]  /*1c4e0*/  IMAD R5, R5, UR12, RZ ;  /* 0x0000000c05057c24 */ /* 0x000fe2000f8e02ff */
[C---:B------:R-:W-:Y:S02]  /*1c4f0*/  ISETP.GT.U32.AND P6, PT, R68.reuse, R18, PT ;  /* 0x000000124400720c */ /* 0x040fe40003fc4070 */
[----:B------:R-:W-:Y:S01]  /*1c500*/  ISETP.GT.U32.AND P5, PT, R68, R21, PT ;  /* 0x000000154400720c */ /* 0x000fe20003fa4070 */
[----:B------:R-:W-:Y:S01]  /*1c510*/  @!P3 IMAD.IADD R15, R15, 0x1, -R68 ;  /* 0x000000010f0fb824 */ /* 0x000fe200078e0a44 */
[----:B------:R-:W-:Y:S01]  /*1c520*/  SEL R4, R73, R4, !P1 ;  /* 0x0000000449047207 */ /* 0x000fe20004800000 */
[----:B------:R1:W-:Y:S01]  /*1c530*/  STL [R1+0x5a0], R13 ;  /* 0x0005a00d01007387 */ /* 0x0003e20000100800 */
[C---:B------:R-:W-:Y:S01]  /*1c540*/  LEA R22, P4, R5.reuse, R72, 0x1 ;  /* 0x0000004805167211 */ /* 0x040fe200078808ff */
[----:B------:R-:W2:Y:S02]  /*1c550*/  LDCU UR12, c[0x0][0x3b0] ;  /* 0x00007600ff0c77ac */ /* 0x000ea40008000800 */
[----:B0-----:R-:W-:Y:S01]  /*1c560*/  IMAD R6, R4, UR4, RZ ;  /* 0x0000000404067c24 */ /* 0x001fe2000f8e02ff */
[----:B------:R-:W-:Y:S01]  /*1c570*/  LEA.HI.X.SX32 R5, R5, R69, 0x1, P4 ;  /* 0x0000004505057211 */ /* 0x000fe200020f0eff */
[----:B------:R-:W-:Y:S01]  /*1c580*/  @P0 IMAD.MOV.U32 R4, RZ, RZ, R22 ;  /* 0x000000ffff040224 */ /* 0x000fe200078e0016 */
[----:B------:R-:W-:Y:S01]  /*1c590*/  PRMT R7, RZ, 0x7610, R7 ;  /* 0x00007610ff077816 */ /* 0x000fe20000000007 */
[----:B------:R-:W-:Y:S01]  /*1c5a0*/  @!P6 IMAD.IADD R18, R18, 0x1, -R68 ;  /* 0x000000011212e824 */ /* 0x000fe200078e0a44 */
[----:B------:R-:W-:Y:S01]  /*1c5b0*/  PRMT R14, RZ, 0x7610, R14 ;  /* 0x00007610ff0e7816 */ /* 0x000fe2000000000e */
[----:B-1----:R-:W2:Y:S01]  /*1c5c0*/  LDL R13, [R1+0x1040] ;  /* 0x00104000010d7983 */ /* 0x002ea20000100800 */
[----:B------:R-:W-:Y:S01]  /*1c5d0*/  @!P5 IMAD.IADD R21, R21, 0x1, -R68 ;  /* 0x000000011515d824 */ /* 0x000fe200078e0a44 */
[----:B------:R-:W0:Y:S02]  /*1c5e0*/  LDCU UR4, c[0x0][0x3b0] ;  /* 0x00007600ff0477ac */ /* 0x000e240008000800 */
[----:B------:R-:W-:Y:S04]  /*1c5f0*/  STL [R1+0x30], R24 ;  /* 0x0000301801007387 */ /* 0x000fe80000100800 */
[----:B------:R1:W2:Y:S02]  /*1c600*/  @P0 LDG.E.U16 R20, desc[UR20][R4.64] ;  /* 0x0000001404140981 */ /* 0x0002a4000c1e1500 */
[----:B-1----:R-:W-:Y:S01]  /*1c610*/  IMAD.MOV.U32 R4, RZ, RZ, R18 ;  /* 0x000000ffff047224 */ /* 0x002fe200078e0012 */
[----:B---3--:R-:W-:-:S13]  /*1c620*/  ISETP.GE.AND P3, PT, R11, RZ, PT ;  /* 0x000000ff0b00720c */ /* 0x008fda0003f66270 */
[----:B------:R-:W-:Y:S01]  /*1c630*/  @!P3 IMAD.MOV R4, RZ, RZ, -R4 ;  /* 0x000000ffff04b224 */ /* 0x000fe200078e0a04 */
[----:B----4-:R-:W-:Y:S01]  /*1c640*/  ISETP.GE.AND P6, PT, R9, RZ, PT ;  /* 0x000000ff0900720c */ /* 0x010fe20003fc6270 */
[----:B--2---:R1:W-:Y:S04]  /*1c650*/  STL [R1+0x28], R12 ;  /* 0x0000280c01007387 */ /* 0x0043e80000100800 */
[----:B-1----:R-:W2:Y:S04]  /*1c660*/  LDL.LU R12, [R1+0x3d0] ;  /* 0x0003d000010c7983 */ /* 0x002ea80000300800 */
[----:B------:R-:W-:Y:S04]  /*1c670*/  STL [R1+0x5d4], R22 ;  /* 0x0005d41601007387 */ /* 0x000fe80000100800 */
[----:B------:R-:W3:Y:S04]  /*1c680*/  LDL.LU R11, [R1+0x3d4] ;  /* 0x0003d400010b7983 */ /* 0x000ee80000300800 */
[----:B------:R1:W-:Y:S04]  /*1c690*/  STL [R1+0x5d0], R5 ;  /* 0x0005d00501007387 */ /* 0x0003e80000100800 */
[----:B------:R4:W-:Y:S04]  /*1c6a0*/  STL [R1+0x3b8], R18 ;  /* 0x0003b81201007387 */ /* 0x0009e80000100800 */
[----:B------:R-:W2:Y:S01]  /*1c6b0*/  LDL R9, [R1+0x10ac] ;  /* 0x0010ac0001097983 */ /* 0x000ea20000100800 */
[----:B-1----:R-:W-:-:S04]  /*1c6c0*/  LEA R5, P5, R6, R72, 0x1 ;  /* 0x0000004806057211 */ /* 0x002fc800078a08ff */
[----:B----4-:R-:W-:Y:S01]  /*1c6d0*/  LEA.HI.X.SX32 R18, R6, R69, 0x1, P5 ;  /* 0x0000004506127211 */ /* 0x010fe200028f0eff */
[----:B------:R1:W-:Y:S01]  /*1c6e0*/  STL [R1+0x604], R5 ;  /* 0x0006040501007387 */ /* 0x0003e20000100800 */
[----:B------:R-:W-:Y:S01]  /*1c6f0*/  SEL R6, R73, R4, !P1 ;  /* 0x0000000449067207 */ /* 0x000fe20004800000 */
[----:B------:R-:W-:Y:S02]  /*1c700*/  @P0 IMAD.MOV.U32 R4, RZ, RZ, R5 ;  /* 0x000000ffff040224 */ /* 0x000fe400078e0005 */
[----:B-1----:R-:W-:-:S05]  /*1c710*/  @P0 IMAD.MOV.U32 R5, RZ, RZ, R18 ;  /* 0x000000ffff050224 */ /* 0x002fca00078e0012 */
[----:B------:R1:W4:Y:S01]  /*1c720*/  @P0 LDG.E.U16 R7, desc[UR20][R4.64] ;  /* 0x0000001404070981 */ /* 0x000322000c1e1500 */
[C---:B------:R-:W-:Y:S02]  /*1c730*/  ISETP.GT.U32.AND P4, PT, R68.reuse, R15, PT ;  /* 0x0000000f4400720c */ /* 0x040fe40003f84070 */
[----:B------:R-:W-:Y:S01]  /*1c740*/  ISETP.GT.U32.AND P3, PT, R68, R21, PT ;  /* 0x000000154400720c */ /* 0x000fe20003f64070 */
[----:B------:R0:W-:Y:S01]  /*1c750*/  STL [R1+0x600], R18 ;  /* 0x0006001201007387 */ /* 0x0001e20000100800 */
[----:B------:R-:W-:Y:S01]  /*1c760*/  IMAD R6, R6, UR5, RZ ;  /* 0x0000000506067c24 */ /* 0x000fe2000f8e02ff */
[----:B------:R-:W-:Y:S01]  /*1c770*/  ISETP.GE.AND P5, PT, R13, RZ, PT ;  /* 0x000000ff0d00720c */ /* 0x000fe20003fa6270 */
[----:B------:R-:W2:Y:S07]  /*1c780*/  LDCU UR5, c[0x0][0x3b0] ;  /* 0x00007600ff0577ac */ /* 0x000eae0008000800 */
[----:B------:R-:W-:-:S04]  /*1c790*/  @!P4 IMAD.IADD R15, R15, 0x1, -R68 ;  /* 0x000000010f0fc824 */ /* 0x000fc800078e0a44 */
[----:B-1----:R-:W-:Y:S01]  /*1c7a0*/  IMAD.MOV.U32 R4, RZ, RZ, R15 ;  /* 0x000000ffff047224 */ /* 0x002fe200078e000f */
[----:B------:R1:W-:Y:S01]  /*1c7b0*/  STL [R1+0x3bc], R15 ;  /* 0x0003bc0f01007387 */ /* 0x0003e20000100800 */
[----:B------:R-:W-:-:S03]  /*1c7c0*/  @!P3 IMAD.IADD R21, R21, 0x1, -R68 ;  /* 0x000000011515b824 */ /* 0x000fc600078e0a44 */
[----:B0-----:R-:W2:Y:S04]  /*1c7d0*/  LDL R18, [R1+0x1064] ;  /* 0x0010640001127983 */ /* 0x001ea80000100800 */
[----:B-1----:R-:W3:Y:S04]  /*1c7e0*/  LDL.LU R15, [R1+0x3cc] ;  /* 0x0003cc00010f7983 */ /* 0x002ee80000300800 */
[----:B------:R-:W3:Y:S04]  /*1c7f0*/  LDL.LU R13, [R1+0x3c4] ;  /* 0x0003c400010d7983 */ /* 0x000ee80000300800 */
[----:B----4-:R0:W-:Y:S04]  /*1c800*/  STL [R1+0x20], R7 ;  /* 0x0000200701007387 */ /* 0x0101e80000100800 */
[----:B------:R1:W-:Y:S01]  /*1c810*/  STL [R1+0x24], R20 ;  /* 0x0000241401007387 */ /* 0x0003e20000100800 */
[----:B0-----:R-:W-:-:S03]  /*1c820*/  LEA R7, P3, R6, R72, 0x1 ;  /* 0x0000004806077211 */ /* 0x001fc600078608ff */
[----:B------:R-:W-:Y:S01]  /*1c830*/  STL [R1+0x3c0], R21 ;  /* 0x0003c01501007387 */ /* 0x000fe20000100800 */
[----:B-1----:R-:W-:-:S03]  /*1c840*/  LEA.HI.X.SX32 R20, R6, R69, 0x1, P3 ;  /* 0x0000004506147211 */ /* 0x002fc600018f0eff */
        /* <DEDUP_REMOVED lines=13> */
[----:B------:R1:W-:Y:S01]  /*1c920*/  STL [R1+0x630], R20 ;  /* 0x0006301401007387 */ /* 0x0003e20000100800 */
[----:B------:R-:W-:Y:S01]  /*1c930*/  @!P6 IMAD.IADD R12, R12, 0x1, -R68 ;  /* 0x000000010c0ce824 */ /* 0x000fe200078e0a44 */
[----:B------:R-:W-:Y:S01]  /*1c940*/  SEL R4, R73, R4, !P1 ;  /* 0x0000000449047207 */ /* 0x000fe20004800000 */
[----:B------:R-:W2:Y:S01]  /*1c950*/  LDCU UR4, c[0x0][0x3b0] ;  /* 0x00007600ff0477ac */ /* 0x000ea20008000800 */
[----:B------:R-:W-:-:S02]  /*1c960*/  ISETP.GE.AND P5, PT, R9, RZ, PT ;  /* 0x000000ff0900720c */ /* 0x000fc40003fa6270 */
[----:B------:R-:W-:Y:S02]  /*1c970*/  PRMT R19, RZ, 0x7610, R19 ;  /* 0x00007610ff137816 */ /* 0x000fe40000000013 */
[C---:B-1----:R-:W-:Y:S01]  /*1c980*/  LEA R20, P6, R5.reuse, R72, 0x1 ;  /* 0x0000004805147211 */ /* 0x042fe200078c08ff */
[----:B0-----:R-:W-:Y:S01]  /*1c990*/  IMAD R6, R4, UR7, RZ ;  /* 0x0000000704067c24 */ /* 0x001fe2000f8e02ff */
[----:B------:R-:W-:Y:S02]  /*1c9a0*/  PRMT R7, RZ, 0x7610, R7 ;  /* 0x00007610ff077816 */ /* 0x000fe40000000007 */
[----:B------:R-:W-:Y:S01]  /*1c9b0*/  @!P3 IMAD.IADD R16, R16, 0x1, -R68 ;  /* 0x000000011010b824 */ /* 0x000fe200078e0a44 */
[----:B------:R-:W-:Y:S01]  /*1c9c0*/  LEA.HI.X.SX32 R5, R5, R69, 0x1, P6 ;  /* 0x0000004505057211 */ /* 0x000fe200030f0eff */
[----:B------:R-:W-:Y:S01]  /*1c9d0*/  @P0 IMAD.MOV.U32 R4, RZ, RZ, R20 ;  /* 0x000000ffff040224 */ /* 0x000fe200078e0014 */
[----:B---3--:R-:W-:Y:S01]  /*1c9e0*/  ISETP.GT.U32.AND P4, PT, R68, R11, PT ;  /* 0x0000000b4400720c */ /* 0x008fe20003f84070 */
[----:B------:R-:W0:Y:S03]  /*1c9f0*/  LDCU UR7, c[0x0][0x3b0] ;  /* 0x00007600ff0777ac */ /* 0x000e260008000800 */
[----:B------:R1:W3:Y:S02]  /*1ca00*/  @P0 LDG.E.U16 R19, desc[UR20][R4.64] ;  /* 0x0000001404130981 */ /* 0x0002e4000c1e1500 */
[----:B-1----:R-:W-:-:S04]  /*1ca10*/  IMAD.MOV.U32 R4, RZ, RZ, R16 ;  /* 0x000000ffff047224 */ /* 0x002fc800078e0010 */
[----:B------:R-:W-:Y:S01]  /*1ca20*/  @!P5 IMAD.MOV R4, RZ, RZ, -R4 ;  /* 0x000000ffff04d224 */ /* 0x000fe200078e0a04 */
[----:B----4-:R1:W-:Y:S04]  /*1ca30*/  STL [R1+0x1c], R14 ;  /* 0x00001c0e01007387 */ /* 0x0103e80000100800 */
[----:B-1----:R-:W4:Y:S04]  /*1ca40*/  LDL R14, [R1+0x10f8] ;  /* 0x0010f800010e7983 */ /* 0x002f280000100800 */
        /* <DEDUP_REMOVED lines=10> */
[----:B------:R0:W3:Y:S01]  /*1caf0*/  @P0 LDG.E.U16 R7, desc[UR20][R4.64] ;  /* 0x0000001404070981 */ /* 0x0000e2000c1e1500 */
[----:B------:R-:W-:Y:S01]  /*1cb00*/  @!P4 IMAD.IADD R11, R11, 0x1, -R68 ;  /* 0x000000010b0bc824 */ /* 0x000fe200078e0a44 */
[----:B------:R-:W-:-:S04]  /*1cb10*/  ISETP.GT.U32.AND P4, PT, R68, R12, PT ;  /* 0x0000000c4400720c */ /* 0x000fc80003f84070 */
[C---:B------:R-:W-:Y:S02]  /*1cb20*/  ISETP.GT.U32.AND P3, PT, R68.reuse, R11, PT ;  /* 0x0000000b4400720c */ /* 0x040fe40003f64070 */
[----:B------:R-:W-:Y:S01]  /*1cb30*/  ISETP.GT.U32.AND P5, PT, R68, R15, PT ;  /* 0x0000000f4400720c */ /* 0x000fe20003fa4070 */
[----:B------:R1:W-:Y:S01]  /*1cb40*/  STL [R1+0x690], R16 ;  /* 0x0006901001007387 */ /* 0x0003e20000100800 */
[----:B------:R-:W-:-:S05]  /*1cb50*/  ISETP.GE.AND P6, PT, R18, RZ, PT ;  /* 0x000000ff1200720c */ /* 0x000fca0003fc6270 */
[----:B------:R-:W-:-:S04]  /*1cb60*/  @!P4 IMAD.IADD R12, R12, 0x1, -R68 ;  /* 0x000000010c0cc824 */ /* 0x000fc800078e0a44 */
[--C-:B------:R-:W-:Y:S01]  /*1cb70*/  @!P3 IMAD.IADD R11, R11, 0x1, -R68.reuse ;  /* 0x000000010b0bb824 */ /* 0x100fe200078e0a44 */
[----:B------:R-:W-:Y:S01]  /*1cb80*/  STL [R1+0x3d0], R12 ;  /* 0x0003d00c01007387 */ /* 0x000fe20000100800 */
[----:B--2---:R-:W-:Y:S01]  /*1cb90*/  IMAD R6, R6, UR4, RZ ;  /* 0x0000000406067c24 */ /* 0x004fe2000f8e02ff */
[----:B------:R-:W-:Y:S01]  /*1cba0*/  ISETP.GT.U32.AND P4, PT, R68, R13, PT ;  /* 0x0000000d4400720c */ /* 0x000fe20003f84070 */
[----:B------:R-:W-:Y:S01]  /*1cbb0*/  @!P5 IMAD.IADD R15, R15, 0x1, -R68 ;  /* 0x000000010f0fd824 */ /* 0x000fe200078e0a44 */
[----:B-1----:R-:W2:Y:S01]  /*1cbc0*/  LDL.LU R16, [R1+0x3ac] ;  /* 0x0003ac0001107983 */ /* 0x002ea20000300800 */
[----:B------:R-:W1:Y:S03]  /*1cbd0*/  LDCU UR4, c[0x0][0x3b0] ;  /* 0x00007600ff0477ac */ /* 0x000e660008000800 */
[----:B------:R-:W-:Y:S04]  /*1cbe0*/  STL [R1+0x3d4], R11 ;  /* 0x0003d40b01007387 */ /* 0x000fe80000100800 */
[----:B------:R-:W2:Y:S01]  /*1cbf0*/  LDL R21, [R1+0x114c] ;  /* 0x00114c0001157983 */ /* 0x000ea20000100800 */
[----:B0-----:R-:W-:-:S02]  /*1cc00*/  IMAD.MOV.U32 R5, RZ, RZ, R12 ;  /* 0x000000ffff057224 */ /* 0x001fc400078e000c */
[----:B------:R-:W-:Y:S02]  /*1cc10*/  IMAD.MOV.U32 R4, RZ, RZ, R11 ;  /* 0x000000ffff047224 */ /* 0x000fe400078e000b */
[----:B------:R-:W-:Y:S01]  /*1cc20*/  @!P6 IMAD.MOV R5, RZ, RZ, -R5 ;  /* 0x000000ffff05e224 */ /* 0x000fe200078e0a05 */
[----:B------:R-:W-:Y:S01]  /*1cc30*/  ISETP.GT.U32.AND P6, PT, R68, R15, PT ;  /* 0x0000000f4400720c */ /* 0x000fe20003fc4070 */
[----:B------:R-:W-:Y:S01]  /*1cc40*/  @!P4 IMAD.IADD R13, R13, 0x1, -R68 ;  /* 0x000000010d0dc824 */ /* 0x000fe200078e0a44 */
[----:B------:R-:W-:Y:S02]  /*1cc50*/  PRMT R10, RZ, 0x7610, R10 ;  /* 0x00007610ff0a7816 */ /* 0x000fe4000000000a */
[----:B------:R-:W-:-:S05]  /*1cc60*/  SEL R5, R73, R5, !P1 ;  /* 0x0000000549057207 */ /* 0x000fca0004800000 */
[----:B------:R-:W-:Y:S01]  /*1cc70*/  IMAD R5, R5, UR5, RZ ;  /* 0x0000000505057c24 */ /* 0x000fe2000f8e02ff */
[----:B------:R-:W-:Y:S01]  /*1cc80*/  PRMT R17, RZ, 0x7610, R17 ;  /* 0x00007610ff117816 */ /* 0x000fe20000000011 */
[----:B------:R-:W0:Y:S02]  /*1cc90*/  LDCU UR5, c[0x0][0x3b0] ;  /* 0x00007600ff0577ac */ /* 0x000e240008000800 */
[----:B------:R-:W-:Y:S01]  /*1cca0*/  @!P6 IMAD.IADD R15, R15, 0x1, -R68 ;  /* 0x000000010f0fe824 */ /* 0x000fe200078e0a44 */
[----:B------:R-:W-:Y:S02]  /*1ccb0*/  LEA R18, P6, R5, R72, 0x1 ;  /* 0x0000004805127211 */ /* 0x000fe400078c08ff */
[----:B------:R-:W-:Y:S02]  /*1ccc0*/  PRMT R3, RZ, 0x7610, R3 ;  /* 0x00007610ff037816 */ /* 0x000fe40000000003 */
[----:B----4-:R-:W-:Y:S02]  /*1ccd0*/  ISETP.GE.AND P3, PT, R14, RZ, PT ;  /* 0x000000ff0e00720c */ /* 0x010fe40003f66270 */
[----:B---3--:R-:W-:-:S11]  /*1cce0*/  ISETP.GT.U32.AND P4, PT, R68, R9, PT ;  /* 0x000000094400720c */ /* 0x008fd60003f84070 */
[----:B------:R-:W-:-:S05]  /*1ccf0*/  @!P3 IMAD.MOV R4, RZ, RZ, -R4 ;  /* 0x000000ffff04b224 */ /* 0x000fca00078e0a04 */
[----:B------:R-:W-:Y:S01]  /*1cd00*/  SEL R4, R73, R4, !P1 ;  /* 0x0000000449047207 */ /* 0x000fe20004800000 */
[----:B------:R3:W-:Y:S04]  /*1cd10*/  STL [R1+0x14], R7 ;  /* 0x0000140701007387 */ /* 0x0007e80000100800 */
[----:B------:R4:W-:Y:S04]  /*1cd20*/  STL [R1+0x18], R19 ;  /* 0x0000181301007387 */ /* 0x0009e80000100800 */
[----:B------:R-:W2:Y:S01]  /*1cd30*/  LDL R20, [R1+0x1144] ;  /* 0x0011440001147983 */ /* 0x000ea20000100800 */
[----:B---3--:R-:W-:-:S04]  /*1cd40*/  LEA R7, P5, R6, R72, 0x1 ;  /* 0x0000004806077211 */ /* 0x008fc800078a08ff */
[-C--:B------:R-:W-:Y:S01]  /*1cd50*/  LEA.HI.X.SX32 R6, R6, R69.reuse, 0x1, P5 ;  /* 0x0000004506067211 */ /* 0x080fe200028f0eff */
[----:B------:R3:W-:Y:S04]  /*1cd60*/  STL [R1+0x6c4], R7 ;  /* 0x0006c40701007387 */ /* 0x0007e80000100800 */
[----:B------:R0:W-:Y:S01]  /*1cd70*/  STL [R1+0x6c0], R6 ;  /* 0x0006c00601007387 */ /* 0x0001e20000100800 */
[----:B-1----:R-:W-:Y:S01]  /*1cd80*/  IMAD R4, R4, UR4, RZ ;  /* 0x0000000404047c24 */ /* 0x002fe2000f8e02ff */
[----:B----4-:R-:W-:Y:S01]  /*1cd90*/  LEA.HI.X.SX32 R19, R5, R69, 0x1, P6 ;  /* 0x0000004505137211 */ /* 0x010fe200030f0eff */
[----:B------:R-:W-:Y:S01]  /*1cda0*/  @!P4 IMAD.IADD R9, R9, 0x1, -R68 ;  /* 0x000000010909c824 */ /* 0x000fe200078e0a44 */
[----:B------:R-:W4:Y:S01]  /*1cdb0*/  LDL R11, [R1+0x116c] ;  /* 0x00116c00010b7983 */ /* 0x000f220000100800 */
[----:B------:R-:W-:Y:S01]  /*1cdc0*/  ISETP.GT.U32.AND P5, PT, R68, R13, PT ;  /* 0x0000000d4400720c */ /* 0x000fe20003fa4070 */
[----:B------:R-:W1:Y:S01]  /*1cdd0*/  LDCU UR4, c[0x0][0x3b0] ;  /* 0x00007600ff0477ac */ /* 0x000e620008000800 */
[----:B---3--:R-:W-:-:S04]  /*1cde0*/  @P0 LOP3.LUT R7, R7, R6, RZ, 0x3c, !PT ;  /* 0x0000000607070212 */ /* 0x008fc800078e3cff */
[----:B0-----:R-:W-:-:S04]  /*1cdf0*/  @P0 LOP3.LUT R6, R7, R6, RZ, 0x3c, !PT ;  /* 0x0000000607060212 */ /* 0x001fc800078e3cff */
[----:B------:R-:W-:-:S05]  /*1ce00*/  @P0 LOP3.LUT R7, R7, R6, RZ, 0x3c, !PT ;  /* 0x0000000607070212 */ /* 0x000fca00078e3cff */
[----:B------:R0:W3:Y:S01]  /*1ce10*/  @P0 LDG.E.U16 R10, desc[UR20][R6.64] ;  /* 0x00000014060a0981 */ /* 0x0000e2000c1e1500 */
[----:B------:R-:W-:Y:S01]  /*1ce20*/  LEA R14, P4, R4, R72, 0x1 ;  /* 0x00000048040e7211 */ /* 0x000fe200078808ff */
[----:B------:R-:W-:-:S03]  /*1ce30*/  @P0 IMAD.MOV.U32 R5, RZ, RZ, R19 ;  /* 0x000000ffff050224 */ /* 0x000fc600078e0013 */
[----:B0-----:R-:W-:Y:S01]  /*1ce40*/  LEA.HI.X.SX32 R6, R4, R69, 0x1, P4 ;  /* 0x0000004504067211 */ /* 0x001fe200020f0eff */
[----:B------:R-:W-:-:S05]  /*1ce50*/  @P0 IMAD.MOV.U32 R4, RZ, RZ, R18 ;  /* 0x000000ffff040224 */ /* 0x000fca00078e0012 */
[----:B------:R0:W3:Y:S02]  /*1ce60*/  @P0 LDG.E.U16 R17, desc[UR20][R4.64] ;  /* 0x0000001404110981 */ /* 0x0000e4000c1e1500 */
[----:B0-----:R-:W-:Y:S02]  /*1ce70*/  @P0 IMAD.MOV.U32 R4, RZ, RZ, R14 ;  /* 0x000000ffff040224 */ /* 0x001fe400078e000e */
[----:B------:R-:W-:-:S05]  /*1ce80*/  @P0 IMAD.MOV.U32 R5, RZ, RZ, R6 ;  /* 0x000000ffff050224 */ /* 0x000fca00078e0006 */
[----:B------:R0:W3:Y:S01]  /*1ce90*/  @P0 LDG.E.U16 R3, desc[UR20][R4.64] ;  /* 0x0000001404030981 */ /* 0x0000e2000c1e1500 */
[C---:B--2---:R-:W-:Y:S02]  /*1cea0*/  ISETP.GT.U32.AND P3, PT, R68.reuse, R16, PT ;  /* 0x000000104400720c */ /* 0x044fe40003f64070 */
[----:B------:R-:W-:Y:S01]  /*1ceb0*/  ISETP.GE.AND P6, PT, R21, RZ, PT ;  /* 0x000000ff1500720c */ /* 0x000fe20003fc6270 */
[----:B------:R-:W-:Y:S01]  /*1cec0*/  @!P5 IMAD.IADD R13, R13, 0x1, -R68 ;  /* 0x000000010d0dd824 */ /* 0x000fe200078e0a44 */
[----:B------:R-:W-:Y:S01]  /*1ced0*/  ISETP.GT.U32.AND P4, PT, R68, R9, PT ;  /* 0x000000094400720c */ /* 0x000fe20003f84070 */
[----:B0-----:R-:W-:Y:S02]  /*1cee0*/  IMAD.MOV.U32 R5, RZ, RZ, R15 ;  /* 0x000000ffff057224 */ /* 0x001fe400078e000f */
[----:B------:R-:W-:-:S06]  /*1cef0*/  IMAD.MOV.U32 R4, RZ, RZ, R13 ;  /* 0x000000ffff047224 */ /* 0x000fcc00078e000d */
[--C-:B------:R-:W-:Y:S02]  /*1cf00*/  @!P3 IMAD.IADD R16, R16, 0x1, -R68.reuse ;  /* 0x000000011010b824 */ /* 0x100fe400078e0a44 */
[----:B------:R-:W-:Y:S02]  /*1cf10*/  @!P6 IMAD.MOV R5, RZ, RZ, -R5 ;  /* 0x000000ffff05e224 */ /* 0x000fe400078e0a05 */
[----:B------:R-:W-:Y:S01]  /*1cf20*/  @!P4 IMAD.IADD R9, R9, 0x1, -R68 ;  /* 0x000000010909c824 */ /* 0x000fe200078e0a44 */
[----:B------:R-:W-:Y:S02]  /*1cf30*/  ISETP.GT.U32.AND P6, PT, R68, R16, PT ;  /* 0x000000104400720c */ /* 0x000fe40003fc4070 */
[----:B------:R-:W-:-:S11]  /*1cf40*/  PRMT R8, RZ, 0x7610, R8 ;  /* 0x00007610ff087816 */ /* 0x000fd60000000008 */
[----:B------:R-:W-:Y:S01]  /*1cf50*/  @!P6 IMAD.IADD R16, R16, 0x1, -R68 ;  /* 0x000000011010e824 */ /* 0x000fe200078e0a44 */
[----:B------:R-:W-:Y:S02]  /*1cf60*/  PRMT R2, RZ, 0x7610, R2 ;  /* 0x00007610ff027816 */ /* 0x000fe40000000002 */
[----:B------:R-:W-:Y:S02]  /*1cf70*/  ISETP.GE.AND P5, PT, R20, RZ, PT ;  /* 0x000000ff1400720c */ /* 0x000fe40003fa6270 */
[----:B----4-:R-:W-:-:S11]  /*1cf80*/  ISETP.GE.AND P3, PT, R11, RZ, PT ;  /* 0x000000ff0b00720c */ /* 0x010fd60003f66270 */
[----:B------:R-:W-:Y:S01]  /*1cf90*/  @!P5 IMAD.MOV R4, RZ, RZ, -R4 ;  /* 0x000000ffff04d224 */ /* 0x000fe200078e0a04 */
[----:B---3--:R0:W-:Y:S04]  /*1cfa0*/  STL [R1+0x10], R10 ;  /* 0x0000100a01007387 */ /* 0x0081e80000100800 */
[----:B0-----:R-:W2:Y:S04]  /*1cfb0*/  LDL.LU R10, [R1+0x398] ;  /* 0x00039800010a7983 */ /* 0x001ea80000300800 */
[----:B------:R-:W3:Y:S04]  /*1cfc0*/  LDL.LU R12, [R1+0x38c] ;  /* 0x00038c00010c7983 */ /* 0x000ee80000300800 */
[----:B------:R-:W-:Y:S04]  /*1cfd0*/  STL [R1+0x3cc], R15 ;  /* 0x0003cc0f01007387 */ /* 0x000fe80000100800 */
[----:B------:R-:W-:Y:S04]  /*1cfe0*/  STL [R1+0x6f4], R18 ;  /* 0x0006f41201007387 */ /* 0x000fe80000100800 */
[----:B------:R0:W-:Y:S04]  /*1cff0*/  STL [R1+0x724], R14 ;  /* 0x0007240e01007387 */ /* 0x0001e80000100800 */
[----:B------:R-:W-:Y:S04]  /*1d000*/  STL [R1+0x6f0], R19 ;  /* 0x0006f01301007387 */ /* 0x000fe80000100800 */
[----:B------:R4:W-:Y:S04]  /*1d010*/  STL [R1+0x3c4], R13 ;  /* 0x0003c40d01007387 */ /* 0x0009e80000100800 */
[----:B------:R1:W-:Y:S04]  /*1d020*/  STL [R1+0x720], R6 ;  /* 0x0007200601007387 */ /* 0x0003e80000100800 */
[----:B0-----:R-:W3:Y:S04]  /*1d030*/  LDL R14, [R1+0x119c] ;  /* 0x00119c00010e7983 */ /* 0x001ee80000100800 */
[----:B----4-:R-:W4:Y:S01]  /*1d040*/  LDL R13, [R1+0x11a4] ;  /* 0x0011a400010d7983 */ /* 0x010f220000100800 */
[----:B-1----:R-:W-:-:S02]  /*1d050*/  SEL R6, R73, R5, !P1 ;  /* 0x0000000549067207 */ /* 0x002fc40004800000 */
[----:B------:R-:W-:Y:S01]  /*1d060*/  SEL R5, R73, R4, !P1 ;  /* 0x0000000449057207 */ /* 0x000fe20004800000 */
[----:B------:R-:W-:Y:S02]  /*1d070*/  IMAD.MOV.U32 R4, RZ, RZ, R9 ;  /* 0x000000ffff047224 */ /* 0x000fe400078e0009 */
[----:B------:R-:W-:Y:S01]  /*1d080*/  IMAD R6, R6, UR7, RZ ;  /* 0x0000000706067c24 */ /* 0x000fe2000f8e02ff */
[----:B------:R0:W-:Y:S01]  /*1d090*/  STL [R1+0x3b4], R9 ;  /* 0x0003b40901007387 */ /* 0x0001e20000100800 */
[----:B------:R-:W-:Y:S01]  /*1d0a0*/  IMAD R5, R5, UR4, RZ ;  /* 0x0000000405057c24 */ /* 0x000fe2000f8e02ff */
[----:B------:R-:W-:Y:S01]  /*1d0b0*/  PRMT R91, RZ, 0x7610, R91 ;  /* 0x00007610ff5b7816 */ /* 0x000fe2000000005b */
[----:B------:R-:W-:Y:S01]  /*1d0c0*/  @!P3 IMAD.MOV R4, RZ, RZ, -R4 ;  /* 0x000000ffff04b224 */ /* 0x000fe200078e0a04 */
[----:B------:R-:W-:Y:S01]  /*1d0d0*/  LEA R11, P3, R6, R72, 0x1 ;  /* 0x00000048060b7211 */ /* 0x000fe200078608ff */
[----:B------:R-:W1:Y:S01]  /*1d0e0*/  LDCU UR4, c[0x0][0x3b0] ;  /* 0x00007600ff0477ac */ /* 0x000e620008000800 */
[----:B------:R-:W-:-:S02]  /*1d0f0*/  PRMT R90, RZ, 0x7610, R90 ;  /* 0x00007610ff5a7816 */ /* 0x000fc4000000005a */
[----:B------:R-:W-:Y:S01]  /*1d100*/  PRMT R89, RZ, 0x7610, R89 ;  /* 0x00007610ff597816 */ /* 0x000fe20000000059 */
[----:B------:R-:W1:Y:S01]  /*1d110*/  LDCU UR7, c[0x0][0x3b0] ;  /* 0x00007600ff0777ac */ /* 0x000e620008000800 */
[----:B0-----:R-:W4:Y:S04]  /*1d120*/  LDL.LU R9, [R1+0x310] ;  /* 0x0003100001097983 */ /* 0x001f280000300800 */
[----:B------:R0:W-:Y:S04]  /*1d130*/  STL [R1+0xc], R17 ;  /* 0x00000c1101007387 */ /* 0x0001e80000100800 */
[----:B------:R1:W-:Y:S01]  /*1d140*/  STL [R1+0x8], R3 ;  /* 0x0000080301007387 */ /* 0x0003e20000100800 */
[----:B0-----:R-:W-:-:S02]  /*1d150*/  LEA.HI.X.SX32 R17, R6, R69, 0x1, P3 ;  /* 0x0000004506117211 */ /* 0x001fc400018f0eff */
[----:B-1----:R-:W-:Y:S02]  /*1d160*/  LEA R3, P6, R5, R72, 0x1 ;  /* 0x0000004805037211 */ /* 0x002fe400078c08ff */
[----:B------:R-:W-:Y:S01]  /*1d170*/  SEL R6, R73, R4, !P1 ;  /* 0x0000000449067207 */ /* 0x000fe20004800000 */
[----:B------:R-:W-:Y:S01]  /*1d180*/  @P0 IMAD.MOV.U32 R4, RZ, RZ, R11 ;  /* 0x000000ffff040224 */ /* 0x000fe200078e000b */
[----:B------:R-:W-:Y:S01]  /*1d190*/  LEA.HI.X.SX32 R7, R5, R69, 0x1, P6 ;  /* 0x0000004505077211 */ /* 0x000fe200030f0eff */
[----:B------:R-:W-:-:S05]  /*1d1a0*/  @P0 IMAD.MOV.U32 R5, RZ, RZ, R17 ;  /* 0x000000ffff050224 */ /* 0x000fca00078e0011 */
[----:B------:R0:W4:Y:S02]  /*1d1b0*/  @P0 LDG.E.U16 R8, desc[UR20][R4.64] ;  /* 0x0000001404080981 */ /* 0x000124000c1e1500 */
[----:B0-----:R-:W-:Y:S02]  /*1d1c0*/  @P0 IMAD.MOV.U32 R4, RZ, RZ, R3 ;  /* 0x000000ffff040224 */ /* 0x001fe400078e0003 */
[----:B------:R-:W-:-:S05]  /*1d1d0*/  @P0 IMAD.MOV.U32 R5, RZ, RZ, R7 ;  /* 0x000000ffff050224 */ /* 0x000fca00078e0007 */
[----:B------:R0:W4:Y:S04]  /*1d1e0*/  @P0 LDG.E.U16 R2, desc[UR20][R4.64] ;  /* 0x0000001404020981 */ /* 0x000128000c1e1500 */
[----:B------:R1:W-:Y:S01]  /*1d1f0*/  STL [R1+0x754], R11 ;  /* 0x0007540b01007387 */ /* 0x0003e20000100800 */
[----:B------:R-:W-:Y:S01]  /*1d200*/  IMAD R6, R6, UR5, RZ ;  /* 0x0000000506067c24 */ /* 0x000fe2000f8e02ff */
[----:B------:R-:W1:Y:S02]  /*1d210*/  LDCU UR5, c[0x0][0x3b0] ;  /* 0x00007600ff0577ac */ /* 0x000e640008000800 */
[----:B------:R-:W-:Y:S04]  /*1d220*/  STL [R1+0x3ac], R16 ;  /* 0x0003ac1001007387 */ /* 0x000fe80000100800 */
[----:B------:R-:W-:Y:S04]  /*1d230*/  STL [R1+0x784], R3 ;  /* 0x0007840301007387 */ /* 0x000fe80000100800 */
[----:B------:R-:W-:Y:S01]  /*1d240*/  STL [R1+0x750], R17 ;  /* 0x0007501101007387 */ /* 0x000fe20000100800 */
[----:B0-----:R-:W-:Y:S01]  /*1d250*/  IMAD.MOV.U32 R4, RZ, RZ, R16 ;  /* 0x000000ffff047224 */ /* 0x001fe200078e0010 */
[----:B--2---:R-:W-:-:S02]  /*1d260*/  ISETP.GT.U32.AND P5, PT, R68, R10, PT ;  /* 0x0000000a4400720c */ /* 0x004fc40003fa4070 */
[----:B---3--:R-:W-:-:S11]  /*1d270*/  ISETP.GT.U32.AND P4, PT, R68, R12, PT ;  /* 0x0000000c4400720c */ /* 0x008fd60003f84070 */
[--C-:B------:R-:W-:Y:S01]  /*1d280*/  @!P5 IMAD.IADD R10, R10, 0x1, -R68.reuse ;  /* 0x000000010a0ad824 */ /* 0x100fe200078e0a44 */
[----:B------:R-:W-:Y:S02]  /*1d290*/  ISETP.GE.AND P3, PT, R14, RZ, PT ;  /* 0x000000ff0e00720c */ /* 0x000fe40003f66270 */
[----:B------:R-:W2:Y:S04]  /*1d2a0*/  LDL R14, [R1+0x11c4] ;  /* 0x0011c400010e7983 */ /* 0x000ea80000100800 */
[----:B------:R-:W3:Y:S04]  /*1d2b0*/  LDL.LU R15, [R1+0x30c] ;  /* 0x00030c00010f7983 */ /* 0x000ee80000300800 */
[----:B------:R-:W-:Y:S04]  /*1d2c0*/  STL [R1+0x780], R7 ;  /* 0x0007800701007387 */ /* 0x000fe80000100800 */
[----:B-1----:R-:W3:Y:S01]  /*1d2d0*/  LDL.LU R11, [R1+0x2e8] ;  /* 0x0002e800010b7983 */ /* 0x002ee20000300800 */
[----:B------:R-:W-:Y:S01]  /*1d2e0*/  ISETP.GT.U32.AND P5, PT, R68, R10, PT ;  /* 0x0000000a4400720c */ /* 0x000fe20003fa4070 */
[----:B------:R-:W-:Y:S01]  /*1d2f0*/  @!P4 IMAD.IADD R12, R12, 0x1, -R68 ;  /* 0x000000010c0cc824 */ /* 0x000fe200078e0a44 */
[----:B----4-:R-:W-:Y:S01]  /*1d300*/  ISETP.GE.AND P4, PT, R13, RZ, PT ;  /* 0x000000ff0d00720c */ /* 0x010fe20003f86270 */
[----:B------:R-:W-:-:S05]  /*1d310*/  @!P3 IMAD.MOV R4, RZ, RZ, -R4 ;  /* 0x000000ffff04b224 */ /* 0x000fca00078e0a04 */
[----:B------:R-:W-:-:S05]  /*1d320*/  SEL R4, R73, R4, !P1 ;  /* 0x0000000449047207 */ /* 0x000fca0004800000 */
[----:B------:R-:W-:Y:S02]  /*1d330*/  @!P5 IMAD.IADD R10, R10, 0x1, -R68 ;  /* 0x000000010a0ad824 */ /* 0x000fe400078e0a44 */
[----:B------:R-:W-:Y:S01]  /*1d340*/  IMAD R4, R4, UR12, RZ ;  /* 0x0000000c04047c24 */ /* 0x000fe2000f8e02ff */
[----:B------:R0:W-:Y:S01]  /*1d350*/  STL [R1], R2 ;  /* 0x0000000201007387 */ /* 0x0001e20000100800 */
[----:B------:R-:W-:Y:S01]  /*1d360*/  IMAD.MOV.U32 R5, RZ, RZ, R10 ;  /* 0x000000ffff057224 */ /* 0x000fe200078e000a */
[----:B------:R-:W-:Y:S01]  /*1d370*/  ISETP.GT.U32.AND P3, PT, R68, R12, PT ;  /* 0x0000000c4400720c */ /* 0x000fe20003f64070 */
[----:B------:R-:W1:Y:S01]  /*1d380*/  LDCU UR12, c[0x0][0x3b0] ;  /* 0x00007600ff0c77ac */ /* 0x000e620008000800 */
[----:B0-----:R-:W-:-:S04]  /*1d390*/  LEA R2, P6, R6, R72, 0x1 ;  /* 0x0000004806027211 */ /* 0x001fc800078c08ff */
[----:B------:R-:W-:Y:S01]  /*1d3a0*/  LEA.HI.X.SX32 R3, R6, R69, 0x1, P6 ;  /* 0x0000004506037211 */ /* 0x000fe200030f0eff */
[----:B------:R-:W-:-:S04]  /*1d3b0*/  @P0 IMAD.MOV.U32 R6, RZ, RZ, R2 ;  /* 0x000000ffff060224 */ /* 0x000fc800078e0002 */
[----:B------:R-:W-:-:S05]  /*1d3c0*/  @P0 IMAD.MOV.U32 R7, RZ, RZ, R3 ;  /* 0x000000ffff070224 */ /* 0x000fca00078e0003 */
[----:B------:R0:W4:Y:S01]  /*1d3d0*/  @P0 LDG.E.U16 R91, desc[UR20][R6.64] ;  /* 0x00000014065b0981 */ /* 0x000122000c1e1500 */
[----:B------:R-:W-:-:S03]  /*1d3e0*/  @!P4 IMAD.MOV R5, RZ, RZ, -R5 ;  /* 0x000000ffff05c224 */ /* 0x000fc600078e0a05 */
[----:B------:R0:W-:Y:S04]  /*1d3f0*/  STL [R1+0x7b4], R2 ;  /* 0x0007b40201007387 */ /* 0x0001e80000100800 */
[----:B------:R1:W-:Y:S01]  /*1d400*/  STL [R1+0x398], R10 ;  /* 0x0003980a01007387 */ /* 0x0003e20000100800 */
[----:B0-----:R-:W-:-:S03]  /*1d410*/  LEA R2, P4, R4, R72, 0x1 ;  /* 0x0000004804027211 */ /* 0x001fc600078808ff */
[----:B------:R0:W-:Y:S02]  /*1d420*/  STL [R1+0x7b0], R3 ;  /* 0x0007b00301007387 */ /* 0x0001e40000100800 */
[----:B------:R-:W-:Y:S02]  /*1d430*/  @P0 IMAD.MOV.U32 R6, RZ, RZ, R2 ;  /* 0x000000ffff060224 */ /* 0x000fe400078e0002 */
[----:B------:R-:W4:Y:S01]  /*1d440*/  LDL R13, [R1+0x11d8] ;  /* 0x0011d800010d7983 */ /* 0x000f220000100800 */
[----:B------:R-:W-:-:S03]  /*1d450*/  @!P3 IMAD.IADD R12, R12, 0x1, -R68 ;  /* 0x000000010c0cb824 */ /* 0x000fc600078e0a44 */
[----:B-1----:R-:W4:Y:S01]  /*1d460*/  LDL.LU R10, [R1+0x2a0] ;  /* 0x0002a000010a7983 */ /* 0x002f220000300800 */
[----:B0-----:R-:W-:-:S05]  /*1d470*/  LEA.HI.X.SX32 R3, R4, R69, 0x1, P4 ;  /* 0x0000004504037211 */ /* 0x001fca00020f0eff */
[----:B------:R-:W-:-:S05]  /*1d480*/  @P0 IMAD.MOV.U32 R7, RZ, RZ, R3 ;  /* 0x000000ffff070224 */ /* 0x000fca00078e0003 */
[----:B------:R0:W4:Y:S01]  /*1d490*/  @P0 LDG.E.U16 R90, desc[UR20][R6.64] ;  /* 0x00000014065a0981 */ /* 0x000122000c1e1500 */
[----:B------:R-:W-:Y:S01]  /*1d4a0*/  ISETP.GT.U32.AND P6, PT, R68, R9, PT ;  /* 0x000000094400720c */ /* 0x000fe20003fc4070 */
[----:B------:R-:W-:Y:S01]  /*1d4b0*/  IMAD.MOV.U32 R4, RZ, RZ, R12 ;  /* 0x000000ffff047224 */ /* 0x000fe200078e000c */
[----:B------:R-:W-:-:S05]  /*1d4c0*/  SEL R5, R73, R5, !P1 ;  /* 0x0000000549057207 */ /* 0x000fca0004800000 */
[----:B------:R-:W-:Y:S01]  /*1d4d0*/  IMAD R5, R5, UR4, RZ ;  /* 0x0000000405057c24 */ /* 0x000fe2000f8e02ff */
[----:B------:R-:W-:Y:S01]  /*1d4e0*/  PRMT R88, RZ, 0x7610, R88 ;  /* 0x00007610ff587816 */ /* 0x000fe20000000058 */
[----:B------:R-:W1:Y:S04]  /*1d4f0*/  LDCU UR4, c[0x0][0x3b0] ;  /* 0x00007600ff0477ac */ /* 0x000e680008000800 */
[----:B------:R-:W-:Y:S01]  /*1d500*/  @!P6 IMAD.IADD R9, R9, 0x1, -R68 ;  /* 0x000000010909e824 */ /* 0x000fe200078e0a44 */
[----:B--2---:R-:W-:Y:S02]  /*1d510*/  ISETP.GE.AND P5, PT, R14, RZ, PT ;  /* 0x000000ff0e00720c */ /* 0x004fe40003fa6270 */
[----:B---3--:R-:W-:-:S11]  /*1d520*/  ISETP.GT.U32.AND P6, PT, R68, R11, PT ;  /* 0x0000000b4400720c */ /* 0x008fd60003fc4070 */
[----:B------:R-:W-:-:S05]  /*1d530*/  @!P5 IMAD.MOV R4, RZ, RZ, -R4 ;  /* 0x000000ffff04d224 */ /* 0x000fca00078e0a04 */
[----:B------:R-:W-:-:S05]  /*1d540*/  SEL R4, R73, R4, !P1 ;  /* 0x0000000449047207 */ /* 0x000fca0004800000 */
[----:B0-----:R-:W-:Y:S01]  /*1d550*/  IMAD R6, R4, UR5, RZ ;  /* 0x0000000504067c24 */ /* 0x001fe2000f8e02ff */
[----:B----4-:R-:W-:Y:S01]  /*1d560*/  STL [R1+0x12ec], R91 ;  /* 0x0012ec5b01007387 */ /* 0x010fe20000100800 */
[----:B------:R-:W-:Y:S01]  /*1d570*/  @!P6 IMAD.IADD R11, R11, 0x1, -R68 ;  /* 0x000000010b0be824 */ /* 0x000fe200078e0a44 */
[----:B------:R-:W-:Y:S01]  /*1d580*/  ISETP.GT.U32.AND P3, PT, R68, R15, PT ;  /* 0x0000000f4400720c */ /* 0x000fe20003f64070 */
[----:B------:R-:W0:Y:S01]  /*1d590*/  LDCU UR5, c[0x0][0x3b0] ;  /* 0x00007600ff0577ac */ /* 0x000e220008000800 */
[----:B------:R-:W-:Y:S04]  /*1d5a0*/  STL [R1+0x4], R8 ;  /* 0x0000040801007387 */ /* 0x000fe80000100800 */
[----:B------:R-:W-:Y:S04]  /*1d5b0*/  STL [R1+0x7e4], R2 ;  /* 0x0007e40201007387 */ /* 0x000fe80000100800 */
[----:B------:R-:W-:Y:S04]  /*1d5c0*/  STL [R1+0x38c], R12 ;  /* 0x00038c0c01007387 */ /* 0x000fe80000100800 */
[----:B------:R2:W-:Y:S04]  /*1d5d0*/  STL [R1+0x7e0], R3 ;  /* 0x0007e00301007387 */ /* 0x0005e80000100800 */
[----:B------:R-:W3:Y:S04]  /*1d5e0*/  LDL R17, [R1+0x11f8] ;  /* 0x0011f80001117983 */ /* 0x000ee80000100800 */
[----:B------:R-:W4:Y:S01]  /*1d5f0*/  LDL R16, [R1+0x1214] ;  /* 0x0012140001107983 */ /* 0x000f220000100800 */
[----:B--2---:R-:W-:-:S03]  /*1d600*/  LEA R3, P5, R5, R72, 0x1 ;  /* 0x0000004805037211 */ /* 0x004fc600078a08ff */
[----:B------:R-:W2:Y:S01]  /*1d610*/  LDL.LU R12, [R1+0x294] ;  /* 0x00029400010c7983 */ /* 0x000ea20000300800 */
[----:B------:R-:W-:Y:S01]  /*1d620*/  LEA.HI.X.SX32 R8, R5, R69, 0x1, P5 ;  /* 0x0000004505087211 */ /* 0x000fe200028f0eff */
[----:B------:R-:W-:Y:S01]  /*1d630*/  @P0 IMAD.MOV.U32 R4, RZ, RZ, R3 ;  /* 0x000000ffff040224 */ /* 0x000fe200078e0003 */
[----:B------:R-:W-:-:S03]  /*1d640*/  LEA R2, P6, R6, R72, 0x1 ;  /* 0x0000004806027211 */ /* 0x000fc600078c08ff */
[----:B------:R-:W-:Y:S01]  /*1d650*/  @P0 IMAD.MOV.U32 R5, RZ, RZ, R8 ;  /* 0x000000ffff050224 */ /* 0x000fe200078e0008 */
[----:B------:R-:W-:Y:S04]  /*1d660*/  STL [R1+0x12f0], R90 ;  /* 0x0012f05a01007387 */ /* 0x000fe80000100800 */
[----:B------:R0:W-:Y:S04]  /*1d670*/  STL [R1+0x814], R3 ;  /* 0x0008140301007387 */ /* 0x0001e80000100800 */
[----:B------:R1:W2:Y:S01]  /*1d680*/  @P0 LDG.E.U16 R89, desc[UR20][R4.64] ;  /* 0x0000001404590981 */ /* 0x0002a2000c1e1500 */
[----:B------:R-:W-:Y:S01]  /*1d690*/  @!P3 IMAD.IADD R15, R15, 0x1, -R68 ;  /* 0x000000010f0fb824 */ /* 0x000fe200078e0a44 */
[----:B------:R-:W-:-:S02]  /*1d6a0*/  ISETP.GT.U32.AND P4, PT, R68, R9, PT ;  /* 0x000000094400720c */ /* 0x000fc40003f84070 */
[----:B------:R-:W-:Y:S01]  /*1d6b0*/  ISETP.GE.AND P5, PT, R13, RZ, PT ;  /* 0x000000ff0d00720c */ /* 0x000fe20003fa6270 */
[----:B------:R-:W2:Y:S01]  /*1d6c0*/  LDL R14, [R1+0x1238] ;  /* 0x00123800010e7983 */ /* 0x000ea20000100800 */
[----:B0-----:R-:W-:Y:S01]  /*1d6d0*/  LEA.HI.X.SX32 R3, R6, R69, 0x1, P6 ;  /* 0x0000004506037211 */ /* 0x001fe200030f0eff */
[----:B------:R-:W-:-:S04]  /*1d6e0*/  @P0 IMAD.MOV.U32 R6, RZ, RZ, R2 ;  /* 0x000000ffff060224 */ /* 0x000fc800078e0002 */
[----:B------:R-:W-:-:S05]  /*1d6f0*/  @P0 IMAD.MOV.U32 R7, RZ, RZ, R3 ;  /* 0x000000ffff070224 */ /* 0x000fca00078e0003 */
[----:B------:R0:W2:Y:S01]  /*1d700*/  @P0 LDG.E.U16 R88, desc[UR20][R6.64] ;  /* 0x0000001406580981 */ /* 0x0000a2000c1e1500 */
[C---:B------:R-:W-:Y:S01]  /*1d710*/  ISETP.GT.U32.AND P3, PT, R68.reuse, R15, PT ;  /* 0x0000000f4400720c */ /* 0x040fe20003f64070 */
[----:B------:R-:W-:Y:S01]  /*1d720*/  @!P4 IMAD.IADD R9, R9, 0x1, -R68 ;  /* 0x000000010909c824 */ /* 0x000fe200078e0a44 */
[C---:B------:R-:W-:Y:S02]  /*1d730*/  ISETP.GT.U32.AND P4, PT, R68.reuse, R10, PT ;  /* 0x0000000a4400720c */ /* 0x040fe40003f84070 */
[----:B------:R-:W-:-:S09]  /*1d740*/  ISETP.GT.U32.AND P6, PT, R68, R11, PT ;  /* 0x0000000b4400720c */ /* 0x000fd20003fc4070 */
[----:B------:R-:W-:Y:S02]  /*1d750*/  @!P3 IMAD.IADD R15, R15, 0x1, -R68 ;  /* 0x000000010f0fb824 */ /* 0x000fe400078e0a44 */
[----:B-1----:R-:W-:Y:S02]  /*1d760*/  IMAD.MOV.U32 R5, RZ, RZ, R9 ;  /* 0x000000ffff057224 */ /* 0x002fe400078e0009 */
[----:B------:R-:W-:Y:S01]  /*1d770*/  IMAD.MOV.U32 R4, RZ, RZ, R15 ;  /* 0x000000ffff047224 */ /* 0x000fe200078e000f */
[----:B------:R1:W-:Y:S01]  /*1d780*/  STL [R1+0x810], R8 ;  /* 0x0008100801007387 */ /* 0x0003e20000100800 */
[----:B------:R-:W-:-:S03]  /*1d790*/  @!P5 IMAD.MOV R5, RZ, RZ, -R5 ;  /* 0x000000ffff05d224 */ /* 0x000fc600078e0a05 */
[----:B------:R-:W-:Y:S02]  /*1d7a0*/  STL [R1+0x310], R9 ;  /* 0x0003100901007387 */ /* 0x000fe40000100800 */
[----:B0-----:R-:W-:Y:S02]  /*1d7b0*/  SEL R6, R73, R5, !P1 ;  /* 0x0000000549067207 */ /* 0x001fe40004800000 */
[----:B------:R-:W2:Y:S01]  /*1d7c0*/  LDL.LU R13, [R1+0x274] ;  /* 0x00027400010d7983 */ /* 0x000ea20000300800 */
[--C-:B------:R-:W-:Y:S02]  /*1d7d0*/  @!P4 IMAD.IADD R10, R10, 0x1, -R68.reuse ;  /* 0x000000010a0ac824 */ /* 0x100fe400078e0a44 */
[--C-:B------:R-:W-:Y:S02]  /*1d7e0*/  @!P6 IMAD.IADD R11, R11, 0x1, -R68.reuse ;  /* 0x000000010b0be824 */ /* 0x100fe400078e0a44 */
[----:B------:R-:W-:Y:S01]  /*1d7f0*/  IMAD R7, R6, UR4, RZ ;  /* 0x0000000406077c24 */ /* 0x000fe2000f8e02ff */
[----:B------:R-:W-:Y:S01]  /*1d800*/  ISETP.GT.U32.AND P4, PT, R68, R10, PT ;  /* 0x0000000a4400720c */ /* 0x000fe20003f84070 */
[----:B------:R-:W-:Y:S01]  /*1d810*/  IMAD.MOV.U32 R5, RZ, RZ, R11 ;  /* 0x000000ffff057224 */ /* 0x000fe200078e000b */
[----:B------:R0:W-:Y:S01]  /*1d820*/  STL [R1+0x844], R2 ;  /* 0x0008440201007387 */ /* 0x0001e20000100800 */
[----:B------:R-:W-:Y:S01]  /*1d830*/  PRMT R87, RZ, 0x7610, R87 ;  /* 0x00007610ff577816 */ /* 0x000fe20000000057 */
[----:B------:R-:W0:Y:S09]  /*1d840*/  LDCU UR4, c[0x0][0x3b0] ;  /* 0x00007600ff0477ac */ /* 0x000e320008000800 */
[----:B------:R-:W-:Y:S01]  /*1d850*/  @!P4 IMAD.IADD R10, R10, 0x1, -R68 ;  /* 0x000000010a0ac824 */ /* 0x000fe200078e0a44 */
[----:B------:R-:W-:-:S02]  /*1d860*/  PRMT R86, RZ, 0x7610, R86 ;  /* 0x00007610ff567816 */ /* 0x000fc40000000056 */
[----:B---3--:R-:W-:Y:S02]  /*1d870*/  ISETP.GE.AND P3, PT, R17, RZ, PT ;  /* 0x000000ff1100720c */ /* 0x008fe40003f66270 */
[----:B----4-:R-:W-:-:S11]  /*1d880*/  ISETP.GE.AND P5, PT, R16, RZ, PT ;  /* 0x000000ff1000720c */ /* 0x010fd60003fa6270 */
[----:B------:R-:W-:Y:S01]  /*1d890*/  @!P3 IMAD.MOV R4, RZ, RZ, -R4 ;  /* 0x000000ffff04b224 */ /* 0x000fe200078e0a04 */
[----:B--2---:R-:W-:-:S04]  /*1d8a0*/  ISETP.GT.U32.AND P3, PT, R68, R12, PT ;  /* 0x0000000c4400720c */ /* 0x004fc80003f64070 */
[----:B------:R-:W-:Y:S01]  /*1d8b0*/  SEL R4, R73, R4, !P1 ;  /* 0x0000000449047207 */ /* 0x000fe20004800000 */
[----:B------:R-:W-:-:S04]  /*1d8c0*/  @!P5 IMAD.MOV R5, RZ, RZ, -R5 ;  /* 0x000000ffff05d224 */ /* 0x000fc800078e0a05 */
[----:B------:R-:W-:Y:S01]  /*1d8d0*/  IMAD R6, R4, UR5, RZ ;  /* 0x0000000504067c24 */ /* 0x000fe2000f8e02ff */
[----:B-1----:R-:W-:-:S03]  /*1d8e0*/  LEA R8, P5, R7, R72, 0x1 ;  /* 0x0000004807087211 */ /* 0x002fc600078a08ff */
[----:B------:R-:W-:Y:S01]  /*1d8f0*/  @!P3 IMAD.IADD R12, R12, 0x1, -R68 ;  /* 0x000000010c0cb824 */ /* 0x000fe200078e0a44 */
[----:B0-----:R-:W-:Y:S01]  /*1d900*/  LEA R2, P3, R6, R72, 0x1 ;  /* 0x0000004806027211 */ /* 0x001fe200078608ff */
[----:B------:R-:W-:Y:S01]  /*1d910*/  STL [R1+0x12f4], R89 ;  /* 0x0012f45901007387 */ /* 0x000fe20000100800 */
[----:B------:R-:W-:Y:S01]  /*1d920*/  LEA.HI.X.SX32 R7, R7, R69, 0x1, P5 ;  /* 0x0000004507077211 */ /* 0x000fe200028f0eff */
[----:B------:R-:W-:Y:S01]  /*1d930*/  IMAD.MOV.U32 R4, RZ, RZ, R10 ;  /* 0x000000ffff047224 */ /* 0x000fe200078e000a */
[----:B------:R-:W-:Y:S01]  /*1d940*/  ISETP.GE.AND P6, PT, R14, RZ, PT ;  /* 0x000000ff0e00720c */ /* 0x000fe20003fc6270 */
[----:B------:R0:W-:Y:S01]  /*1d950*/  STL [R1+0x840], R3 ;  /* 0x0008400301007387 */ /* 0x0001e20000100800 */
[----:B------:R-:W-:Y:S01]  /*1d960*/  SEL R5, R73, R5, !P1 ;  /* 0x0000000549057207 */ /* 0x000fe20004800000 */
[----:B------:R-:W1:Y:S02]  /*1d970*/  LDCU UR5, c[0x0][0x3b0] ;  /* 0x00007600ff0577ac */ /* 0x000e640008000800 */
[----:B------:R2:W-:Y:S04]  /*1d980*/  STL [R1+0x30c], R15 ;  /* 0x00030c0f01007387 */ /* 0x0005e80000100800 */
[----:B------:R-:W3:Y:S01]  /*1d990*/  LDL.LU R9, [R1+0x260] ;  /* 0x0002600001097983 */ /* 0x000ee20000300800 */
[----:B0-----:R-:W-:Y:S01]  /*1d9a0*/  LEA.HI.X.SX32 R3, R6, R69, 0x1, P3 ;  /* 0x0000004506037211 */ /* 0x001fe200018f0eff */
[----:B------:R-:W-:-:S02]  /*1d9b0*/  @P0 IMAD.MOV.U32 R6, RZ, RZ, R8 ;  /* 0x000000ffff060224 */ /* 0x000fc400078e0008 */
[----:B------:R-:W-:Y:S04]  /*1d9c0*/  STL [R1+0x12f8], R88 ;  /* 0x0012f85801007387 */ /* 0x000fe80000100800 */
[----:B------:R0:W4:Y:S04]  /*1d9d0*/  @P0 LDG.E.U16 R87, desc[UR20][R6.64] ;  /* 0x0000001406570981 */ /* 0x000128000c1e1500 */
[----:B--2---:R-:W2:Y:S04]  /*1d9e0*/  LDL.LU R15, [R1+0x23c] ;  /* 0x00023c00010f7983 */ /* 0x004ea80000300800 */
[----:B------:R-:W-:Y:S04]  /*1d9f0*/  STL [R1+0x2e8], R11 ;  /* 0x0002e80b01007387 */ /* 0x000fe80000100800 */
[----:B------:R1:W-:Y:S01]  /*1da00*/  STL [R1+0x2a0], R10 ;  /* 0x0002a00a01007387 */ /* 0x0003e20000100800 */
[----:B0-----:R-:W-:-:S03]  /*1da10*/  @P0 IMAD.MOV.U32 R6, RZ, RZ, R2 ;  /* 0x000000ffff060224 */ /* 0x001fc600078e0002 */
[----:B-1----:R-:W2:Y:S04]  /*1da20*/  LDL R10, [R1+0x1254] ;  /* 0x00125400010a7983 */ /* 0x002ea80000100800 */
[----:B------:R-:W-:Y:S04]  /*1da30*/  STL [R1+0x874], R8 ;  /* 0x0008740801007387 */ /* 0x000fe80000100800 */
[----:B------:R-:W-:Y:S04]  /*1da40*/  STL [R1+0x8a4], R2 ;  /* 0x0008a40201007387 */ /* 0x000fe80000100800 */
[----:B------:R0:W-:Y:S01]  /*1da50*/  STL [R1+0x870], R7 ;  /* 0x0008700701007387 */ /* 0x0001e20000100800 */
[----:B------:R-:W-:Y:S01]  /*1da60*/  ISETP.GT.U32.AND P4, PT, R68, R13, PT ;  /* 0x0000000d4400720c */ /* 0x000fe20003f84070 */
[----:B------:R-:W-:-:S02]  /*1da70*/  @!P6 IMAD.MOV R4, RZ, RZ, -R4 ;  /* 0x000000ffff04e224 */ /* 0x000fc400078e0a04 */
[----:B0-----:R-:W-:Y:S01]  /*1da80*/  @P0 IMAD.MOV.U32 R7, RZ, RZ, R3 ;  /* 0x000000ffff070224 */ /* 0x001fe200078e0003 */
[----:B------:R-:W3:Y:S04]  /*1da90*/  LDL R14, [R1+0x126c] ;  /* 0x00126c00010e7983 */ /* 0x000ee80000100800 */
[----:B------:R-:W3:Y:S01]  /*1daa0*/  @P0 LDG.E.U16 R86, desc[UR20][R6.64] ;  /* 0x0000001406560981 */ /* 0x000ee2000c1e1500 */
[----:B------:R-:W-:Y:S01]  /*1dab0*/  ISETP.GT.U32.AND P6, PT, R68, R12, PT ;  /* 0x0000000c4400720c */ /* 0x000fe20003fc4070 */
[----:B------:R-:W-:Y:S01]  /*1dac0*/  IMAD R5, R5, UR7, RZ ;  /* 0x0000000705057c24 */ /* 0x000fe2000f8e02ff */
[----:B------:R-:W-:Y:S02]  /*1dad0*/  SEL R4, R73, R4, !P1 ;  /* 0x0000000449047207 */ /* 0x000fe40004800000 */
[----:B------:R-:W-:Y:S01]  /*1dae0*/  @!P4 IMAD.IADD R13, R13, 0x1, -R68 ;  /* 0x000000010d0dc824 */ /* 0x000fe200078e0a44 */
[----:B------:R0:W-:Y:S01]  /*1daf0*/  STL [R1+0x8a0], R3 ;  /* 0x0008a00301007387 */ /* 0x0001e20000100800 */
[----:B------:R-:W-:Y:S01]  /*1db00*/  PRMT R85, RZ, 0x7610, R85 ;  /* 0x00007610ff557816 */ /* 0x000fe20000000055 */
[----:B------:R-:W1:Y:S01]  /*1db10*/  LDCU UR7, c[0x0][0x3b0] ;  /* 0x00007600ff0777ac */ /* 0x000e620008000800 */
[----:B------:R-:W-:Y:S01]  /*1db20*/  IMAD R4, R4, UR12, RZ ;  /* 0x0000000c04047c24 */ /* 0x000fe2000f8e02ff */
[----:B------:R-:W-:-:S02]  /*1db30*/  LEA R8, P4, R5, R72, 0x1 ;  /* 0x0000004805087211 */ /* 0x000fc400078808ff */
[----:B------:R-:W-:Y:S01]  /*1db40*/  PRMT R84, RZ, 0x7610, R84 ;  /* 0x00007610ff547816 */ /* 0x000fe20000000054 */
[----:B------:R-:W1:Y:S01]  /*1db50*/  LDCU UR12, c[0x0][0x3b0] ;  /* 0x00007600ff0c77ac */ /* 0x000e620008000800 */
[----:B------:R-:W-:Y:S01]  /*1db60*/  LEA.HI.X.SX32 R17, R5, R69, 0x1, P4 ;  /* 0x0000004505117211 */ /* 0x000fe200020f0eff */
[----:B------:R-:W-:Y:S01]  /*1db70*/  @!P6 IMAD.IADD R12, R12, 0x1, -R68 ;  /* 0x000000010c0ce824 */ /* 0x000fe200078e0a44 */
[----:B------:R-:W-:-:S03]  /*1db80*/  LEA R2, P6, R4, R72, 0x1 ;  /* 0x0000004804027211 */ /* 0x000fc600078c08ff */
[----:B------:R-:W-:Y:S01]  /*1db90*/  @P0 IMAD.MOV.U32 R5, RZ, RZ, R17 ;  /* 0x000000ffff050224 */ /* 0x000fe200078e0011 */
[----:B0-----:R-:W-:Y:S01]  /*1dba0*/  LEA.HI.X.SX32 R3, R4, R69, 0x1, P6 ;  /* 0x0000004504037211 */ /* 0x001fe200030f0eff */
[----:B------:R-:W-:-:S05]  /*1dbb0*/  @P0 IMAD.MOV.U32 R4, RZ, RZ, R8 ;  /* 0x000000ffff040224 */ /* 0x000fca00078e0008 */
[----:B------:R0:W3:Y:S02]  /*1dbc0*/  @P0 LDG.E.U16 R85, desc[UR20][R4.64] ;  /* 0x0000001404550981 */ /* 0x0000e4000c1e1500 */
[----:B0-----:R-:W-:Y:S02]  /*1dbd0*/  @P0 IMAD.MOV.U32 R4, RZ, RZ, R2 ;  /* 0x000000ffff040224 */ /* 0x001fe400078e0002 */
[----:B------:R-:W-:-:S05]  /*1dbe0*/  @P0 IMAD.MOV.U32 R5, RZ, RZ, R3 ;  /* 0x000000ffff050224 */ /* 0x000fca00078e0003 */
[----:B------:R0:W3:Y:S04]  /*1dbf0*/  @P0 LDG.E.U16 R84, desc[UR20][R4.64] ;  /* 0x0000001404540981 */ /* 0x0000e8000c1e1500 */
[----:B----4-:R-:W-:Y:S04]  /*1dc00*/  STL [R1+0x12fc], R87 ;  /* 0x0012fc5701007387 */ /* 0x010fe80000100800 */
[----:B------:R-:W4:Y:S04]  /*1dc10*/  LDL R16, [R1+0x129c] ;  /* 0x00129c0001107983 */ /* 0x000f280000100800 */
[----:B------:R-:W4:Y:S01]  /*1dc20*/  LDL.LU R11, [R1+0x214] ;  /* 0x00021400010b7983 */ /* 0x000f220000300800 */
[----:B--2---:R-:W-:-:S03]  /*1dc30*/  ISETP.GE.AND P4, PT, R10, RZ, PT ;  /* 0x000000ff0a00720c */ /* 0x004fc60003f86270 */
[----:B---3--:R-:W-:Y:S04]  /*1dc40*/  STL [R1+0x1300], R86 ;  /* 0x0013005601007387 */ /* 0x008fe80000100800 */
[----:B------:R-:W-:Y:S04]  /*1dc50*/  STL [R1+0x8d4], R8 ;  /* 0x0008d40801007387 */ /* 0x000fe80000100800 */
[----:B------:R2:W-:Y:S04]  /*1dc60*/  STL [R1+0x294], R12 ;  /* 0x0002940c01007387 */ /* 0x0005e80000100800 */
[----:B------:R-:W-:Y:S04]  /*1dc70*/  STL [R1+0x904], R2 ;  /* 0x0009040201007387 */ /* 0x000fe80000100800 */
[----:B------:R-:W-:Y:S04]  /*1dc80*/  STL [R1+0x8d0], R17 ;  /* 0x0008d01101007387 */ /* 0x000fe80000100800 */
[----:B------:R-:W3:Y:S01]  /*1dc90*/  LDL R10, [R1+0x12c8] ;  /* 0x0012c800010a7983 */ /* 0x000ee20000100800 */
[----:B------:R-:W-:-:S02]  /*1dca0*/  ISETP.GT.U32.AND P5, PT, R68, R9, PT ;  /* 0x000000094400720c */ /* 0x000fc40003fa4070 */
[----:B------:R-:W-:Y:S02]  /*1dcb0*/  ISETP.GT.U32.AND P3, PT, R68, R15, PT ;  /* 0x0000000f4400720c */ /* 0x000fe40003f64070 */
[----:B------:R-:W-:-:S09]  /*1dcc0*/  ISETP.GE.AND P6, PT, R14, RZ, PT ;  /* 0x000000ff0e00720c */ /* 0x000fd20003fc6270 */
[--C-:B------:R-:W-:Y:S01]  /*1dcd0*/  @!P5 IMAD.IADD R9, R9, 0x1, -R68.reuse ;  /* 0x000000010909d824 */ /* 0x100fe200078e0a44 */
[----:B------:R-:W-:Y:S01]  /*1dce0*/  ISETP.GT.U32.AND P5, PT, R68, R13, PT ;  /* 0x0000000d4400720c */ /* 0x000fe20003fa4070 */
[----:B------:R-:W-:Y:S02]  /*1dcf0*/  @!P3 IMAD.IADD R15, R15, 0x1, -R68 ;  /* 0x000000010f0fb824 */ /* 0x000fe400078e0a44 */
[----:B0-----:R-:W-:-:S03]  /*1dd00*/  IMAD.MOV.U32 R5, RZ, RZ, R12 ;  /* 0x000000ffff057224 */ /* 0x001fc600078e000c */
[----:B------:R-:W-:Y:S01]  /*1dd10*/  ISETP.GT.U32.AND P3, PT, R68, R15, PT ;  /* 0x0000000f4400720c */ /* 0x000fe20003f64070 */
[----:B------:R-:W-:-:S06]  /*1dd20*/  @!P4 IMAD.MOV R5, RZ, RZ, -R5 ;  /* 0x000000ffff05c224 */ /* 0x000fcc00078e0a05 */
[----:B------:R-:W-:Y:S01]  /*1dd30*/  @!P5 IMAD.IADD R13, R13, 0x1, -R68 ;  /* 0x000000010d0dd824 */ /* 0x000fe200078e0a44 */
[----:B------:R-:W-:-:S03]  /*1dd40*/  ISETP.GT.U32.AND P5, PT, R68, R9, PT ;  /* 0x000000094400720c */ /* 0x000fc60003fa4070 */
[----:B------:R-:W-:Y:S01]  /*1dd50*/  IMAD.MOV.U32 R4, RZ, RZ, R13 ;  /* 0x000000ffff047224 */ /* 0x000fe200078e000d */
[----:B------:R-:W-:-:S03]  /*1dd60*/  SEL R5, R73, R5, !P1 ;  /* 0x0000000549057207 */ /* 0x000fc60004800000 */
[----:B------:R-:W-:Y:S02]  /*1dd70*/  @!P6 IMAD.MOV R4, RZ, RZ, -R4 ;  /* 0x000000ffff04e224 */ /* 0x000fe400078e0a04 */
[----:B------:R-:W-:Y:S01]  /*1dd80*/  IMAD R6, R5, UR4, RZ ;  /* 0x0000000405067c24 */ /* 0x000fe2000f8e02ff */
[----:B------:R-:W-:Y:S01]  /*1dd90*/  STL [R1+0x1304], R85 ;  /* 0x0013045501007387 */ /* 0x000fe20000100800 */
[--C-:B------:R-:W-:Y:S01]  /*1dda0*/  @!P3 IMAD.IADD R15, R15, 0x1, -R68.reuse ;  /* 0x000000010f0fb824 */ /* 0x100fe200078e0a44 */
[----:B------:R-:W-:Y:S01]  /*1ddb0*/  SEL R4, R73, R4, !P1 ;  /* 0x0000000449047207 */ /* 0x000fe20004800000 */
[----:B------:R-:W-:Y:S01]  /*1ddc0*/  @!P5 IMAD.IADD R9, R9, 0x1, -R68 ;  /* 0x000000010909d824 */ /* 0x000fe200078e0a44 */
[----:B------:R-:W-:Y:S01]  /*1ddd0*/  STL [R1+0x900], R3 ;  /* 0x0009000301007387 */ /* 0x000fe20000100800 */
[----:B------:R-:W-:Y:S01]  /*1dde0*/  LEA R7, P3, R6, R72, 0x1 ;  /* 0x0000004806077211 */ /* 0x000fe200078608ff */
[----:B------:R-:W0:Y:S01]  /*1ddf0*/  LDCU UR4, c[0x0][0x3b0] ;  /* 0x00007600ff0477ac */ /* 0x000e220008000800 */
[----:B------:R-:W-:Y:S01]  /*1de00*/  IMAD R4, R4, UR5, RZ ;  /* 0x0000000504047c24 */ /* 0x000fe2000f8e02ff */
[----:B------:R-:W3:Y:S01]  /*1de10*/  LDL.LU R14, [R1+0x1f4] ;  /* 0x0001f400010e7983 */ /* 0x000ee20000300800 */
[----:B------:R-:W-:Y:S01]  /*1de20*/  IMAD.MOV.U32 R5, RZ, RZ, R9 ;  /* 0x000000ffff057224 */ /* 0x000fe200078e0009 */
[----:B------:R-:W-:Y:S01]  /*1de30*/  LEA.HI.X.SX32 R6, R6, R69, 0x1, P3 ;  /* 0x0000004506067211 */ /* 0x000fe200018f0eff */
[----:B------:R-:W0:Y:S01]  /*1de40*/  LDCU UR5, c[0x0][0x3b0] ;  /* 0x00007600ff0577ac */ /* 0x000e220008000800 */
[----:B------:R-:W-:Y:S04]  /*1de50*/  STL [R1+0x1308], R84 ;  /* 0x0013085401007387 */ /* 0x000fe80000100800 */
[----:B--2---:R-:W2:Y:S04]  /*1de60*/  LDL.LU R12, [R1+0x1c4] ;  /* 0x0001c400010c7983 */ /* 0x004ea80000300800 */
[----:B------:R0:W-:Y:S04]  /*1de70*/  STL [R1+0x274], R13 ;  /* 0x0002740d01007387 */ /* 0x0001e80000100800 */
[----:B0-----:R-:W2:Y:S04]  /*1de80*/  LDL R13, [R1+0x1288] ;  /* 0x00128800010d7983 */ /* 0x001ea80000100800 */
[----:B------:R0:W-:Y:S04]  /*1de90*/  STL [R1+0x260], R9 ;  /* 0x0002600901007387 */ /* 0x0001e80000100800 */
[----:B0-----:R-:W2:Y:S04]  /*1dea0*/  LDL.LU R9, [R1+0x1a4] ;  /* 0x0001a40001097983 */ /* 0x001ea80000300800 */
[----:B------:R-:W-:Y:S04]  /*1deb0*/  STL [R1+0x23c], R15 ;  /* 0x00023c0f01007387 */ /* 0x000fe80000100800 */
[----:B------:R0:W-:Y:S01]  /*1dec0*/  STL [R1+0x934], R7 ;  /* 0x0009340701007387 */ /* 0x0001e20000100800 */
[----:B------:R-:W-:-:S02]  /*1ded0*/  PRMT R83, RZ, 0x7610, R83 ;  /* 0x00007610ff537816 */ /* 0x000fc40000000053 */
[----:B0-----:R-:W-:Y:S02]  /*1dee0*/  @P0 LOP3.LUT R7, R7, R6, RZ, 0x3c, !PT ;  /* 0x0000000607070212 */ /* 0x001fe400078e3cff */
[----:B------:R-:W-:Y:S02]  /*1def0*/  PRMT R82, RZ, 0x7610, R82 ;  /* 0x00007610ff527816 */ /* 0x000fe40000000052 */
[----:B----4-:R-:W-:-:S13]  /*1df00*/  ISETP.GT.U32.AND P4, PT, R68, R11, PT ;  /* 0x0000000b4400720c */ /* 0x010fda0003f84070 */
[----:B------:R-:W-:Y:S01]  /*1df10*/  @!P4 IMAD.IADD R11, R11, 0x1, -R68 ;  /* 0x000000010b0bc824 */ /* 0x000fe200078e0a44 */
[----:B------:R-:W-:-:S04]  /*1df20*/  LEA R2, P4, R4, R72, 0x1 ;  /* 0x0000004804027211 */ /* 0x000fc800078808ff */
[----:B------:R-:W-:Y:S02]  /*1df30*/  LEA.HI.X.SX32 R3, R4, R69, 0x1, P4 ;  /* 0x0000004504037211 */ /* 0x000fe400020f0eff */
[----:B---3--:R-:W-:Y:S02]  /*1df40*/  ISETP.GE.AND P5, PT, R10, RZ, PT ;  /* 0x000000ff0a00720c */ /* 0x008fe40003fa6270 */
[----:B------:R-:W3:Y:S04]  /*1df50*/  LDL.LU R10, [R1+0x120] ;  /* 0x00012000010a7983 */ /* 0x000ee80000300800 */
[----:B------:R-:W-:Y:S04]  /*1df60*/  STL [R1+0x964], R2 ;  /* 0x0009640201007387 */ /* 0x000fe80000100800 */
[----:B------:R0:W-:Y:S02]  /*1df70*/  STL [R1+0x930], R6 ;  /* 0x0009300601007387 */ /* 0x0001e40000100800 */
[----:B0-----:R-:W-:-:S04]  /*1df80*/  @P0 LOP3.LUT R6, R7, R6, RZ, 0x3c, !PT ;  /* 0x0000000607060212 */ /* 0x001fc800078e3cff */
[----:B------:R-:W-:-:S05]  /*1df90*/  @P0 LOP3.LUT R7, R7, R6, RZ, 0x3c, !PT ;  /* 0x0000000607070212 */ /* 0x000fca00078e3cff */
[----:B------:R0:W4:Y:S02]  /*1dfa0*/  @P0 LDG.E.U16 R83, desc[UR20][R6.64] ;  /* 0x0000001406530981 */ /* 0x000124000c1e1500 */
[----:B0-----:R-:W-:Y:S02]  /*1dfb0*/  @P0 IMAD.MOV.U32 R6, RZ, RZ, R2 ;  /* 0x000000ffff060224 */ /* 0x001fe400078e0002 */
[----:B------:R-:W-:-:S05]  /*1dfc0*/  @P0 IMAD.MOV.U32 R7, RZ, RZ, R3 ;  /* 0x000000ffff070224 */ /* 0x000fca00078e0003 */
[----:B------:R0:W3:Y:S01]  /*1dfd0*/  @P0 LDG.E.U16 R82, desc[UR20][R6.64] ;  /* 0x0000001406520981 */ /* 0x0000e2000c1e1500 */
[----:B------:R-:W-:Y:S02]  /*1dfe0*/  ISETP.GE.AND P6, PT, R16, RZ, PT ;  /* 0x000000ff1000720c */ /* 0x000fe40003fc6270 */
[----:B------:R-:W-:Y:S01]  /*1dff0*/  ISETP.GT.U32.AND P3, PT, R68, R11, PT ;  /* 0x0000000b4400720c */ /* 0x000fe20003f64070 */
[----:B------:R-:W-:-:S04]  /*1e000*/  IMAD.MOV.U32 R4, RZ, RZ, R15 ;  /* 0x000000ffff047224 */ /* 0x000fc800078e000f */
[----:B------:R-:W-:Y:S01]  /*1e010*/  @!P5 IMAD.MOV R4, RZ, RZ, -R4 ;  /* 0x000000ffff04d224 */ /* 0x000fe200078e0a04 */
[----:B--2---:R-:W-:-:S05]  /*1e020*/  ISETP.GT.U32.AND P4, PT, R68, R12, PT ;  /* 0x0000000c4400720c */ /* 0x004fca0003f84070 */
[----:B------:R-:W-:Y:S02]  /*1e030*/  @!P6 IMAD.MOV R5, RZ, RZ, -R5 ;  /* 0x000000ffff05e224 */ /* 0x000fe400078e0a05 */
[----:B------:R-:W-:-:S03]  /*1e040*/  @!P3 IMAD.IADD R11, R11, 0x1, -R68 ;  /* 0x000000010b0bb824 */ /* 0x000fc600078e0a44 */
[----:B0-----:R-:W-:Y:S02]  /*1e050*/  SEL R6, R73, R5, !P1 ;  /* 0x0000000549067207 */ /* 0x001fe40004800000 */
[----:B------:R-:W-:Y:S02]  /*1e060*/  ISETP.GE.AND P5, PT, R13, RZ, PT ;  /* 0x000000ff0d00720c */ /* 0x000fe40003fa6270 */
[----:B------:R-:W-:Y:S01]  /*1e070*/  SEL R5, R73, R4, !P1 ;  /* 0x0000000449057207 */ /* 0x000fe20004800000 */
[----:B------:R-:W-:-:S04]  /*1e080*/  IMAD.MOV.U32 R4, RZ, RZ, R11 ;  /* 0x000000ffff047224 */ /* 0x000fc800078e000b */
[----:B-1----:R-:W-:Y:S02]  /*1e090*/  IMAD R5, R5, UR12, RZ ;  /* 0x0000000c05057c24 */ /* 0x002fe4000f8e02ff */
[----:B------:R-:W-:Y:S01]  /*1e0a0*/  @!P4 IMAD.IADD R12, R12, 0x1, -R68 ;  /* 0x000000010c0cc824 */ /* 0x000fe200078e0a44 */
[----:B------:R-:W-:Y:S01]  /*1e0b0*/  PRMT R81, RZ, 0x7610, R81 ;  /* 0x00007610ff517816 */ /* 0x000fe20000000051 */
[----:B------:R-:W-:Y:S01]  /*1e0c0*/  IMAD R6, R6, UR7, RZ ;  /* 0x0000000706067c24 */ /* 0x000fe2000f8e02ff */
[----:B------:R-:W-:Y:S01]  /*1e0d0*/  PRMT R80, RZ, 0x7610, R80 ;  /* 0x00007610ff507816 */ /* 0x000fe20000000050 */
[----:B------:R-:W-:Y:S01]  /*1e0e0*/  @!P5 IMAD.MOV R4, RZ, RZ, -R4 ;  /* 0x000000ffff04d224 */ /* 0x000fe200078e0a04 */
[-C--:B------:R-:W-:Y:S01]  /*1e0f0*/  LEA R2, P5, R5, R72.reuse, 0x1 ;  /* 0x0000004805027211 */ /* 0x080fe200078a08ff */
[----:B------:R-:W0:Y:S01]  /*1e100*/  LDCU UR7, c[0x0][0x3b0] ;  /* 0x00007600ff0777ac */ /* 0x000e220008000800 */
[C---:B------:R-:W-:Y:S02]  /*1e110*/  LEA R7, P4, R6.reuse, R72, 0x1 ;  /* 0x0000004806077211 */ /* 0x040fe400078808ff */
[----:B------:R-:W-:Y:S01]  /*1e120*/  SEL R4, R73, R4, !P1 ;  /* 0x0000000449047207 */ /* 0x000fe20004800000 */
[----:B------:R-:W1:Y:S01]  /*1e130*/  LDCU UR12, c[0x0][0x3b0] ;  /* 0x00007600ff0c77ac */ /* 0x000e620008000800 */
[-C--:B------:R-:W-:Y:S01]  /*1e140*/  LEA.HI.X.SX32 R8, R6, R69.reuse, 0x1, P4 ;  /* 0x0000004506087211 */ /* 0x080fe200020f0eff */
[----:B------:R-:W-:Y:S01]  /*1e150*/  @P0 IMAD.MOV.U32 R6, RZ, RZ, R7 ;  /* 0x000000ffff060224 */ /* 0x000fe200078e0007 */
[----:B------:R-:W-:Y:S01]  /*1e160*/  PRMT R79, RZ, 0x7610, R79 ;  /* 0x00007610ff4f7816 */ /* 0x000fe2000000004f */
[----:B----4-:R-:W-:Y:S04]  /*1e170*/  STL [R1+0x130c], R83 ;  /* 0x00130c5301007387 */ /* 0x010fe80000100800 */
[----:B------:R2:W-:Y:S02]  /*1e180*/  STL [R1+0x960], R3 ;  /* 0x0009600301007387 */ /* 0x0005e40000100800 */
[----:B--2---:R-:W-:-:S02]  /*1e190*/  LEA.HI.X.SX32 R3, R5, R69, 0x1, P5 ;  /* 0x0000004505037211 */ /* 0x004fc400028f0eff */
[----:B------:R-:W-:Y:S01]  /*1e1a0*/  ISETP.GT.U32.AND P5, PT, R68, R12, PT ;  /* 0x0000000c4400720c */ /* 0x000fe20003fa4070 */
[----:B---3--:R-:W-:Y:S04]  /*1e1b0*/  STL [R1+0x1310], R82 ;  /* 0x0013105201007387 */ /* 0x008fe80000100800 */
[----:B------:R-:W2:Y:S04]  /*1e1c0*/  LDL R16, [R1+0x1228] ;  /* 0x0012280001107983 */ /* 0x000ea80000100800 */
[----:B------:R-:W3:Y:S04]  /*1e1d0*/  LDL R15, [R1+0x1158] ;  /* 0x00115800010f7983 */ /* 0x000ee80000100800 */
[----:B------:R-:W-:Y:S04]  /*1e1e0*/  STL [R1+0x214], R11 ;  /* 0x0002140b01007387 */ /* 0x000fe80000100800 */
[----:B------:R-:W4:Y:S01]  /*1e1f0*/  LDL R13, [R1+0x101c] ;  /* 0x00101c00010d7983 */ /* 0x000f220000100800 */
[----:B------:R-:W-:Y:S01]  /*1e200*/  IMAD R5, R4, UR4, RZ ;  /* 0x0000000404057c24 */ /* 0x000fe2000f8e02ff */
[----:B------:R-:W-:Y:S01]  /*1e210*/  ISETP.GT.U32.AND P6, PT, R68, R14, PT ;  /* 0x0000000e4400720c */ /* 0x000fe20003fc4070 */
[----:B------:R-:W-:Y:S01]  /*1e220*/  @!P5 IMAD.IADD R12, R12, 0x1, -R68 ;  /* 0x000000010c0cd824 */ /* 0x000fe200078e0a44 */
[----:B------:R0:W-:Y:S01]  /*1e230*/  STL [R1+0x994], R7 ;  /* 0x0009940701007387 */ /* 0x0001e20000100800 */
[----:B------:R-:W-:Y:S01]  /*1e240*/  ISETP.GT.U32.AND P4, PT, R68, R10, PT ;  /* 0x0000000a4400720c */ /* 0x000fe20003f84070 */
[----:B------:R-:W1:Y:S02]  /*1e250*/  LDCU UR4, c[0x0][0x3b0] ;  /* 0x00007600ff0477ac */ /* 0x000e640008000800 */
[----:B------:R1:W-:Y:S01]  /*1e260*/  STL [R1+0x9c4], R2 ;  /* 0x0009c40201007387 */ /* 0x0003e20000100800 */
[----:B0-----:R-:W-:-:S03]  /*1e270*/  @P0 IMAD.MOV.U32 R7, RZ, RZ, R8 ;  /* 0x000000ffff070224 */ /* 0x001fc600078e0008 */
[----:B------:R-:W-:Y:S04]  /*1e280*/  STL [R1+0x990], R8 ;  /* 0x0009900801007387 */ /* 0x000fe80000100800 */
[----:B------:R0:W4:Y:S04]  /*1e290*/  @P0 LDG.E.U16 R81, desc[UR20][R6.64] ;  /* 0x0000001406510981 */ /* 0x000128000c1e1500 */
[----:B------:R1:W-:Y:S04]  /*1e2a0*/  STL [R1+0x9c0], R3 ;  /* 0x0009c00301007387 */ /* 0x0003e80000100800 */
[----:B------:R-:W4:Y:S01]  /*1e2b0*/  LDL R11, [R1+0xf7c] ;  /* 0x000f7c00010b7983 */ /* 0x000f220000100800 */
[----:B0-----:R-:W-:Y:S01]  /*1e2c0*/  @P0 IMAD.MOV.U32 R6, RZ, RZ, R2 ;  /* 0x000000ffff060224 */ /* 0x001fe200078e0002 */
[----:B-1----:R-:W-:Y:S01]  /*1e2d0*/  LEA R2, P5, R5, R72, 0x1 ;  /* 0x0000004805027211 */ /* 0x002fe200078a08ff */
[----:B------:R-:W-:-:S03]  /*1e2e0*/  @P0 IMAD.MOV.U32 R7, RZ, RZ, R3 ;  /* 0x000000ffff070224 */ /* 0x000fc600078e0003 */
[----:B------:R-:W-:Y:S02]  /*1e2f0*/  LEA.HI.X.SX32 R3, R5, R69, 0x1, P5 ;  /* 0x0000004505037211 */ /* 0x000fe400028f0eff */
[----:B------:R0:W4:Y:S02]  /*1e300*/  @P0 LDG.E.U16 R80, desc[UR20][R6.64] ;  /* 0x0000001406500981 */ /* 0x000124000c1e1500 */
[----:B0-----:R-:W-:Y:S02]  /*1e310*/  @P0 IMAD.MOV.U32 R6, RZ, RZ, R2 ;  /* 0x000000ffff060224 */ /* 0x001fe400078e0002 */
[----:B------:R-:W-:-:S05]  /*1e320*/  @P0 IMAD.MOV.U32 R7, RZ, RZ, R3 ;  /* 0x000000ffff070224 */ /* 0x000fca00078e0003 */
[----:B------:R0:W4:Y:S01]  /*1e330*/  @P0 LDG.E.U16 R79, desc[UR20][R6.64] ;  /* 0x00000014064f0981 */ /* 0x000122000c1e1500 */
[----:B------:R-:W-:Y:S01]  /*1e340*/  @!P6 IMAD.IADD R14, R14, 0x1, -R68 ;  /* 0x000000010e0ee824 */ /* 0x000fe200078e0a44 */
[----:B------:R-:W-:-:S04]  /*1e350*/  ISETP.GT.U32.AND P6, PT, R68, R9, PT ;  /* 0x000000094400720c */ /* 0x000fc80003fc4070 */
[----:B------:R-:W-:Y:S01]  /*1e360*/  ISETP.GT.U32.AND P3, PT, R68, R14, PT ;  /* 0x0000000e4400720c */ /* 0x000fe20003f64070 */
[----:B------:R-:W-:-:S08]  /*1e370*/  @!P4 IMAD.IADD R10, R10, 0x1, -R68 ;  /* 0x000000010a0ac824 */ /* 0x000fd000078e0a44 */
[----:B------:R-:W-:-:S04]  /*1e380*/  @!P6 IMAD.IADD R9, R9, 0x1, -R68 ;  /* 0x000000010909e824 */ /* 0x000fc800078e0a44 */
[----:B------:R-:W-:Y:S01]  /*1e390*/  @!P3 IMAD.IADD R14, R14, 0x1, -R68 ;  /* 0x000000010e0eb824 */ /* 0x000fe200078e0a44 */
[----:B------:R-:W-:-:S03]  /*1e3a0*/  ISETP.GT.U32.AND P4, PT, R68, R9, PT ;  /* 0x000000094400720c */ /* 0x000fc60003f84070 */
[----:B------:R-:W-:Y:S02]  /*1e3b0*/  IMAD.MOV.U32 R4, RZ, RZ, R14 ;  /* 0x000000ffff047224 */ /* 0x000fe400078e000e */
[----:B------:R-:W-:Y:S01]  /*1e3c0*/  IMAD.MOV.U32 R5, RZ, RZ, R12 ;  /* 0x000000ffff057224 */ /* 0x000fe200078e000c */
[----:B------:R-:W-:-:S07]  /*1e3d0*/  ISETP.GT.U32.AND P5, PT, R68, R10, PT ;  /* 0x0000000a4400720c */ /* 0x000fce0003fa4070 */
[----:B------:R-:W-:-:S06]  /*1e3e0*/  @!P4 IMAD.IADD R9, R9, 0x1, -R68 ;  /* 0x000000010909c824 */ /* 0x000fcc00078e0a44 */
[----:B------:R-:W-:Y:S01]  /*1e3f0*/  @!P5 IMAD.IADD R10, R10, 0x1, -R68 ;  /* 0x000000010a0ad824 */ /* 0x000fe200078e0a44 */
[----:B------:R-:W-:Y:S02]  /*1e400*/  PRMT R78, RZ, 0x7610, R78 ;  /* 0x00007610ff4e7816 */ /* 0x000fe4000000004e */
[----:B------:R-:W-:Y:S02]  /*1e410*/  PRMT R77, RZ, 0x7610, R77 ;  /* 0x00007610ff4d7816 */ /* 0x000fe4000000004d */
[----:B------:R-:W-:Y:S02]  /*1e420*/  PRMT R76, RZ, 0x7610, R76 ;  /* 0x00007610ff4c7816 */ /* 0x000fe4000000004c */
[----:B--2---:R-:W-:Y:S02]  /*1e430*/  ISETP.GE.AND P3, PT, R16, RZ, PT ;  /* 0x000000ff1000720c */ /* 0x004fe40003f66270 */
[----:B---3--:R-:W-:-:S11]  /*1e440*/  ISETP.GE.AND P6, PT, R15, RZ, PT ;  /* 0x000000ff0f00720c */ /* 0x008fd60003fc6270 */
[----:B------:R-:W-:Y:S01]  /*1e450*/  @!P3 IMAD.MOV R4, RZ, RZ, -R4 ;  /* 0x000000ffff04b224 */ /* 0x000fe200078e0a04 */
[----:B----4-:R-:W-:Y:S01]  /*1e460*/  ISETP.GE.AND P3, PT, R13, RZ, PT ;  /* 0x000000ff0d00720c */ /* 0x010fe20003f66270 */
[----:B------:R-:W-:-:S03]  /*1e470*/  @!P6 IMAD.MOV R5, RZ, RZ, -R5 ;  /* 0x000000ffff05e224 */ /* 0x000fc600078e0a05 */
[C---:B0-----:R-:W-:Y:S01]  /*1e480*/  SEL R6, R73.reuse, R4, !P1 ;  /* 0x0000000449067207 */ /* 0x041fe20004800000 */
[----:B------:R-:W-:Y:S01]  /*1e490*/  IMAD.MOV.U32 R4, RZ, RZ, R9 ;  /* 0x000000ffff047224 */ /* 0x000fe200078e0009 */
[----:B------:R-:W-:-:S03]  /*1e4a0*/  SEL R5, R73, R5, !P1 ;  /* 0x0000000549057207 */ /* 0x000fc60004800000 */
[----:B------:R-:W-:Y:S01]  /*1e4b0*/  IMAD R6, R6, UR5, RZ ;  /* 0x0000000506067c24 */ /* 0x000fe2000f8e02ff */
[----:B------:R-:W-:Y:S01]  /*1e4c0*/  PRMT R75, RZ, 0x7610, R75 ;  /* 0x00007610ff4b7816 */ /* 0x000fe2000000004b */
[C---:B------:R-:W-:Y:S02]  /*1e4d0*/  VIADD R43, R0.reuse, 0x67 ;  /* 0x00000067002b7836 */ /* 0x040fe40000000000 */
[C---:B------:R-:W-:Y:S02]  /*1e4e0*/  VIADD R42, R0.reuse, 0x6e ;  /* 0x0000006e002a7836 */ /* 0x040fe40000000000 */
[C---:B------:R-:W-:Y:S01]  /*1e4f0*/  VIADD R41, R0.reuse, 0x6f ;  /* 0x0000006f00297836 */ /* 0x040fe20000000000 */
[----:B------:R-:W-:Y:S01]  /*1e500*/  STL [R1+0x1314], R81 ;  /* 0x0013145101007387 */ /* 0x000fe20000100800 */
[----:B------:R-:W-:Y:S02]  /*1e510*/  IMAD R7, R5, UR4, RZ ;  /* 0x0000000405077c24 */ /* 0x000fe4000f8e02ff */
[----:B------:R-:W-:Y:S01]  /*1e520*/  @!P3 IMAD.MOV R4, RZ, RZ, -R4 ;  /* 0x000000ffff04b224 */ /* 0x000fe200078e0a04 */
[----:B------:R-:W-:Y:S01]  /*1e530*/  ISETP.GE.AND P4, PT, R11, RZ, PT ;  /* 0x000000ff0b00720c */ /* 0x000fe20003f86270 */
[----:B------:R-:W-:-:S02]  /*1e540*/  VIADD R40, R0, 0x76 ;  /* 0x0000007600287836 */ /* 0x000fc40000000000 */
[C---:B------:R-:W-:Y:S02]  /*1e550*/  VIADD R39, R0.reuse, 0x77 ;  /* 0x0000007700277836 */ /* 0x040fe40000000000 */
[C---:B------:R-:W-:Y:S02]  /*1e560*/  VIADD R38, R0.reuse, 0x7e ;  /* 0x0000007e00267836 */ /* 0x040fe40000000000 */
[C---:B------:R-:W-:Y:S02]  /*1e570*/  VIADD R37, R0.reuse, 0x7f ;  /* 0x0000007f00257836 */ /* 0x040fe40000000000 */
[C---:B------:R-:W-:Y:S01]  /*1e580*/  VIADD R36, R0.reuse, 0x86 ;  /* 0x0000008600247836 */ /* 0x040fe20000000000 */
[----:B------:R-:W-:Y:S01]  /*1e590*/  STL [R1+0x1318], R80 ;  /* 0x0013185001007387 */ /* 0x000fe20000100800 */
[----:B------:R-:W-:Y:S02]  /*1e5a0*/  IMAD.MOV.U32 R5, RZ, RZ, R10 ;  /* 0x000000ffff057224 */ /* 0x000fe400078e000a */
[C---:B------:R-:W-:Y:S01]  /*1e5b0*/  VIADD R35, R0.reuse, 0x87 ;  /* 0x0000008700237836 */ /* 0x040fe20000000000 */
[----:B------:R-:W-:Y:S01]  /*1e5c0*/  STL [R1+0x1f4], R14 ;  /* 0x0001f40e01007387 */ /* 0x000fe20000100800 */
[----:B------:R-:W-:-:S02]  /*1e5d0*/  VIADD R34, R0, 0x8e ;  /* 0x0000008e00227836 */ /* 0x000fc40000000000 */
[C---:B------:R-:W-:Y:S01]  /*1e5e0*/  VIADD R33, R0.reuse, 0x8f ;  /* 0x0000008f00217836 */ /* 0x040fe20000000000 */
[----:B------:R-:W-:Y:S01]  /*1e5f0*/  STL [R1+0x1c4], R12 ;  /* 0x0001c40c01007387 */ /* 0x000fe20000100800 */
[C---:B------:R-:W-:Y:S02]  /*1e600*/  VIADD R32, R0.reuse, 0x96 ;  /* 0x0000009600207836 */ /* 0x040fe40000000000 */
[C---:B------:R-:W-:Y:S01]  /*1e610*/  VIADD R88, R0.reuse, 0x97 ;  /* 0x0000009700587836 */ /* 0x040fe20000000000 */
[----:B------:R0:W-:Y:S01]  /*1e620*/  STL [R1+0x9f4], R2 ;  /* 0x0009f40201007387 */ /* 0x0001e20000100800 */
[C---:B------:R-:W-:Y:S01]  /*1e630*/  VIADD R71, R0.reuse, 0xae ;  /* 0x000000ae00477836 */ /* 0x040fe20000000000 */
[----:B------:R-:W-:Y:S01]  /*1e640*/  IABS R15, R43 ;  /* 0x0000002b000f7213 */ /* 0x000fe20000000000 */
[C---:B------:R-:W-:Y:S01]  /*1e650*/  VIADD R70, R0.reuse, 0xaf ;  /* 0x000000af00467836 */ /* 0x040fe20000000000 */
[----:B------:R-:W-:Y:S01]  /*1e660*/  STL [R1+0x9f0], R3 ;  /* 0x0009f00301007387 */ /* 0x000fe20000100800 */
[----:B------:R-:W-:Y:S01]  /*1e670*/  IABS R13, R41 ;  /* 0x00000029000d7213 */ /* 0x000fe20000000000 */
[C---:B------:R-:W-:Y:S01]  /*1e680*/  VIADD R87, R0.reuse, 0xb6 ;  /* 0x000000b600577836 */ /* 0x040fe20000000000 */
[----:B------:R-:W1:Y:S01]  /*1e690*/  LDCU UR4, c[0x0][0x3b0] ;  /* 0x00007600ff0477ac */ /* 0x000e620008000800 */
[----:B------:R-:W-:Y:S01]  /*1e6a0*/  STL [R1+0x131c], R79 ;  /* 0x00131c4f01007387 */ /* 0x000fe20000100800 */
[----:B------:R-:W-:-:S02]  /*1e6b0*/  VIADD R86, R0, 0xbf ;  /* 0x000000bf00567836 */ /* 0x000fc40000000000 */
[C---:B------:R-:W-:Y:S01]  /*1e6c0*/  VIADD R85, R0.reuse, 0xc7 ;  /* 0x000000c700557836 */ /* 0x040fe20000000000 */
[----:B------:R2:W-:Y:S01]  /*1e6d0*/  STL [R1+0x1a4], R9 ;  /* 0x0001a40901007387 */ /* 0x0005e20000100800 */
[----:B0-----:R-:W-:Y:S01]  /*1e6e0*/  LEA R2, P5, R7, R72, 0x1 ;  /* 0x0000004807027211 */ /* 0x001fe200078a08ff */
[C---:B------:R-:W-:Y:S01]  /*1e6f0*/  VIADD R84, R0.reuse, 0xc6 ;  /* 0x000000c600547836 */ /* 0x040fe20000000000 */
[----:B------:R-:W-:Y:S01]  /*1e700*/  SEL R4, R73, R4, !P1 ;  /* 0x0000000449047207 */ /* 0x000fe20004800000 */
[----:B------:R-:W-:Y:S01]  /*1e710*/  STL [R1+0x120], R10 ;  /* 0x0001200a01007387 */ /* 0x000fe20000100800 */
[----:B------:R-:W-:Y:S01]  /*1e720*/  VIADD R83, R0, 0xce ;  /* 0x000000ce00537836 */ /* 0x000fe20000000000 */
[----:B------:R-:W0:Y:S01]  /*1e730*/  LDCU UR5, c[0x0][0x3b0] ;  /* 0x00007600ff0577ac */ /* 0x000e220008000800 */
[----:B--2---:R-:W-:-:S04]  /*1e740*/  LEA R9, P3, R6, R72, 0x1 ;  /* 0x0000004806097211 */ /* 0x004fc800078608ff */
[-C--:B------:R-:W-:Y:S01]  /*1e750*/  LEA.HI.X.SX32 R6, R6, R69.reuse, 0x1, P3 ;  /* 0x0000004506067211 */ /* 0x080fe200018f0eff */
[----:B------:R-:W-:Y:S01]  /*1e760*/  STL [R1+0xa24], R9 ;  /* 0x000a240901007387 */ /* 0x000fe20000100800 */
[----:B------:R-:W-:-:S03]  /*1e770*/  LEA.HI.X.SX32 R3, R7, R69, 0x1, P5 ;  /* 0x0000004507037211 */ /* 0x000fc600028f0eff */
[----:B------:R-:W-:Y:S01]  /*1e780*/  STL [R1+0xa54], R2 ;  /* 0x000a540201007387 */ /* 0x000fe20000100800 */
[----:B------:R-:W-:-:S03]  /*1e790*/  @P0 IMAD.MOV.U32 R7, RZ, RZ, R6 ;  /* 0x000000ffff070224 */ /* 0x000fc600078e0006 */
[----:B------:R2:W-:Y:S01]  /*1e7a0*/  STL [R1+0xa20], R6 ;  /* 0x000a200601007387 */ /* 0x0005e20000100800 */
[----:B------:R-:W-:Y:S02]  /*1e7b0*/  IMAD R8, R4, UR7, RZ ;  /* 0x0000000704087c24 */ /* 0x000fe4000f8e02ff */
[----:B------:R-:W-:Y:S02]  /*1e7c0*/  @!P4 IMAD.MOV R5, RZ, RZ, -R5 ;  /* 0x000000ffff05c224 */ /* 0x000fe400078e0a05 */
[----:B--2---:R-:W-:Y:S01]  /*1e7d0*/  @P0 IMAD.MOV.U32 R6, RZ, RZ, R9 ;  /* 0x000000ffff060224 */ /* 0x004fe200078e0009 */
[----:B------:R2:W-:Y:S01]  /*1e7e0*/  STL [R1+0xa50], R3 ;  /* 0x000a500301007387 */ /* 0x0005e20000100800 */
[----:B------:R-:W-:Y:S01]  /*1e7f0*/  @P0 IMAD.MOV.U32 R4, RZ, RZ, R2 ;  /* 0x000000ffff040224 */ /* 0x000fe200078e0002 */
[----:B------:R-:W-:Y:S02]  /*1e800*/  IABS R14, R42 ;  /* 0x0000002a000e7213 */ /* 0x000fe40000000000 */
[----:B------:R-:W-:Y:S01]  /*1e810*/  IABS R12, R40 ;  /* 0x00000028000c7213 */ /* 0x000fe20000000000 */
[----:B------:R3:W4:Y:S01]  /*1e820*/  @P0 LDG.E.U16 R78, desc[UR20][R6.64] ;  /* 0x00000014064e0981 */ /* 0x000722000c1e1500 */
[----:B------:R-:W-:Y:S01]  /*1e830*/  IABS R11, R39 ;  /* 0x00000027000b7213 */ /* 0x000fe20000000000 */
[----:B------:R-:W-:Y:S01]  /*1e840*/  VIADD R82, R0, 0xcf ;  /* 0x000000cf00527836 */ /* 0x000fe20000000000 */
[----:B------:R-:W0:Y:S01]  /*1e850*/  LDCU UR7, c[0x0][0x3b0] ;  /* 0x00007600ff0777ac */ /* 0x000e220008000800 */
[----:B---3--:R-:W-:-:S02]  /*1e860*/  LEA R7, P3, R8, R72, 0x1 ;  /* 0x0000004808077211 */ /* 0x008fc400078608ff */
[----:B------:R-:W-:Y:S01]  /*1e870*/  SEL R6, R73, R5, !P1 ;  /* 0x0000000549067207 */ /* 0x000fe20004800000 */
[----:B------:R-:W-:Y:S01]  /*1e880*/  @P0 IMAD.MOV.U32 R5, RZ, RZ, R3 ;  /* 0x000000ffff050224 */ /* 0x000fe200078e0003 */
[----:B------:R-:W-:-:S04]  /*1e890*/  LEA.HI.X.SX32 R10, R8, R69, 0x1, P3 ;  /* 0x00000045080a7211 */ /* 0x000fc800018f0eff */
[----:B------:R3:W4:Y:S02]  /*1e8a0*/  @P0 LDG.E.U16 R77, desc[UR20][R4.64] ;  /* 0x00000014044d0981 */ /* 0x000724000c1e1500 */
[----:B---3--:R-:W-:Y:S02]  /*1e8b0*/  @P0 IMAD.MOV.U32 R4, RZ, RZ, R7 ;  /* 0x000000ffff040224 */ /* 0x008fe400078e0007 */
[----:B------:R-:W-:-:S05]  /*1e8c0*/  @P0 IMAD.MOV.U32 R5, RZ, RZ, R10 ;  /* 0x000000ffff050224 */ /* 0x000fca00078e000a */
[----:B------:R3:W4:Y:S01]  /*1e8d0*/  @P0 LDG.E.U16 R76, desc[UR20][R4.64] ;  /* 0x00000014044c0981 */ /* 0x000722000c1e1500 */
[----:B------:R-:W-:Y:S01]  /*1e8e0*/  IMAD R6, R6, UR12, RZ ;  /* 0x0000000c06067c24 */ /* 0x000fe2000f8e02ff */
[----:B------:R-:W0:Y:S01]  /*1e8f0*/  LDCU UR12, c[0x0][0x3b0] ;  /* 0x00007600ff0c77ac */ /* 0x000e220008000800 */
[C---:B--2---:R-:W-:Y:S02]  /*1e900*/  VIADD R3, R0.reuse, 0x5f ;  /* 0x0000005f00037836 */ /* 0x044fe40000000000 */
[----:B------:R-:W-:Y:S01]  /*1e910*/  VIADD R2, R0, 0x66 ;  /* 0x0000006600027836 */ /* 0x000fe20000000000 */
[----:B------:R-:W-:-:S04]  /*1e920*/  LEA R9, P3, R6, R72, 0x1 ;  /* 0x0000004806097211 */ /* 0x000fc800078608ff */
[----:B------:R-:W-:Y:S01]  /*1e930*/  LEA.HI.X.SX32 R8, R6, R69, 0x1, P3 ;  /* 0x0000004506087211 */ /* 0x000fe200018f0eff */
[----:B---3--:R-:W-:-:S04]  /*1e940*/  @P0 IMAD.MOV.U32 R4, RZ, RZ, R9 ;  /* 0x000000ffff040224 */ /* 0x008fc800078e0009 */
[----:B------:R-:W-:-:S05]  /*1e950*/  @P0 IMAD.MOV.U32 R5, RZ, RZ, R8 ;  /* 0x000000ffff050224 */ /* 0x000fca00078e0008 */
[----:B------:R-:W2:Y:S04]  /*1e960*/  @P0 LDG.E.U16 R75, desc[UR20][R4.64] ;  /* 0x00000014044b0981 */ /* 0x000ea8000c1e1500 */
[----:B----4-:R-:W-:Y:S04]  /*1e970*/  STL [R1+0x1320], R78 ;  /* 0x0013204e01007387 */ /* 0x010fe80000100800 */
[----:B------:R-:W-:Y:S04]  /*1e980*/  STL [R1+0x1324], R77 ;  /* 0x0013244d01007387 */ /* 0x000fe80000100800 */
[----:B------:R-:W-:Y:S04]  /*1e990*/  STL [R1+0xa84], R7 ;  /* 0x000a840701007387 */ /* 0x000fe80000100800 */
[----:B------:R-:W-:Y:S04]  /*1e9a0*/  STL [R1+0xed0], R3 ;  /* 0x000ed00301007387 */ /* 0x000fe80000100800 */
[----:B------:R-:W-:Y:S04]  /*1e9b0*/  STL [R1+0xed8], R2 ;  /* 0x000ed80201007387 */ /* 0x000fe80000100800 */
[----:B------:R3:W-:Y:S04]  /*1e9c0*/  STL [R1+0xa80], R10 ;  /* 0x000a800a01007387 */ /* 0x0007e80000100800 */
[----:B------:R-:W-:Y:S04]  /*1e9d0*/  STL [R1+0x1328], R76 ;  /* 0x0013284c01007387 */ /* 0x000fe80000100800 */
[----:B------:R4:W-:Y:S04]  /*1e9e0*/  STL [R1+0xab4], R9 ;  /* 0x000ab40901007387 */ /* 0x0009e80000100800 */
[----:B------:R-:W-:Y:S04]  /*1e9f0*/  STL [R1+0xab0], R8 ;  /* 0x000ab00801007387 */ /* 0x000fe80000100800 */
[----:B---3--:R-:W3:Y:S04]  /*1ea00*/  LDL R10, [R1+0xf74] ;  /* 0x000f7400010a7983 */ /* 0x008ee80000100800 */
[----:B------:R-:W3:Y:S04]  /*1ea10*/  LDL R20, [R1+0xf98] ;  /* 0x000f980001147983 */ /* 0x000ee80000100800 */
[----:B----4-:R-:W4:Y:S04]  /*1ea20*/  LDL.LU R9, [R1+0x3d8] ;  /* 0x0003d80001097983 */ /* 0x010f280000300800 */
[----:B------:R-:W3:Y:S04]  /*1ea30*/  LDL.LU R18, [R1+0x3dc] ;  /* 0x0003dc0001127983 */ /* 0x000ee80000300800 */
[----:B------:R-:W3:Y:S04]  /*1ea40*/  LDL.LU R26, [R1+0x3e0] ;  /* 0x0003e000011a7983 */ /* 0x000ee80000300800 */
[----:B------:R-:W3:Y:S04]  /*1ea50*/  LDL.LU R23, [R1+0x3e4] ;  /* 0x0003e40001177983 */ /* 0x000ee80000300800 */
[----:B------:R-:W3:Y:S04]  /*1ea60*/  LDL.LU R22, [R1+0x3e8] ;  /* 0x0003e80001167983 */ /* 0x000ee80000300800 */
[----:B------:R-:W3:Y:S04]  /*1ea70*/  LDL.LU R19, [R1+0x3ec] ;  /* 0x0003ec0001137983 */ /* 0x000ee80000300800 */
[----:B------:R-:W-:Y:S04]  /*1ea80*/  STL [R1+0xed4], R43 ;  /* 0x000ed42b01007387 */ /* 0x000fe80000100800 */
[----:B--2---:R-:W-:Y:S04]  /*1ea90*/  STL [R1+0x132c], R75 ;  /* 0x00132c4b01007387 */ /* 0x004fe80000100800 */
[----:B------:R-:W-:Y:S04]  /*1eaa0*/  STL [R1+0xedc], R42 ;  /* 0x000edc2a01007387 */ /* 0x000fe80000100800 */
[----:B------:R-:W-:Y:S04]  /*1eab0*/  STL [R1+0xee0], R41 ;  /* 0x000ee02901007387 */ /* 0x000fe80000100800 */
[----:B------:R-:W-:Y:S04]  /*1eac0*/  STL [R1+0xee8], R40 ;  /* 0x000ee82801007387 */ /* 0x000fe80000100800 */
[----:B------:R-:W2:Y:S04]  /*1ead0*/  LDL R28, [R1+0xf9c] ;  /* 0x000f9c00011c7983 */ /* 0x000ea80000100800 */
[----:B------:R-:W2:Y:S01]  /*1eae0*/  LDL.LU R24, [R1+0x3f0] ;  /* 0x0003f00001187983 */ /* 0x000ea20000300800 */
[----:B----4-:R-:W-:-:S02]  /*1eaf0*/  ISETP.GT.U32.AND P3, PT, R68, R9, PT ;  /* 0x000000094400720c */ /* 0x010fc40003f64070 */
[C---:B---3--:R-:W-:Y:S02]  /*1eb00*/  ISETP.GT.U32.AND P4, PT, R68.reuse, R18, PT ;  /* 0x000000124400720c */ /* 0x048fe40003f84070 */
[----:B------:R-:W-:-:S09]  /*1eb10*/  ISETP.GT.U32.AND P6, PT, R68, R26, PT ;  /* 0x0000001a4400720c */ /* 0x000fd20003fc4070 */
[--C-:B------:R-:W-:Y:S02]  /*1eb20*/  @!P3 IMAD.IADD R9, R9, 0x1, -R68.reuse ;  /* 0x000000010909b824 */ /* 0x100fe400078e0a44 */
[----:B------:R-:W-:-:S03]  /*1eb30*/  @!P4 IMAD.IADD R18, R18, 0x1, -R68 ;  /* 0x000000011212c824 */ /* 0x000fc600078e0a44 */
[----:B------:R-:W-:Y:S01]  /*1eb40*/  ISETP.GT.U32.AND P5, PT, R68, R9, PT ;  /* 0x000000094400720c */ /* 0x000fe20003fa4070 */
[----:B------:R-:W-:Y:S01]  /*1eb50*/  @!P6 IMAD.IADD R26, R26, 0x1, -R68 ;  /* 0x000000011a1ae824 */ /* 0x000fe200078e0a44 */
[----:B------:R-:W-:-:S11]  /*1eb60*/  ISETP.GT.U32.AND P6, PT, R68, R18, PT ;  /* 0x000000124400720c */ /* 0x000fd60003fc4070 */
[--C-:B------:R-:W-:Y:S02]  /*1eb70*/  @!P5 IMAD.IADD R9, R9, 0x1, -R68.reuse ;  /* 0x000000010909d824 */ /* 0x100fe400078e0a44 */
[----:B------:R-:W-:-:S03]  /*1eb80*/  @!P6 IMAD.IADD R18, R18, 0x1, -R68 ;  /* 0x000000011212e824 */ /* 0x000fc600078e0a44 */
[----:B------:R3:W-:Y:S01]  /*1eb90*/  STL [R1+0x3d8], R9 ;  /* 0x0003d80901007387 */ /* 0x0007e20000100800 */
[----:B------:R-:W-:-:S03]  /*1eba0*/  IMAD.MOV.U32 R46, RZ, RZ, R9 ;  /* 0x000000ffff2e7224 */ /* 0x000fc600078e0009 */
[----:B------:R-:W-:Y:S01]  /*1ebb0*/  STL [R1+0xee4], R39 ;  /* 0x000ee42701007387 */ /* 0x000fe20000100800 */
[----:B------:R-:W-:-:S03]  /*1ebc0*/  IMAD.MOV.U32 R30, RZ, RZ, R18 ;  /* 0x000000ffff1e7224 */ /* 0x000fc600078e0012 */
[----:B------:R-:W-:Y:S04]  /*1ebd0*/  STL [R1+0xef8], R38 ;  /* 0x000ef82601007387 */ /* 0x000fe80000100800 */
[----:B------:R-:W4:Y:S04]  /*1ebe0*/  LDL R27, [R1+0xfb4] ;  /* 0x000fb400011b7983 */ /* 0x000f280000100800 */
[----:B------:R-:W4:Y:S04]  /*1ebf0*/  LDL R25, [R1+0xfb8] ;  /* 0x000fb80001197983 */ /* 0x000f280000100800 */
[----:B---3--:R-:W3:Y:S04]  /*1ec00*/  LDL R9, [R1+0xfd4] ;  /* 0x000fd40001097983 */ /* 0x008ee80000100800 */
[----:B------:R-:W3:Y:S04]  /*1ec10*/  LDL.LU R21, [R1+0x3f4] ;  /* 0x0003f40001157983 */ /* 0x000ee80000300800 */
[----:B------:R0:W-:Y:S04]  /*1ec20*/  STL [R1+0x3dc], R18 ;  /* 0x0003dc1201007387 */ /* 0x0001e80000100800 */
[----:B0-----:R-:W3:Y:S01]  /*1ec30*/  LDL R18, [R1+0xfd8] ;  /* 0x000fd80001127983 */ /* 0x001ee20000100800 */
[----:B------:R-:W-:-:S02]  /*1ec40*/  ISETP.GT.U32.AND P3, PT, R68, R23, PT ;  /* 0x000000174400720c */ /* 0x000fc40003f64070 */
[----:B------:R-:W-:Y:S02]  /*1ec50*/  ISETP.GT.U32.AND P4, PT, R68, R22, PT ;  /* 0x000000164400720c */ /* 0x000fe40003f84070 */
[----:B------:R-:W-:-:S09]  /*1ec60*/  ISETP.GE.AND P5, PT, R10, RZ, PT ;  /* 0x000000ff0a00720c */ /* 0x000fd20003fa6270 */
[--C-:B------:R-:W-:Y:S01]  /*1ec70*/  @!P3 IMAD.IADD R23, R23, 0x1, -R68.reuse ;  /* 0x000000011717b824 */ /* 0x100fe200078e0a44 */
[----:B------:R-:W-:Y:S01]  /*1ec80*/  ISETP.GE.AND P3, PT, R20, RZ, PT ;  /* 0x000000ff1400720c */ /* 0x000fe20003f66270 */
[----:B------:R-:W-:Y:S01]  /*1ec90*/  @!P4 IMAD.IADD R22, R22, 0x1, -R68 ;  /* 0x000000011616c824 */ /* 0x000fe200078e0a44 */
[C---:B------:R-:W-:Y:S01]  /*1eca0*/  ISETP.GT.U32.AND P4, PT, R68.reuse, R26, PT ;  /* 0x0000001a4400720c */ /* 0x040fe20003f84070 */
[----:B------:R-:W4:Y:S01]  /*1ecb0*/  LDL.LU R20, [R1+0x3f8] ;  /* 0x0003f80001147983 */ /* 0x000f220000300800 */
[----:B------:R-:W-:Y:S01]  /*1ecc0*/  @!P5 IMAD.MOV R46, RZ, RZ, -R46 ;  /* 0x000000ffff2ed224 */ /* 0x000fe200078e0a2e */
[C---:B------:R-:W-:Y:S02]  /*1ecd0*/  ISETP.GT.U32.AND P5, PT, R68.reuse, R23, PT ;  /* 0x000000174400720c */ /* 0x040fe40003fa4070 */
[----:B------:R-:W-:-:S06]  /*1ece0*/  ISETP.GT.U32.AND P6, PT, R68, R22, PT ;  /* 0x000000164400720c */ /* 0x000fcc0003fc4070 */
[----:B------:R-:W-:Y:S01]  /*1ecf0*/  @!P3 IMAD.MOV R30, RZ, RZ, -R30 ;  /* 0x000000ffff1eb224 */ /* 0x000fe200078e0a1e */
[----:B------:R-:W-:Y:S01]  /*1ed00*/  ISETP.GT.U32.AND P3, PT, R68, R19, PT ;  /* 0x000000134400720c */ /* 0x000fe20003f64070 */
[--C-:B------:R-:W-:Y:S01]  /*1ed10*/  @!P4 IMAD.IADD R26, R26, 0x1, -R68.reuse ;  /* 0x000000011a1ac824 */ /* 0x100fe200078e0a44 */
[----:B--2---:R-:W-:Y:S02]  /*1ed20*/  ISETP.GT.U32.AND P4, PT, R68, R24, PT ;  /* 0x000000184400720c */ /* 0x004fe40003f84070 */
[--C-:B------:R-:W-:Y:S02]  /*1ed30*/  @!P5 IMAD.IADD R23, R23, 0x1, -R68.reuse ;  /* 0x000000011717d824 */ /* 0x100fe400078e0a44 */
[--C-:B------:R-:W-:Y:S01]  /*1ed40*/  @!P6 IMAD.IADD R22, R22, 0x1, -R68.reuse ;  /* 0x000000011616e824 */ /* 0x100fe200078e0a44 */
[----:B------:R-:W-:Y:S06]  /*1ed50*/  STL [R1+0x3e0], R26 ;  /* 0x0003e01a01007387 */ /* 0x000fec0000100800 */
[--C-:B------:R-:W-:Y:S01]  /*1ed60*/  @!P3 IMAD.IADD R19, R19, 0x1, -R68.reuse ;  /* 0x000000011313b824 */ /* 0x100fe200078e0a44 */
[----:B------:R-:W-:Y:S01]  /*1ed70*/  STL [R1+0x3e4], R23 ;  /* 0x0003e41701007387 */ /* 0x000fe20000100800 */
[----:B------:R-:W-:-:S03]  /*1ed80*/  @!P4 IMAD.IADD R24, R24, 0x1, -R68 ;  /* 0x000000011818c824 */ /* 0x000fc600078e0a44 */
[----:B------:R-:W-:Y:S01]  /*1ed90*/  STL [R1+0x3e8], R22 ;  /* 0x0003e81601007387 */ /* 0x000fe20000100800 */
[----:B------:R-:W-:-:S03]  /*1eda0*/  ISETP.GT.U32.AND P4, PT, R68, R19, PT ;  /* 0x000000134400720c */ /* 0x000fc60003f84070 */
[----:B------:R-:W2:Y:S04]  /*1edb0*/  LDL.LU R45, [R1+0x3fc] ;  /* 0x0003fc00012d7983 */ /* 0x000ea80000300800 */
[----:B------:R-:W2:Y:S04]  /*1edc0*/  LDL.LU R29, [R1+0x400] ;  /* 0x00040000011d7983 */ /* 0x000ea80000300800 */
[----:B------:R-:W-:Y:S02]  /*1edd0*/  STL [R1+0xef4], R37 ;  /* 0x000ef42501007387 */ /* 0x000fe40000100800 */
[----:B------:R-:W-:Y:S01]  /*1ede0*/  @!P4 IMAD.IADD R19, R19, 0x1, -R68 ;  /* 0x000000011313c824 */ /* 0x000fe200078e0a44 */
[----:B------:R-:W-:-:S02]  /*1edf0*/  ISETP.GE.AND P5, PT, R28, RZ, PT ;  /* 0x000000ff1c00720c */ /* 0x000fc40003fa6270 */
[----:B---3--:R-:W-:Y:S02]  /*1ee00*/  ISETP.GE.AND P4, PT, R18, RZ, PT ;  /* 0x000000ff1200720c */ /* 0x008fe40003f86270 */
[----:B------:R-:W3:Y:S01]  /*1ee10*/  LDL R18, [R1+0xffc] ;  /* 0x000ffc0001127983 */ /* 0x000ee20000100800 */
[----:B------:R-:W-:-:S08]  /*1ee20*/  IMAD.MOV.U32 R67, RZ, RZ, R26 ;  /* 0x000000ffff437224 */ /* 0x000fd000078e001a */
[----:B------:R-:W-:Y:S01]  /*1ee30*/  @!P5 IMAD.MOV R67, RZ, RZ, -R67 ;  /* 0x000000ffff43d224 */ /* 0x000fe200078e0a43 */
[----:B------:R-:W-:Y:S02]  /*1ee40*/  ISETP.GT.U32.AND P5, PT, R68, R24, PT ;  /* 0x000000184400720c */ /* 0x000fe40003fa4070 */
[----:B----4-:R-:W-:Y:S02]  /*1ee50*/  ISETP.GE.AND P6, PT, R27, RZ, PT ;  /* 0x000000ff1b00720c */ /* 0x010fe40003fc6270 */
[----:B------:R-:W-:Y:S02]  /*1ee60*/  ISETP.GE.AND P3, PT, R25, RZ, PT ;  /* 0x000000ff1900720c */ /* 0x000fe40003f66270 */
[----:B------:R-:W4:Y:S01]  /*1ee70*/  LDL R25, [R1+0xff8] ;  /* 0x000ff80001197983 */ /* 0x000f220000100800 */
[----:B------:R-:W-:-:S06]  /*1ee80*/  IMAD.MOV.U32 R31, RZ, RZ, R23 ;  /* 0x000000ffff1f7224 */ /* 0x000fcc00078e0017 */
[----:B------:R-:W-:Y:S01]  /*1ee90*/  @!P5 IMAD.IADD R24, R24, 0x1, -R68 ;  /* 0x000000011818d824 */ /* 0x000fe200078e0a44 */
[----:B------:R0:W-:Y:S01]  /*1eea0*/  STL [R1+0x3ec], R19 ;  /* 0x0003ec1301007387 */ /* 0x0001e20000100800 */
[----:B------:R-:W-:Y:S01]  /*1eeb0*/  @!P6 IMAD.MOV R31, RZ, RZ, -R31 ;  /* 0x000000ffff1fe224 */ /* 0x000fe200078e0a1f */
[C---:B------:R-:W-:Y:S01]  /*1eec0*/  ISETP.GT.U32.AND P6, PT, R68.reuse, R21, PT ;  /* 0x000000154400720c */ /* 0x040fe20003fc4070 */
[----:B------:R-:W-:Y:S01]  /*1eed0*/  IMAD.MOV.U32 R66, RZ, RZ, R22 ;  /* 0x000000ffff427224 */ /* 0x000fe200078e0016 */
[----:B------:R0:W-:Y:S01]  /*1eee0*/  STL [R1+0x3f0], R24 ;  /* 0x0003f01801007387 */ /* 0x0001e20000100800 */
[----:B------:R-:W-:Y:S01]  /*1eef0*/  ISETP.GT.U32.AND P5, PT, R68, R20, PT ;  /* 0x000000144400720c */ /* 0x000fe20003fa4070 */
[----:B------:R-:W-:Y:S02]  /*1ef00*/  IMAD.MOV.U32 R65, RZ, RZ, R19 ;  /* 0x000000ffff417224 */ /* 0x000fe400078e0013 */
[----:B------:R-:W-:Y:S01]  /*1ef10*/  STL [R1+0xf00], R36 ;  /* 0x000f002401007387 */ /* 0x000fe20000100800 */
[----:B------:R-:W-:-:S03]  /*1ef20*/  @!P3 IMAD.MOV R66, RZ, RZ, -R66 ;  /* 0x000000ffff42b224 */ /* 0x000fc600078e0a42 */
[----:B------:R-:W-:Y:S01]  /*1ef30*/  STL [R1+0xf08], R35 ;  /* 0x000f082301007387 */ /* 0x000fe20000100800 */
[----:B------:R-:W-:-:S03]  /*1ef40*/  ISETP.GE.AND P3, PT, R9, RZ, PT ;  /* 0x000000ff0900720c */ /* 0x000fc60003f66270 */
[----:B0-----:R-:W4:Y:S04]  /*1ef50*/  LDL R19, [R1+0x1024] ;  /* 0x0010240001137983 */ /* 0x001f280000100800 */
[----:B------:R-:W4:Y:S04]  /*1ef60*/  LDL.LU R27, [R1+0x404] ;  /* 0x00040400011b7983 */ /* 0x000f280000300800 */
[----:B------:R-:W4:Y:S01]  /*1ef70*/  LDL.LU R23, [R1+0x408] ;  /* 0x0004080001177983 */ /* 0x000f220000300800 */
[----:B------:R-:W-:-:S03]  /*1ef80*/  @!P6 IMAD.IADD R21, R21, 0x1, -R68 ;  /* 0x000000011515e824 */ /* 0x000fc600078e0a44 */
[----:B------:R-:W4:Y:S01]  /*1ef90*/  LDL.LU R22, [R1+0x40c] ;  /* 0x00040c0001167983 */ /* 0x000f220000300800 */
[----:B------:R-:W-:Y:S01]  /*1efa0*/  @!P5 IMAD.IADD R20, R20, 0x1, -R68 ;  /* 0x000000011414d824 */ /* 0x000fe200078e0a44 */
[----:B------:R-:W-:Y:S01]  /*1efb0*/  ISETP.GT.U32.AND P6, PT, R68, R21, PT ;  /* 0x000000154400720c */ /* 0x000fe20003fc4070 */
[----:B------:R-:W-:-:S03]  /*1efc0*/  @!P3 IMAD.MOV R65, RZ, RZ, -R65 ;  /* 0x000000ffff41b224 */ /* 0x000fc600078e0a41 */
[C---:B------:R-:W-:Y:S02]  /*1efd0*/  ISETP.GT.U32.AND P3, PT, R68.reuse, R20, PT ;  /* 0x000000144400720c */ /* 0x040fe40003f64070 */
[----:B--2---:R-:W-:-:S07]  /*1efe0*/  ISETP.GT.U32.AND P5, PT, R68, R45, PT ;  /* 0x0000002d4400720c */ /* 0x004fce0003fa4070 */
[----:B------:R-:W-:-:S04]  /*1eff0*/  @!P6 IMAD.IADD R21, R21, 0x1, -R68 ;  /* 0x000000011515e824 */ /* 0x000fc800078e0a44 */
[--C-:B------:R-:W-:Y:S01]  /*1f000*/  @!P3 IMAD.IADD R20, R20, 0x1, -R68.reuse ;  /* 0x000000011414b824 */ /* 0x100fe200078e0a44 */
[----:B------:R0:W-:Y:S01]  /*1f010*/  STL [R1+0x3f4], R21 ;  /* 0x0003f41501007387 */ /* 0x0001e20000100800 */
[----:B------:R-:W-:-:S03]  /*1f020*/  @!P5 IMAD.IADD R45, R45, 0x1, -R68 ;  /* 0x000000012d2dd824 */ /* 0x000fc600078e0a44 */
[----:B------:R-:W-:Y:S01]  /*1f030*/  STL [R1+0x3f8], R20 ;  /* 0x0003f81401007387 */ /* 0x000fe20000100800 */
[----:B------:R-:W-:Y:S01]  /*1f040*/  IMAD.MOV.U32 R64, RZ, RZ, R24 ;  /* 0x000000ffff407224 */ /* 0x000fe200078e0018 */
[----:B---3--:R-:W-:Y:S02]  /*1f050*/  ISETP.GE.AND P5, PT, R18, RZ, PT ;  /* 0x000000ff1200720c */ /* 0x008fe40003fa6270 */
[----:B------:R-:W2:Y:S04]  /*1f060*/  LDL R18, [R1+0x1030] ;  /* 0x0010300001127983 */ /* 0x000ea80000100800 */
[----:B------:R-:W-:Y:S04]  /*1f070*/  STL [R1+0xf10], R34 ;  /* 0x000f102201007387 */ /* 0x000fe80000100800 */
[----:B------:R-:W3:Y:S01]  /*1f080*/  LDL R24, [R1+0x1120] ;  /* 0x0011200001187983 */ /* 0x000ee20000100800 */
[C---:B------:R-:W-:Y:S01]  /*1f090*/  ISETP.GT.U32.AND P6, PT, R68.reuse, R29, PT ;  /* 0x0000001d4400720c */ /* 0x040fe20003fc4070 */
[----:B------:R-:W-:Y:S01]  /*1f0a0*/  @!P4 IMAD.MOV R64, RZ, RZ, -R64 ;  /* 0x000000ffff40c224 */ /* 0x000fe200078e0a40 */
[----:B----4-:R-:W-:Y:S01]  /*1f0b0*/  ISETP.GE.AND P3, PT, R25, RZ, PT ;  /* 0x000000ff1900720c */ /* 0x010fe20003f66270 */
[----:B------:R-:W-:Y:S01]  /*1f0c0*/  IMAD.MOV.U32 R63, RZ, RZ, R21 ;  /* 0x000000ffff3f7224 */ /* 0x000fe200078e0015 */
[----:B------:R-:W-:Y:S01]  /*1f0d0*/  ISETP.GT.U32.AND P4, PT, R68, R45, PT ;  /* 0x0000002d4400720c */ /* 0x000fe20003f84070 */
[----:B------:R-:W4:Y:S04]  /*1f0e0*/  LDL.LU R44, [R1+0x410] ;  /* 0x00041000012c7983 */ /* 0x000f280000300800 */
[----:B------:R-:W2:Y:S04]  /*1f0f0*/  LDL.LU R26, [R1+0x418] ;  /* 0x00041800011a7983 */ /* 0x000ea80000300800 */
[----:B------:R-:W-:-:S05]  /*1f100*/  @!P6 IMAD.IADD R29, R29, 0x1, -R68 ;  /* 0x000000011d1de824 */ /* 0x000fca00078e0a44 */
[C---:B------:R-:W-:Y:S01]  /*1f110*/  ISETP.GT.U32.AND P6, PT, R68.reuse, R29, PT ;  /* 0x0000001d4400720c */ /* 0x040fe20003fc4070 */
[----:B------:R-:W-:Y:S02]  /*1f120*/  @!P3 IMAD.MOV R63, RZ, RZ, -R63 ;  /* 0x000000ffff3fb224 */ /* 0x000fe400078e0a3f */
[----:B------:R-:W-:Y:S02]  /*1f130*/  @!P4 IMAD.IADD R45, R45, 0x1, -R68 ;  /* 0x000000012d2dc824 */ /* 0x000fe400078e0a44 */
[----:B------:R-:W-:Y:S01]  /*1f140*/  IMAD.MOV.U32 R62, RZ, RZ, R20 ;  /* 0x000000ffff3e7224 */ /* 0x000fe200078e0014 */
[----:B------:R-:W-:-:S07]  /*1f150*/  ISETP.GT.U32.AND P3, PT, R68, R27, PT ;  /* 0x0000001b4400720c */ /* 0x000fce0003f64070 */
[----:B------:R-:W-:Y:S01]  /*1f160*/  @!P6 IMAD.IADD R29, R29, 0x1, -R68 ;  /* 0x000000011d1de824 */ /* 0x000fe200078e0a44 */
[C---:B------:R-:W-:Y:S01]  /*1f170*/  ISETP.GT.U32.AND P4, PT, R68.reuse, R23, PT ;  /* 0x000000174400720c */ /* 0x040fe20003f84070 */
[----:B------:R0:W-:Y:S01]  /*1f180*/  STL [R1+0x3fc], R45 ;  /* 0x0003fc2d01007387 */ /* 0x0001e20000100800 */
[----:B------:R-:W-:-:S03]  /*1f190*/  ISETP.GT.U32.AND P6, PT, R68, R22, PT ;  /* 0x000000164400720c */ /* 0x000fc60003fc4070 */
[----:B------:R-:W-:Y:S01]  /*1f1a0*/  STL [R1+0x400], R29 ;  /* 0x0004001d01007387 */ /* 0x000fe20000100800 */
[----:B------:R-:W-:Y:S01]  /*1f1b0*/  @!P5 IMAD.MOV R62, RZ, RZ, -R62 ;  /* 0x000000ffff3ed224 */ /* 0x000fe200078e0a3e */
[----:B------:R-:W-:Y:S02]  /*1f1c0*/  ISETP.GE.AND P5, PT, R19, RZ, PT ;  /* 0x000000ff1300720c */ /* 0x000fe40003fa6270 */
[----:B------:R-:W-:Y:S04]  /*1f1d0*/  STL [R1+0xf0c], R33 ;  /* 0x000f0c2101007387 */ /* 0x000fe80000100800 */
[----:B------:R-:W-:Y:S01]  /*1f1e0*/  STL [R1+0xf24], R32 ;  /* 0x000f242001007387 */ /* 0x000fe20000100800 */
[----:B------:R-:W-:-:S03]  /*1f1f0*/  @!P3 IMAD.IADD R27, R27, 0x1, -R68 ;  /* 0x000000011b1bb824 */ /* 0x000fc600078e0a44 */
[----:B------:R-:W4:Y:S04]  /*1f200*/  LDL R28, [R1+0x1050] ;  /* 0x00105000011c7983 */ /* 0x000f280000100800 */
[----:B0-----:R-:W4:Y:S04]  /*1f210*/  LDL R21, [R1+0x10e0] ;  /* 0x0010e00001157983 */ /* 0x001f280000100800 */
[----:B------:R-:W4:Y:S01]  /*1f220*/  LDL.LU R25, [R1+0x41c] ;  /* 0x00041c0001197983 */ /* 0x000f220000300800 */
[----:B------:R-:W-:Y:S01]  /*1f230*/  @!P4 IMAD.IADD R23, R23, 0x1, -R68 ;  /* 0x000000011717c824 */ /* 0x000fe200078e0a44 */
[----:B------:R-:W-:Y:S01]  /*1f240*/  ISETP.GT.U32.AND P4, PT, R68, R27, PT ;  /* 0x0000001b4400720c */ /* 0x000fe20003f84070 */
[----:B------:R-:W-:-:S02]  /*1f250*/  IMAD.MOV.U32 R61, RZ, RZ, R45 ;  /* 0x000000ffff3d7224 */ /* 0x000fc400078e002d */
[----:B------:R-:W-:Y:S01]  /*1f260*/  @!P6 IMAD.IADD R22, R22, 0x1, -R68 ;  /* 0x000000011616e824 */ /* 0x000fe200078e0a44 */
[----:B------:R-:W-:Y:S01]  /*1f270*/  ISETP.GT.U32.AND P6, PT, R68, R23, PT ;  /* 0x000000174400720c */ /* 0x000fe20003fc4070 */
[----:B------:R-:W-:-:S03]  /*1f280*/  @!P5 IMAD.MOV R61, RZ, RZ, -R61 ;  /* 0x000000ffff3dd224 */ /* 0x000fc600078e0a3d */
[----:B------:R-:W-:-:S05]  /*1f290*/  ISETP.GT.U32.AND P5, PT, R68, R22, PT ;  /* 0x000000164400720c */ /* 0x000fca0003fa4070 */
[----:B------:R-:W-:-:S04]  /*1f2a0*/  @!P4 IMAD.IADD R27, R27, 0x1, -R68 ;  /* 0x000000011b1bc824 */ /* 0x000fc800078e0a44 */
[--C-:B------:R-:W-:Y:S01]  /*1f2b0*/  @!P6 IMAD.IADD R23, R23, 0x1, -R68.reuse ;  /* 0x000000011717e824 */ /* 0x100fe200078e0a44 */
[----:B------:R0:W-:Y:S03]  /*1f2c0*/  STL [R1+0x404], R27 ;  /* 0x0004041b01007387 */ /* 0x0001e60000100800 */
[----:B------:R-:W-:Y:S02]  /*1f2d0*/  @!P5 IMAD.IADD R22, R22, 0x1, -R68 ;  /* 0x000000011616d824 */ /* 0x000fe400078e0a44 */
[----:B------:R-:W-:Y:S02]  /*1f2e0*/  VIADD R78, R0, 0x9e ;  /* 0x0000009e004e7836 */ /* 0x000fe40000000000 */
[----:B------:R-:W-:Y:S01]  /*1f2f0*/  IMAD.MOV.U32 R59, RZ, RZ, R27 ;  /* 0x000000ffff3b7224 */ /* 0x000fe200078e001b */
[----:B---3--:R-:W-:Y:S02]  /*1f300*/  ISETP.GE.AND P6, PT, R24, RZ, PT ;  /* 0x000000ff1800720c */ /* 0x008fe40003fc6270 */
[----:B------:R-:W3:Y:S04]  /*1f310*/  LDL.LU R24, [R1+0x424] ;  /* 0x0004240001187983 */ /* 0x000ee80000300800 */
[----:B------:R0:W-:Y:S04]  /*1f320*/  STL [R1+0x408], R23 ;  /* 0x0004081701007387 */ /* 0x0001e80000100800 */
[----:B------:R-:W3:Y:S04]  /*1f330*/  LDL.LU R49, [R1+0x434] ;  /* 0x0004340001317983 */ /* 0x000ee80000300800 */
[----:B------:R0:W-:Y:S04]  /*1f340*/  STL [R1+0x40c], R22 ;  /* 0x00040c1601007387 */ /* 0x0001e80000100800 */
[----:B------:R-:W3:Y:S04]  /*1f350*/  LDL R47, [R1+0x10dc] ;  /* 0x0010dc00012f7983 */ /* 0x000ee80000100800 */
[----:B------:R-:W3:Y:S04]  /*1f360*/  LDL R45, [R1+0x1048] ;  /* 0x00104800012d7983 */ /* 0x000ee80000100800 */
[----:B------:R-:W-:Y:S04]  /*1f370*/  STL [R1+0xf20], R88 ;  /* 0x000f205801007387 */ /* 0x000fe80000100800 */
[----:B------:R-:W-:Y:S04]  /*1f380*/  STL [R1+0xf30], R78 ;  /* 0x000f304e01007387 */ /* 0x000fe80000100800 */
[----:B0-----:R-:W3:Y:S01]  /*1f390*/  LDL R27, [R1+0x1084] ;  /* 0x00108400011b7983 */ /* 0x001ee20000100800 */
[----:B--2---:R-:W-:-:S02]  /*1f3a0*/  ISETP.GE.AND P3, PT, R18, RZ, PT ;  /* 0x000000ff1200720c */ /* 0x004fc40003f66270 */
[C---:B------:R-:W-:Y:S01]  /*1f3b0*/  ISETP.GT.U32.AND P4, PT, R68.reuse, R26, PT ;  /* 0x0000001a4400720c */ /* 0x040fe20003f84070 */
[----:B------:R-:W-:Y:S02]  /*1f3c0*/  IMAD.MOV.U32 R60, RZ, RZ, R29 ;  /* 0x000000ffff3c7224 */ /* 0x000fe400078e001d */
[----:B------:R-:W2:Y:S08]  /*1f3d0*/  LDL.LU R29, [R1+0x42c] ;  /* 0x00042c00011d7983 */ /* 0x000eb00000300800 */
[----:B------:R-:W-:Y:S01]  /*1f3e0*/  @!P3 IMAD.MOV R60, RZ, RZ, -R60 ;  /* 0x000000ffff3cb224 */ /* 0x000fe200078e0a3c */
[----:B----4-:R-:W-:Y:S01]  /*1f3f0*/  ISETP.GT.U32.AND P3, PT, R68, R44, PT ;  /* 0x0000002c4400720c */ /* 0x010fe20003f64070 */
[----:B------:R-:W-:Y:S01]  /*1f400*/  @!P4 IMAD.IADD R26, R26, 0x1, -R68 ;  /* 0x000000011a1ac824 */ /* 0x000fe200078e0a44 */
[----:B------:R-:W-:-:S02]  /*1f410*/  ISETP.GE.AND P5, PT, R28, RZ, PT ;  /* 0x000000ff1c00720c */ /* 0x000fc40003fa6270 */
[----:B------:R-:W-:Y:S01]  /*1f420*/  ISETP.GT.U32.AND P4, PT, R68, R25, PT ;  /* 0x000000194400720c */ /* 0x000fe20003f84070 */
[----:B------:R-:W-:-:S08]  /*1f430*/  IMAD.MOV.U32 R58, RZ, RZ, R23 ;  /* 0x000000ffff3a7224 */ /* 0x000fd000078e0017 */
[----:B------:R-:W-:Y:S01]  /*1f440*/  @!P3 IMAD.IADD R44, R44, 0x1, -R68 ;  /* 0x000000012c2cb824 */ /* 0x000fe200078e0a44 */
[----:B------:R-:W-:Y:S01]  /*1f450*/  ISETP.GE.AND P3, PT, R21, RZ, PT ;  /* 0x000000ff1500720c */ /* 0x000fe20003f66270 */
[----:B------:R-:W-:Y:S01]  /*1f460*/  IMAD.MOV.U32 R57, RZ, RZ, R22 ;  /* 0x000000ffff397224 */ /* 0x000fe200078e0016 */
[----:B------:R-:W4:Y:S04]  /*1f470*/  LDL R23, [R1+0x10c4] ;  /* 0x0010c40001177983 */ /* 0x000f280000100800 */
[----:B------:R-:W4:Y:S01]  /*1f480*/  LDL R22, [R1+0x10c0] ;  /* 0x0010c00001167983 */ /* 0x000f220000100800 */
[----:B------:R-:W-:-:S03]  /*1f490*/  @!P4 IMAD.IADD R25, R25, 0x1, -R68 ;  /* 0x000000011919c824 */ /* 0x000fc600078e0a44 */
[----:B------:R-:W4:Y:S01]  /*1f4a0*/  LDL.LU R28, [R1+0x430] ;  /* 0x00043000011c7983 */ /* 0x000f220000300800 */
[C---:B------:R-:W-:Y:S01]  /*1f4b0*/  ISETP.GT.U32.AND P4, PT, R68.reuse, R44, PT ;  /* 0x0000002c4400720c */ /* 0x040fe20003f84070 */
[----:B------:R-:W-:Y:S01]  /*1f4c0*/  @!P5 IMAD.MOV R58, RZ, RZ, -R58 ;  /* 0x000000ffff3ad224 */ /* 0x000fe200078e0a3a */
[C---:B------:R-:W-:Y:S01]  /*1f4d0*/  ISETP.GT.U32.AND P5, PT, R68.reuse, R26, PT ;  /* 0x0000001a4400720c */ /* 0x040fe20003fa4070 */
[----:B------:R-:W-:Y:S01]  /*1f4e0*/  @!P6 IMAD.MOV R59, RZ, RZ, -R59 ;  /* 0x000000ffff3be224 */ /* 0x000fe200078e0a3b */
[----:B------:R-:W-:Y:S01]  /*1f4f0*/  ISETP.GT.U32.AND P6, PT, R68, R25, PT ;  /* 0x000000194400720c */ /* 0x000fe20003fc4070 */
[----:B------:R-:W-:-:S08]  /*1f500*/  @!P3 IMAD.MOV R57, RZ, RZ, -R57 ;  /* 0x000000ffff39b224 */ /* 0x000fd000078e0a39 */
[--C-:B------:R-:W-:Y:S02]  /*1f510*/  @!P4 IMAD.IADD R44, R44, 0x1, -R68.reuse ;  /* 0x000000012c2cc824 */ /* 0x100fe400078e0a44 */
[--C-:B------:R-:W-:Y:S02]  /*1f520*/  @!P5 IMAD.IADD R26, R26, 0x1, -R68.reuse ;  /* 0x000000011a1ad824 */ /* 0x100fe400078e0a44 */
[----:B------:R-:W-:Y:S01]  /*1f530*/  @!P6 IMAD.IADD R25, R25, 0x1, -R68 ;  /* 0x000000011919e824 */ /* 0x000fe200078e0a44 */
[----:B------:R-:W-:Y:S01]  /*1f540*/  STL [R1+0x410], R44 ;  /* 0x0004102c01007387 */ /* 0x000fe20000100800 */
[----:B------:R-:W-:-:S03]  /*1f550*/  VIADD R77, R0, 0x9f ;  /* 0x0000009f004d7836 */ /* 0x000fc60000000000 */
[----:B------:R0:W-:Y:S01]  /*1f560*/  STL [R1+0x418], R26 ;  /* 0x0004181a01007387 */ /* 0x0001e20000100800 */
[----:B------:R-:W-:-:S03]  /*1f570*/  IMAD.MOV.U32 R56, RZ, RZ, R44 ;  /* 0x000000ffff387224 */ /* 0x000fc600078e002c */
[----:B------:R-:W-:Y:S01]  /*1f580*/  STL [R1+0x41c], R25 ;  /* 0x00041c1901007387 */ /* 0x000fe20000100800 */
[----:B------:R-:W-:Y:S02]  /*1f590*/  IMAD.MOV.U32 R55, RZ, RZ, R26 ;  /* 0x000000ffff377224 */ /* 0x000fe400078e001a */
[C---:B------:R-:W-:Y:S02]  /*1f5a0*/  VIADD R76, R0.reuse, 0xa6 ;  /* 0x000000a6004c7836 */ /* 0x040fe40000000000 */
[----:B------:R-:W-:Y:S01]  /*1f5b0*/  VIADD R75, R0, 0xa7 ;  /* 0x000000a7004b7836 */ /* 0x000fe20000000000 */
[C---:B---3--:R-:W-:Y:S02]  /*1f5c0*/  ISETP.GT.U32.AND P3, PT, R68.reuse, R24, PT ;  /* 0x000000184400720c */ /* 0x048fe40003f64070 */
[----:B------:R-:W-:Y:S02]  /*1f5d0*/  ISETP.GT.U32.AND P4, PT, R68, R49, PT ;  /* 0x000000314400720c */ /* 0x000fe40003f84070 */
[----:B------:R-:W-:-:S09]  /*1f5e0*/  ISETP.GE.AND P5, PT, R47, RZ, PT ;  /* 0x000000ff2f00720c */ /* 0x000fd20003fa6270 */
[--C-:B------:R-:W-:Y:S01]  /*1f5f0*/  @!P3 IMAD.IADD R24, R24, 0x1, -R68.reuse ;  /* 0x000000011818b824 */ /* 0x100fe200078e0a44 */
[----:B------:R-:W3:Y:S01]  /*1f600*/  LDL.LU R47, [R1+0x428] ;  /* 0x00042800012f7983 */ /* 0x000ee20000300800 */
[----:B------:R-:W-:Y:S01]  /*1f610*/  ISETP.GE.AND P6, PT, R45, RZ, PT ;  /* 0x000000ff2d00720c */ /* 0x000fe20003fc6270 */
[----:B------:R-:W-:Y:S02]  /*1f620*/  @!P4 IMAD.IADD R49, R49, 0x1, -R68 ;  /* 0x000000013131c824 */ /* 0x000fe400078e0a44 */
[----:B------:R-:W3:Y:S01]  /*1f630*/  LDL.LU R45, [R1+0x420] ;  /* 0x00042000012d7983 */ /* 0x000ee20000300800 */
[----:B------:R-:W-:-:S03]  /*1f640*/  ISETP.GT.U32.AND P4, PT, R68, R24, PT ;  /* 0x000000184400720c */ /* 0x000fc60003f84070 */
[----:B------:R-:W-:Y:S01]  /*1f650*/  STL [R1+0xf2c], R77 ;  /* 0x000f2c4d01007387 */ /* 0x000fe20000100800 */
[----:B------:R-:W-:-:S03]  /*1f660*/  @!P5 IMAD.MOV R56, RZ, RZ, -R56 ;  /* 0x000000ffff38d224 */ /* 0x000fc600078e0a38 */
[----:B0-----:R-:W3:Y:S01]  /*1f670*/  LDL R26, [R1+0x1074] ;  /* 0x00107400011a7983 */ /* 0x001ee20000100800 */
[----:B------:R-:W-:-:S03]  /*1f680*/  ISETP.GT.U32.AND P5, PT, R68, R49, PT ;  /* 0x000000314400720c */ /* 0x000fc60003fa4070 */
[----:B------:R-:W3:Y:S02]  /*1f690*/  LDL R48, [R1+0x110c] ;  /* 0x00110c0001307983 */ /* 0x000ee40000100800 */
[----:B------:R-:W-:Y:S01]  /*1f6a0*/  @!P4 IMAD.IADD R24, R24, 0x1, -R68 ;  /* 0x000000011818c824 */ /* 0x000fe200078e0a44 */
[----:B------:R-:W-:-:S04]  /*1f6b0*/  ISETP.GE.AND P3, PT, R27, RZ, PT ;  /* 0x000000ff1b00720c */ /* 0x000fc80003f66270 */
[----:B------:R-:W-:Y:S03]  /*1f6c0*/  STL [R1+0x424], R24 ;  /* 0x0004241801007387 */ /* 0x000fe60000100800 */
[----:B------:R-:W-:Y:S01]  /*1f6d0*/  @!P5 IMAD.IADD R49, R49, 0x1, -R68 ;  /* 0x000000013131d824 */ /* 0x000fe200078e0a44 */
[----:B------:R-:W3:Y:S04]  /*1f6e0*/  LDL.LU R44, [R1+0x414] ;  /* 0x00041400012c7983 */ /* 0x000ee80000300800 */
[----:B------:R0:W-:Y:S04]  /*1f6f0*/  STL [R1+0x434], R49 ;  /* 0x0004343101007387 */ /* 0x0001e80000100800 */
[----:B------:R-:W-:Y:S04]  /*1f700*/  STL [R1+0xf3c], R76 ;  /* 0x000f3c4c01007387 */ /* 0x000fe80000100800 */
[----:B------:R-:W-:Y:S04]  /*1f710*/  STL [R1+0xf40], R75 ;  /* 0x000f404b01007387 */ /* 0x000fe80000100800 */
[----:B------:R-:W3:Y:S01]  /*1f720*/  LDL R27, [R1+0x10a8] ;  /* 0x0010a800011b7983 */ /* 0x000ee20000100800 */
[----:B------:R-:W-:Y:S01]  /*1f730*/  @!P6 IMAD.MOV R55, RZ, RZ, -R55 ;  /* 0x000000ffff37e224 */ /* 0x000fe200078e0a37 */
[C---:B--2---:R-:W-:Y:S01]  /*1f740*/  ISETP.GT.U32.AND P6, PT, R68.reuse, R29, PT ;  /* 0x0000001d4400720c */ /* 0x044fe20003fc4070 */
[----:B------:R-:W-:Y:S01]  /*1f750*/  IMAD.MOV.U32 R54, RZ, RZ, R25 ;  /* 0x000000ffff367224 */ /* 0x000fe200078e0019 */
[----:B----4-:R-:W-:-:S03]  /*1f760*/  ISETP.GT.U32.AND P5, PT, R68, R28, PT ;  /* 0x0000001c4400720c */ /* 0x010fc60003fa4070 */
[----:B------:R-:W-:Y:S01]  /*1f770*/  @!P3 IMAD.MOV R54, RZ, RZ, -R54 ;  /* 0x000000ffff36b224 */ /* 0x000fe200078e0a36 */
[----:B------:R-:W-:-:S07]  /*1f780*/  ISETP.GE.AND P3, PT, R23, RZ, PT ;  /* 0x000000ff1700720c */ /* 0x000fce0003f66270 */
[----:B------:R-:W-:-:S05]  /*1f790*/  @!P6 IMAD.IADD R29, R29, 0x1, -R68 ;  /* 0x000000011d1de824 */ /* 0x000fca00078e0a44 */
[----:B------:R-:W-:Y:S01]  /*1f7a0*/  ISETP.GT.U32.AND P6, PT, R68, R29, PT ;  /* 0x0000001d4400720c */ /* 0x000fe20003fc4070 */
[----:B------:R-:W-:Y:S02]  /*1f7b0*/  @!P5 IMAD.IADD R28, R28, 0x1, -R68 ;  /* 0x000000011c1cd824 */ /* 0x000fe400078e0a44 */
[----:B------:R-:W-:-:S03]  /*1f7c0*/  IMAD.MOV.U32 R53, RZ, RZ, R24 ;  /* 0x000000ffff357224 */ /* 0x000fc600078e0018 */
[----:B------:R-:W-:Y:S01]  /*1f7d0*/  ISETP.GT.U32.AND P5, PT, R68, R28, PT ;  /* 0x0000001c4400720c */ /* 0x000fe20003fa4070 */
[----:B------:R-:W-:-:S06]  /*1f7e0*/  @!P3 IMAD.MOV R53, RZ, RZ, -R53 ;  /* 0x000000ffff35b224 */ /* 0x000fcc00078e0a35 */
[----:B------:R-:W-:-:S05]  /*1f7f0*/  @!P6 IMAD.IADD R29, R29, 0x1, -R68 ;  /* 0x000000011d1de824 */ /* 0x000fca00078e0a44 */
[----:B------:R-:W-:Y:S01]  /*1f800*/  STL [R1+0x42c], R29 ;  /* 0x00042c1d01007387 */ /* 0x000fe20000100800 */
[----:B------:R-:W-:-:S04]  /*1f810*/  @!P5 IMAD.IADD R28, R28, 0x1, -R68 ;  /* 0x000000011c1cd824 */ /* 0x000fc800078e0a44 */
[----:B------:R-:W-:Y:S01]  /*1f820*/  IMAD.MOV.U32 R50, RZ, RZ, R28 ;  /* 0x000000ffff327224 */ /* 0x000fe200078e001c */
[----:B---3--:R-:W-:Y:S02]  /*1f830*/  ISETP.GT.U32.AND P3, PT, R68, R47, PT ;  /* 0x0000002f4400720c */ /* 0x008fe40003f64070 */
[----:B------:R-:W-:Y:S02]  /*1f840*/  ISETP.GE.AND P5, PT, R26, RZ, PT ;  /* 0x000000ff1a00720c */ /* 0x000fe40003fa6270 */
[----:B------:R-:W2:Y:S09]  /*1f850*/  LDL R26, [R1+0x103c] ;  /* 0x00103c00011a7983 */ /* 0x000eb20000100800 */
[----:B------:R-:W-:Y:S01]  /*1f860*/  @!P3 IMAD.IADD R47, R47, 0x1, -R68 ;  /* 0x000000012f2fb824 */ /* 0x000fe200078e0a44 */
[----:B------:R-:W-:Y:S01]  /*1f870*/  ISETP.GE.AND P3, PT, R48, RZ, PT ;  /* 0x000000ff3000720c */ /* 0x000fe20003f66270 */
[----:B------:R-:W-:Y:S04]  /*1f880*/  STL [R1+0x430], R28 ;  /* 0x0004301c01007387 */ /* 0x000fe80000100800 */
[----:B------:R-:W-:Y:S08]  /*1f890*/  STL [R1+0xf48], R71 ;  /* 0x000f484701007387 */ /* 0x000ff00000100800 */
[----:B------:R-:W-:Y:S01]  /*1f8a0*/  @!P3 IMAD.MOV R50, RZ, RZ, -R50 ;  /* 0x000000ffff32b224 */ /* 0x000fe200078e0a32 */
[----:B------:R-:W-:-:S02]  /*1f8b0*/  ISETP.GE.AND P3, PT, R27, RZ, PT ;  /* 0x000000ff1b00720c */ /* 0x000fc40003f66270 */
[----:B------:R-:W3:Y:S01]  /*1f8c0*/  LDL R27, [R1+0x1104] ;  /* 0x00110400011b7983 */ /* 0x000ee20000100800 */
[----:B------:R-:W-:Y:S01]  /*1f8d0*/  ISETP.GE.AND P4, PT, R22, RZ, PT ;  /* 0x000000ff1600720c */ /* 0x000fe20003f86270 */
[----:B------:R-:W-:Y:S01]  /*1f8e0*/  IMAD.MOV.U32 R52, RZ, RZ, R49 ;  /* 0x000000ffff347224 */ /* 0x000fe200078e0031 */
[----:B------:R-:W-:Y:S02]  /*1f8f0*/  IABS R17, R3 ;  /* 0x0000000300117213 */ /* 0x000fe40000000000 */
[----:B------:R-:W-:-:S03]  /*1f900*/  ISETP.GT.U32.AND P6, PT, R68, R45, PT ;  /* 0x0000002d4400720c */ /* 0x000fc60003fc4070 */
[----:B------:R-:W-:-:S06]  /*1f910*/  IMAD.HI.U32 R6, R74, R17, RZ ;  /* 0x000000114a067227 */ /* 0x000fcc00078e00ff */
[----:B------:R-:W-:Y:S01]  /*1f920*/  @!P4 IMAD.MOV R52, RZ, RZ, -R52 ;  /* 0x000000ffff34c224 */ /* 0x000fe200078e0a34 */
[C---:B------:R-:W-:Y:S01]  /*1f930*/  ISETP.GT.U32.AND P4, PT, R68.reuse, R47, PT ;  /* 0x0000002f4400720c */ /* 0x040fe20003f84070 */
[----:B------:R-:W-:Y:S02]  /*1f940*/  IMAD.MOV R4, RZ, RZ, -R6 ;  /* 0x000000ffff047224 */ /* 0x000fe400078e0a06 */
[----:B------:R-:W-:Y:S02]  /*1f950*/  IMAD.MOV.U32 R51, RZ, RZ, R29 ;  /* 0x000000ffff337224 */ /* 0x000fe400078e001d */
[C---:B------:R-:W-:Y:S02]  /*1f960*/  IMAD R17, R68.reuse, R4, R17 ;  /* 0x0000000444117224 */ /* 0x040fe400078e0211 */
[----:B------:R-:W-:Y:S01]  /*1f970*/  @!P5 IMAD.MOV R51, RZ, RZ, -R51 ;  /* 0x000000ffff33d224 */ /* 0x000fe200078e0a33 */
[----:B------:R-:W-:Y:S01]  /*1f980*/  ISETP.GT.U32.AND P5, PT, R68, R44, PT ;  /* 0x0000002c4400720c */ /* 0x000fe20003fa4070 */
[----:B------:R-:W-:Y:S01]  /*1f990*/  @!P6 IMAD.IADD R45, R45, 0x1, -R68 ;  /* 0x000000012d2de824 */ /* 0x000fe200078e0a44 */
[----:B------:R-:W-:-:S03]  /*1f9a0*/  IABS R16, R2 ;  /* 0x0000000200107213 */ /* 0x000fc60000000000 */
[----:B------:R-:W-:Y:S01]  /*1f9b0*/  @!P4 IMAD.IADD R47, R47, 0x1, -R68 ;  /* 0x000000012f2fc824 */ /* 0x000fe200078e0a44 */
[----:B------:R-:W-:Y:S01]  /*1f9c0*/  ISETP.GT.U32.AND P4, PT, R68, R17, PT ;  /* 0x000000114400720c */ /* 0x000fe20003f84070 */
[----:B------:R-:W-:Y:S01]  /*1f9d0*/  IMAD.HI.U32 R7, R74, R16, RZ ;  /* 0x000000104a077227 */ /* 0x000fe200078e00ff */
[----:B------:R-:W-:-:S03]  /*1f9e0*/  ISETP.GT.U32.AND P6, PT, R68, R45, PT ;  /* 0x0000002d4400720c */ /* 0x000fc60003fc4070 */
[----:B------:R-:W-:Y:S02]  /*1f9f0*/  IMAD.MOV R5, RZ, RZ, -R7 ;  /* 0x000000ffff057224 */ /* 0x000fe400078e0a07 */
[----:B------:R-:W-:Y:S02]  /*1fa00*/  @!P5 IMAD.IADD R44, R44, 0x1, -R68 ;  /* 0x000000012c2cd824 */ /* 0x000fe400078e0a44 */
[----:B------:R-:W-:-:S04]  /*1fa10*/  IMAD.HI.U32 R4, R74, R15, RZ ;  /* 0x0000000f4a047227 */ /* 0x000fc800078e00ff */
[C---:B------:R-:W-:Y:S02]  /*1fa20*/  IMAD R16, R68.reuse, R5, R16 ;  /* 0x0000000544107224 */ /* 0x040fe400078e0210 */
[----:B------:R-:W-:Y:S01]  /*1fa30*/  @!P4 IMAD.IADD R17, R17, 0x1, -R68 ;  /* 0x000000011111c824 */ /* 0x000fe200078e0a44 */
[----:B------:R-:W-:Y:S01]  /*1fa40*/  ISETP.GT.U32.AND P4, PT, R68, R44, PT ;  /* 0x0000002c4400720c */ /* 0x000fe20003f84070 */
[----:B------:R-:W-:Y:S02]  /*1fa50*/  IMAD.MOV R4, RZ, RZ, -R4 ;  /* 0x000000ffff047224 */ /* 0x000fe400078e0a04 */
[----:B------:R-:W-:-:S04]  /*1fa60*/  IMAD.HI.U32 R5, R74, R14, RZ ;  /* 0x0000000e4a057227 */ /* 0x000fc800078e00ff */
[----:B------:R-:W-:Y:S01]  /*1fa70*/  @!P6 IMAD.IADD R45, R45, 0x1, -R68 ;  /* 0x000000012d2de824 */ /* 0x000fe200078e0a44 */
[C---:B------:R-:W-:Y:S01]  /*1fa80*/  ISETP.GT.U32.AND P6, PT, R68.reuse, R16, PT ;  /* 0x000000104400720c */ /* 0x040fe20003fc4070 */
[----:B------:R-:W-:Y:S02]  /*1fa90*/  IMAD R15, R68, R4, R15 ;  /* 0x00000004440f7224 */ /* 0x000fe400078e020f */
[----:B------:R-:W-:-:S04]  /*1faa0*/  IMAD.MOV R4, RZ, RZ, -R5 ;  /* 0x000000ffff047224 */ /* 0x000fc800078e0a05 */
[----:B------:R-:W-:Y:S02]  /*1fab0*/  IMAD R14, R68, R4, R14 ;  /* 0x00000004440e7224 */ /* 0x000fe400078e020e */
[----:B------:R-:W-:Y:S02]  /*1fac0*/  @!P4 IMAD.IADD R44, R44, 0x1, -R68 ;  /* 0x000000012c2cc824 */ /* 0x000fe400078e0a44 */
[----:B------:R-:W-:Y:S01]  /*1fad0*/  IMAD.HI.U32 R5, R74, R13, RZ ;  /* 0x0000000d4a057227 */ /* 0x000fe200078e00ff */
[----:B------:R-:W-:-:S03]  /*1fae0*/  ISETP.GT.U32.AND P4, PT, R68, R14, PT ;  /* 0x0000000e4400720c */ /* 0x000fc60003f84070 */
[--C-:B------:R-:W-:Y:S01]  /*1faf0*/  @!P6 IMAD.IADD R16, R16, 0x1, -R68.reuse ;  /* 0x000000011010e824 */ /* 0x100fe200078e0a44 */
[C---:B------:R-:W-:Y:S01]  /*1fb00*/  ISETP.GT.U32.AND P6, PT, R68.reuse, R17, PT ;  /* 0x000000114400720c */ /* 0x040fe20003fc4070 */
[----:B------:R-:W-:Y:S02]  /*1fb10*/  IMAD.MOV R4, RZ, RZ, -R5 ;  /* 0x000000ffff047224 */ /* 0x000fe400078e0a05 */
[----:B------:R-:W-:Y:S02]  /*1fb20*/  IMAD.MOV.U32 R48, RZ, RZ, R45 ;  /* 0x000000ffff307224 */ /* 0x000fe400078e002d */
[----:B------:R-:W-:Y:S02]  /*1fb30*/  IMAD R13, R68, R4, R13 ;  /* 0x00000004440d7224 */ /* 0x000fe400078e020d */
[----:B0-----:R-:W-:Y:S02]  /*1fb40*/  IMAD.MOV.U32 R49, RZ, RZ, R47 ;  /* 0x000000ffff317224 */ /* 0x001fe400078e002f */
[--C-:B------:R-:W-:Y:S01]  /*1fb50*/  @!P4 IMAD.IADD R14, R14, 0x1, -R68.reuse ;  /* 0x000000010e0ec824 */ /* 0x100fe200078e0a44 */
[C---:B------:R-:W-:Y:S01]  /*1fb60*/  ISETP.GT.U32.AND P4, PT, R68.reuse, R13, PT ;  /* 0x0000000d4400720c */ /* 0x040fe20003f84070 */
[----:B------:R-:W-:Y:S01]  /*1fb70*/  @!P3 IMAD.MOV R49, RZ, RZ, -R49 ;  /* 0x000000ffff31b224 */ /* 0x000fe200078e0a31 */
[----:B------:R-:W-:Y:S01]  /*1fb80*/  ISETP.GT.U32.AND P3, PT, R68, R16, PT ;  /* 0x000000104400720c */ /* 0x000fe20003f64070 */
[----:B------:R-:W-:-:S02]  /*1fb90*/  @!P6 IMAD.IADD R17, R17, 0x1, -R68 ;  /* 0x000000011111e824 */ /* 0x000fc400078e0a44 */
[----:B------:R-:W-:Y:S01]  /*1fba0*/  IMAD.HI.U32 R4, R74, R12, RZ ;  /* 0x0000000c4a047227 */ /* 0x000fe200078e00ff */
[----:B------:R0:W-:Y:S03]  /*1fbb0*/  STL [R1+0x428], R47 ;  /* 0x0004282f01007387 */ /* 0x0001e60000100800 */
[----:B------:R-:W-:-:S04]  /*1fbc0*/  IMAD.MOV R4, RZ, RZ, -R4 ;  /* 0x000000ffff047224 */ /* 0x000fc800078e0a04 */
[----:B------:R-:W-:Y:S02]  /*1fbd0*/  @!P4 IMAD.IADD R13, R13, 0x1, -R68 ;  /* 0x000000010d0dc824 */ /* 0x000fe400078e0a44 */
[----:B------:R-:W-:Y:S02]  /*1fbe0*/  IMAD R12, R68, R4, R12 ;  /* 0x00000004440c7224 */ /* 0x000fe400078e020c */
[----:B0-----:R-:W-:Y:S02]  /*1fbf0*/  IMAD.MOV.U32 R47, RZ, RZ, R44 ;  /* 0x000000ffff2f7224 */ /* 0x001fe400078e002c */
[----:B------:R-:W-:-:S04]  /*1fc00*/  IMAD.HI.U32 R4, R74, R11, RZ ;  /* 0x0000000b4a047227 */ /* 0x000fc800078e00ff */
[----:B------:R-:W-:Y:S01]  /*1fc10*/  @!P3 IMAD.IADD R16, R16, 0x1, -R68 ;  /* 0x000000011010b824 */ /* 0x000fe200078e0a44 */
[----:B------:R-:W-:Y:S01]  /*1fc20*/  ISETP.GE.AND P3, PT, R3, RZ, PT ;  /* 0x000000ff0300720c */ /* 0x000fe20003f66270 */
[----:B------:R-:W-:Y:S01]  /*1fc30*/  IMAD.MOV R4, RZ, RZ, -R4 ;  /* 0x000000ffff047224 */ /* 0x000fe200078e0a04 */
[----:B------:R0:W-:Y:S03]  /*1fc40*/  STL [R1+0x420], R45 ;  /* 0x0004202d01007387 */ /* 0x0001e60000100800 */
[----:B------:R-:W-:Y:S01]  /*1fc50*/  IMAD R11, R68, R4, R11 ;  /* 0x00000004440b7224 */ /* 0x000fe200078e020b */
[----:B------:R-:W-:Y:S04]  /*1fc60*/  STL [R1+0xf54], R70 ;  /* 0x000f544601007387 */ /* 0x000fe80000100800 */
[----:B------:R-:W-:Y:S01]  /*1fc70*/  STL [R1+0xf64], R87 ;  /* 0x000f645701007387 */ /* 0x000fe20000100800 */
[----:B0-----:R-:W-:-:S03]  /*1fc80*/  IMAD.MOV.U32 R45, RZ, RZ, R17 ;  /* 0x000000ffff2d7224 */ /* 0x001fc600078e0011 */
[----:B------:R0:W-:Y:S01]  /*1fc90*/  STL [R1+0x414], R44 ;  /* 0x0004142c01007387 */ /* 0x0001e20000100800 */
[----:B------:R-:W-:Y:S01]  /*1fca0*/  @!P3 IMAD.MOV R45, RZ, RZ, -R45 ;  /* 0x000000ffff2db224 */ /* 0x000fe200078e0a2d */
[----:B------:R-:W-:Y:S01]  /*1fcb0*/  ISETP.GT.U32.AND P3, PT, R68, R13, PT ;  /* 0x0000000d4400720c */ /* 0x000fe20003f64070 */
[----:B0-----:R-:W-:Y:S01]  /*1fcc0*/  IMAD.MOV.U32 R44, RZ, RZ, R16 ;  /* 0x000000ffff2c7224 */ /* 0x001fe200078e0010 */
[----:B------:R-:W-:Y:S02]  /*1fcd0*/  IABS R10, R38 ;  /* 0x00000026000a7213 */ /* 0x000fe40000000000 */
[----:B------:R-:W-:-:S09]  /*1fce0*/  IABS R9, R37 ;  /* 0x0000002500097213 */ /* 0x000fd20000000000 */
[----:B------:R-:W-:Y:S01]  /*1fcf0*/  @!P3 IMAD.IADD R13, R13, 0x1, -R68 ;  /* 0x000000010d0db824 */ /* 0x000fe200078e0a44 */
[----:B------:R-:W-:Y:S01]  /*1fd00*/  ISETP.GE.AND P3, PT, R42, RZ, PT ;  /* 0x000000ff2a00720c */ /* 0x000fe20003f66270 */
[----:B------:R-:W-:-:S04]  /*1fd10*/  IMAD.HI.U32 R5, R74, R10, RZ ;  /* 0x0000000a4a057227 */ /* 0x000fc800078e00ff */
[----:B------:R-:W-:-:S04]  /*1fd20*/  IMAD.HI.U32 R4, R74, R9, RZ ;  /* 0x000000094a047227 */ /* 0x000fc800078e00ff */
[----:B------:R-:W-:Y:S02]  /*1fd30*/  IMAD.MOV R5, RZ, RZ, -R5 ;  /* 0x000000ffff057224 */ /* 0x000fe400078e0a05 */
[----:B------:R-:W-:Y:S02]  /*1fd40*/  IMAD.MOV R6, RZ, RZ, -R4 ;  /* 0x000000ffff067224 */ /* 0x000fe400078e0a04 */
[C---:B------:R-:W-:Y:S02]  /*1fd50*/  IMAD R10, R68.reuse, R5, R10 ;  /* 0x00000005440a7224 */ /* 0x040fe400078e020a */
[----:B------:R-:W-:Y:S01]  /*1fd60*/  IMAD R9, R68, R6, R9 ;  /* 0x0000000644097224 */ /* 0x000fe200078e0209 */
[----:B------:R-:W-:-:S05]  /*1fd70*/  IABS R8, R36 ;  /* 0x0000002400087213 */ /* 0x000fca0000000000 */
[----:B------:R-:W-:-:S04]  /*1fd80*/  IMAD.HI.U32 R5, R74, R8, RZ ;  /* 0x000000084a057227 */ /* 0x000fc800078e00ff */
[----:B------:R-:W-:Y:S01]  /*1fd90*/  IMAD.MOV R5, RZ, RZ, -R5 ;  /* 0x000000ffff057224 */ /* 0x000fe200078e0a05 */
[----:B------:R-:W-:-:S03]  /*1fda0*/  IABS R7, R35 ;  /* 0x0000002300077213 */ /* 0x000fc60000000000 */
[----:B------:R-:W-:Y:S02]  /*1fdb0*/  IMAD R8, R68, R5, R8 ;  /* 0x0000000544087224 */ /* 0x000fe400078e0208 */
[----:B------:R-:W-:Y:S01]  /*1fdc0*/  IMAD.HI.U32 R4, R74, R7, RZ ;  /* 0x000000074a047227 */ /* 0x000fe200078e00ff */
[----:B--2---:R-:W-:-:S13]  /*1fdd0*/  ISETP.GE.AND P5, PT, R26, RZ, PT ;  /* 0x000000ff1a00720c */ /* 0x004fda0003fa6270 */
[----:B------:R-:W-:Y:S01]  /*1fde0*/  @!P5 IMAD.MOV R48, RZ, RZ, -R48 ;  /* 0x000000ffff30d224 */ /* 0x000fe200078e0a30 */
[----:B------:R-:W-:Y:S02]  /*1fdf0*/  ISETP.GT.U32.AND P5, PT, R68, R15, PT ;  /* 0x0000000f4400720c */ /* 0x000fe40003fa4070 */
[----:B---3--:R-:W-:-:S11]  /*1fe00*/  ISETP.GE.AND P6, PT, R27, RZ, PT ;  /* 0x000000ff1b00720c */ /* 0x008fd60003fc6270 */
[----:B------:R-:W-:-:S05]  /*1fe10*/  @!P5 IMAD.IADD R15, R15, 0x1, -R68 ;  /* 0x000000010f0fd824 */ /* 0x000fca00078e0a44 */
[----:B------:R-:W-:Y:S02]  /*1fe20*/  ISETP.GT.U32.AND P4, PT, R68, R15, PT ;  /* 0x0000000f4400720c */ /* 0x000fe40003f84070 */
[----:B------:R-:W-:Y:S01]  /*1fe30*/  ISETP.GE.AND P5, PT, R2, RZ, PT ;  /* 0x000000ff0200720c */ /* 0x000fe20003fa6270 */
[----:B------:R-:W-:Y:S01]  /*1fe40*/  @!P6 IMAD.MOV R47, RZ, RZ, -R47 ;  /* 0x000000ffff2fe224 */ /* 0x000fe200078e0a2f */
[----:B------:R-:W-:-:S09]  /*1fe50*/  ISETP.GT.U32.AND P6, PT, R68, R14, PT ;  /* 0x0000000e4400720c */ /* 0x000fd20003fc4070 */
[----:B------:R-:W-:Y:S01]  /*1fe60*/  @!P4 IMAD.IADD R15, R15, 0x1, -R68 ;  /* 0x000000010f0fc824 */ /* 0x000fe200078e0a44 */
[C---:B------:R-:W-:Y:S01]  /*1fe70*/  ISETP.GT.U32.AND P4, PT, R68.reuse, R11, PT ;  /* 0x0000000b4400720c */ /* 0x040fe20003f84070 */
[----:B------:R-:W-:Y:S01]  /*1fe80*/  @!P5 IMAD.MOV R44, RZ, RZ, -R44 ;  /* 0x000000ffff2cd224 */ /* 0x000fe200078e0a2c */
[----:B------:R-:W-:Y:S01]  /*1fe90*/  ISETP.GT.U32.AND P5, PT, R68, R12, PT ;  /* 0x0000000c4400720c */ /* 0x000fe20003fa4070 */
[----:B------:R-:W-:Y:S01]  /*1fea0*/  @!P6 IMAD.IADD R14, R14, 0x1, -R68 ;  /* 0x000000010e0ee824 */ /* 0x000fe200078e0a44 */
[----:B------:R-:W-:Y:S01]  /*1feb0*/  ISETP.GE.AND P6, PT, R43, RZ, PT ;  /* 0x000000ff2b00720c */ /* 0x000fe20003fc6270 */
[----:B------:R-:W-:-:S08]  /*1fec0*/  IMAD.MOV.U32 R43, RZ, RZ, R15 ;  /* 0x000000ffff2b7224 */ /* 0x000fd000078e000f */
[--C-:B------:R-:W-:Y:S02]  /*1fed0*/  @!P4 IMAD.IADD R11, R11, 0x1, -R68.reuse ;  /* 0x000000010b0bc824 */ /* 0x100fe400078e0a44 */
[----:B------:R-:W-:Y:S01]  /*1fee0*/  @!P5 IMAD.IADD R12, R12, 0x1, -R68 ;  /* 0x000000010c0cd824 */ /* 0x000fe200078e0a44 */
[----:B------:R-:W-:Y:S01]  /*1fef0*/  ISETP.GE.AND P5, PT, R41, RZ, PT ;  /* 0x000000ff2900720c */ /* 0x000fe20003fa6270 */
[----:B------:R-:W-:Y:S01]  /*1ff00*/  @!P6 IMAD.MOV R43, RZ, RZ, -R43 ;  /* 0x000000ffff2be224 */ /* 0x000fe200078e0a2b */
[C---:B------:R-:W-:Y:S01]  /*1ff10*/  ISETP.GT.U32.AND P6, PT, R68.reuse, R11, PT ;  /* 0x0000000b4400720c */ /* 0x040fe20003fc4070 */
[----:B------:R-:W-:Y:S01]  /*1ff20*/  IMAD.MOV.U32 R42, RZ, RZ, R14 ;  /* 0x000000ffff2a7224 */ /* 0x000fe200078e000e */
[C---:B------:R-:W-:Y:S01]  /*1ff30*/  ISETP.GT.U32.AND P4, PT, R68.reuse, R12, PT ;  /* 0x0000000c4400720c */ /* 0x040fe20003f84070 */
[----:B------:R-:W-:Y:S02]  /*1ff40*/  IMAD.MOV.U32 R41, RZ, RZ, R13 ;  /* 0x000000ffff297224 */ /* 0x000fe400078e000d */
[----:B------:R-:W-:Y:S01]  /*1ff50*/  @!P3 IMAD.MOV R42, RZ, RZ, -R42 ;  /* 0x000000ffff2ab224 */ /* 0x000fe200078e0a2a */
[----:B------:R-:W-:-:S05]  /*1ff60*/  ISETP.GT.U32.AND P3, PT, R68, R10, PT ;  /* 0x0000000a4400720c */ /* 0x000fca0003f64070 */
[----:B------:R-:W-:Y:S01]  /*1ff70*/  @!P5 IMAD.MOV R41, RZ, RZ, -R41 ;  /* 0x000000ffff29d224 */ /* 0x000fe200078e0a29 */
[----:B------:R-:W-:Y:S01]  /*1ff80*/  ISETP.GE.AND P5, PT, R40, RZ, PT ;  /* 0x000000ff2800720c */ /* 0x000fe20003fa6270 */
[--C-:B------:R-:W-:Y:S01]  /*1ff90*/  @!P6 IMAD.IADD R11, R11, 0x1, -R68.reuse ;  /* 0x000000010b0be824 */ /* 0x100fe200078e0a44 */
[----:B------:R-:W-:Y:S01]  /*1ffa0*/  ISETP.GT.U32.AND P6, PT, R68, R9, PT ;  /* 0x000000094400720c */ /* 0x000fe20003fc4070 */
[----:B------:R-:W-:-:S04]  /*1ffb0*/  @!P4 IMAD.IADD R12, R12, 0x1, -R68 ;  /* 0x000000010c0cc824 */ /* 0x000fc800078e0a44 */
[----:B------:R-:W-:Y:S02]  /*1ffc0*/  @!P3 IMAD.IADD R10, R10, 0x1, -R68 ;  /* 0x000000010a0ab824 */ /* 0x000fe400078e0a44 */
[----:B------:R-:W-:-:S06]  /*1ffd0*/  IMAD.MOV.U32 R40, RZ, RZ, R12 ;  /* 0x000000ffff287224 */ /* 0x000fcc00078e000c */
[----:B------:R-:W-:Y:S01]  /*1ffe0*/  @!P6 IMAD.IADD R9, R9, 0x1, -R68 ;  /* 0x000000010909e824 */ /* 0x000fe200078e0a44 */
[C---:B------:R-:W-:Y:S01]  /*1fff0*/  ISETP.GT.U32.AND P3, PT, R68.reuse, R10, PT ;  /* 0x0000000a4400720c */ /* 0x040fe20003f64070 */
[----:B------:R-:W-:Y:S01]  /*20000*/  @!P5 IMAD.MOV R40, RZ, RZ, -R40 ;  /* 0x000000ffff28d224 */ /* 0x000fe200078e0a28 */
[C---:B------:R-:W-:Y:S02]  /*20010*/  ISETP.GT.U32.AND P5, PT, R68.reuse, R8, PT ;  /* 0x000000084400720c */ /* 0x040fe40003fa4070 */
[C---:B------:R-:W-:Y:S01]  /*20020*/  ISETP.GT.U32.AND P6, PT, R68.reuse, R9, PT ;  /* 0x000000094400720c */ /* 0x040fe20003fc4070 */
[----:B------:R-:W-:Y:S01]  /*20030*/  IMAD.MOV R4, RZ, RZ, -R4 ;  /* 0x000000ffff047224 */ /* 0x000fe200078e0a04 */
[----:B------:R-:W-:Y:S02]  /*20040*/  ISETP.GE.AND P4, PT, R39, RZ, PT ;  /* 0x000000ff2700720c */ /* 0x000fe40003f86270 */
[----:B------:R-:W-:Y:S01]  /*20050*/  IABS R6, R34 ;  /* 0x0000002200067213 */ /* 0x000fe20000000000 */
[----:B------:R-:W-:Y:S01]  /*20060*/  IMAD R7, R68, R4, R7 ;  /* 0x0000000444077224 */ /* 0x000fe200078e0207 */
[----:B------:R-:W-:Y:S01]  /*20070*/  IABS R5, R33 ;  /* 0x0000002100057213 */ /* 0x000fe20000000000 */
[----:B------:R-:W-:-:S02]  /*20080*/  IMAD.MOV.U32 R39, RZ, RZ, R11 ;  /* 0x000000ffff277224 */ /* 0x000fc400078e000b */
[--C-:B------:R-:W-:Y:S01]  /*20090*/  @!P3 IMAD.IADD R10, R10, 0x1, -R68.reuse ;  /* 0x000000010a0ab824 */ /* 0x100fe200078e0a44 */
[----:B------:R-:W-:Y:S01]  /*200a0*/  ISETP.GT.U32.AND P3, PT, R68, R7, PT ;  /* 0x000000074400720c */ /* 0x000fe20003f64070 */
[--C-:B------:R-:W-:Y:S02]  /*200b0*/  @!P5 IMAD.IADD R8, R8, 0x1, -R68.reuse ;  /* 0x000000010808d824 */ /* 0x100fe400078e0a44 */
[----:B------:R-:W-:Y:S01]  /*200c0*/  @!P6 IMAD.IADD R9, R9, 0x1, -R68 ;  /* 0x000000010909e824 */ /* 0x000fe200078e0a44 */
[----:B------:R-:W-:Y:S01]  /*200d0*/  ISETP.GE.AND P6, PT, R38, RZ, PT ;  /* 0x000000ff2600720c */ /* 0x000fe20003fc6270 */
[----:B------:R-:W-:-:S04]  /*200e0*/  IMAD.HI.U32 R18, R74, R6, RZ ;  /* 0x000000064a127227 */ /* 0x000fc800078e00ff */
[----:B------:R-:W-:Y:S01]  /*200f0*/  @!P4 IMAD.MOV R39, RZ, RZ, -R39 ;  /* 0x000000ffff27c224 */ /* 0x000fe200078e0a27 */
[----:B------:R-:W-:Y:S01]  /*20100*/  ISETP.GT.U32.AND P4, PT, R68, R8, PT ;  /* 0x000000084400720c */ /* 0x000fe20003f84070 */
[----:B------:R-:W-:-:S04]  /*20110*/  IMAD.HI.U32 R19, R74, R5, RZ ;  /* 0x000000054a137227 */ /* 0x000fc800078e00ff */
[----:B------:R-:W-:Y:S02]  /*20120*/  IMAD.MOV R20, RZ, RZ, -R18 ;  /* 0x000000ffff147224 */ /* 0x000fe400078e0a12 */
[----:B------:R-:W-:Y:S02]  /*20130*/  IMAD.MOV R19, RZ, RZ, -R19 ;  /* 0x000000ffff137224 */ /* 0x000fe400078e0a13 */
[C---:B------:R-:W-:Y:S02]  /*20140*/  IMAD R6, R68.reuse, R20, R6 ;  /* 0x0000001444067224 */ /* 0x040fe400078e0206 */
[----:B------:R-:W-:Y:S01]  /*20150*/  IMAD.MOV.U32 R38, RZ, RZ, R10 ;  /* 0x000000ffff267224 */ /* 0x000fe200078e000a */
[----:B------:R-:W-:Y:S01]  /*20160*/  IABS R4, R32 ;  /* 0x0000002000047213 */ /* 0x000fe20000000000 */
[----:B------:R-:W-:Y:S02]  /*20170*/  IMAD R5, R68, R19, R5 ;  /* 0x0000001344057224 */ /* 0x000fe400078e0205 */
[----:B------:R-:W-:-:S02]  /*20180*/  @!P3 IMAD.IADD R7, R7, 0x1, -R68 ;  /* 0x000000010707b824 */ /* 0x000fc400078e0a44 */
[----:B------:R-:W-:Y:S01]  /*20190*/  @!P6 IMAD.MOV R38, RZ, RZ, -R38 ;  /* 0x000000ffff26e224 */ /* 0x000fe200078e0a26 */
[----:B------:R-:W-:Y:S01]  /*201a0*/  ISETP.GT.U32.AND P6, PT, R68, R6, PT ;  /* 0x000000064400720c */ /* 0x000fe20003fc4070 */
[----:B------:R-:W-:Y:S01]  /*201b0*/  @!P4 IMAD.IADD R8, R8, 0x1, -R68 ;  /* 0x000000010808c824 */ /* 0x000fe200078e0a44 */
[----:B------:R-:W-:Y:S01]  /*201c0*/  ISETP.GT.U32.AND P3, PT, R68, R7, PT ;  /* 0x000000074400720c */ /* 0x000fe20003f64070 */
[----:B------:R-:W-:Y:S01]  /*201d0*/  IMAD.HI.U32 R18, R74, R4, RZ ;  /* 0x000000044a127227 */ /* 0x000fe200078e00ff */
[----:B------:R-:W-:-:S03]  /*201e0*/  ISETP.GT.U32.AND P4, PT, R68, R5, PT ;  /* 0x000000054400720c */ /* 0x000fc60003f84070 */
[----:B------:R-:W-:Y:S01]  /*201f0*/  IMAD.MOV R18, RZ, RZ, -R18 ;  /* 0x000000ffff127224 */ /* 0x000fe200078e0a12 */
[----:B------:R-:W-:-:S03]  /*20200*/  IABS R20, R78 ;  /* 0x0000004e00147213 */ /* 0x000fc60000000000 */
[----:B------:R-:W-:Y:S02]  /*20210*/  IMAD R4, R68, R18, R4 ;  /* 0x0000001244047224 */ /* 0x000fe400078e0204 */
[--C-:B------:R-:W-:Y:S02]  /*20220*/  @!P6 IMAD.IADD R6, R6, 0x1, -R68.reuse ;  /* 0x000000010606e824 */ /* 0x100fe400078e0a44 */
[--C-:B------:R-:W-:Y:S01]  /*20230*/  @!P3 IMAD.IADD R7, R7, 0x1, -R68.reuse ;  /* 0x000000010707b824 */ /* 0x100fe200078e0a44 */
[C---:B------:R-:W-:Y:S01]  /*20240*/  ISETP.GT.U32.AND P3, PT, R68.reuse, R4, PT ;  /* 0x000000044400720c */ /* 0x040fe20003f64070 */
[----:B------:R-:W-:Y:S01]  /*20250*/  @!P4 IMAD.IADD R5, R5, 0x1, -R68 ;  /* 0x000000010505c824 */ /* 0x000fe200078e0a44 */
[----:B------:R-:W-:Y:S01]  /*20260*/  ISETP.GT.U32.AND P4, PT, R68, R6, PT ;  /* 0x000000064400720c */ /* 0x000fe20003f84070 */
[C---:B------:R-:W-:Y:S01]  /*20270*/  IMAD.HI.U32 R19, R74.reuse, R20, RZ ;  /* 0x000000144a137227 */ /* 0x040fe200078e00ff */
[----:B------:R-:W-:Y:S02]  /*20280*/  IABS R21, R88 ;  /* 0x0000005800157213 */ /* 0x000fe40000000000 */
[----:B------:R-:W-:Y:S01]  /*20290*/  ISETP.GE.AND P5, PT, R37, RZ, PT ;  /* 0x000000ff2500720c */ /* 0x000fe20003fa6270 */
[----:B------:R-:W-:Y:S01]  /*202a0*/  IMAD.MOV R19, RZ, RZ, -R19 ;  /* 0x000000ffff137224 */ /* 0x000fe200078e0a13 */
[----:B------:R-:W-:Y:S01]  /*202b0*/  ISETP.GE.AND P6, PT, R35, RZ, PT ;  /* 0x000000ff2300720c */ /* 0x000fe20003fc6270 */
[----:B------:R-:W-:-:S04]  /*202c0*/  IMAD.HI.U32 R18, R74, R21, RZ ;  /* 0x000000154a127227 */ /* 0x000fc800078e00ff */
[----:B------:R-:W-:Y:S01]  /*202d0*/  IMAD R20, R68, R19, R20 ;  /* 0x0000001344147224 */ /* 0x000fe200078e0214 */
[----:B------:R-:W-:Y:S01]  /*202e0*/  IABS R19, R77 ;  /* 0x0000004d00137213 */ /* 0x000fe20000000000 */
[--C-:B------:R-:W-:Y:S01]  /*202f0*/  @!P3 IMAD.IADD R4, R4, 0x1, -R68.reuse ;  /* 0x000000010404b824 */ /* 0x100fe200078e0a44 */
[----:B------:R-:W-:Y:S01]  /*20300*/  ISETP.GT.U32.AND P3, PT, R68, R5, PT ;  /* 0x000000054400720c */ /* 0x000fe20003f64070 */
[----:B------:R-:W-:Y:S01]  /*20310*/  @!P4 IMAD.IADD R6, R6, 0x1, -R68 ;  /* 0x000000010606c824 */ /* 0x000fe200078e0a44 */
[----:B------:R-:W-:Y:S01]  /*20320*/  ISETP.GT.U32.AND P4, PT, R68, R20, PT ;  /* 0x000000144400720c */ /* 0x000fe20003f84070 */
[----:B------:R-:W-:Y:S02]  /*20330*/  IMAD.MOV R18, RZ, RZ, -R18 ;  /* 0x000000ffff127224 */ /* 0x000fe400078e0a12 */
[----:B------:R-:W-:-:S04]  /*20340*/  IMAD.HI.U32 R22, R74, R19, RZ ;  /* 0x000000134a167227 */ /* 0x000fc800078e00ff */
[----:B------:R-:W-:Y:S02]  /*20350*/  IMAD.MOV.U32 R37, RZ, RZ, R9 ;  /* 0x000000ffff257224 */ /* 0x000fe400078e0009 */
[----:B------:R-:W-:Y:S02]  /*20360*/  IMAD R21, R68, R18, R21 ;  /* 0x0000001244157224 */ /* 0x000fe400078e0215 */
[----:B------:R-:W-:Y:S02]  /*20370*/  IMAD.MOV R25, RZ, RZ, -R22 ;  /* 0x000000ffff197224 */ /* 0x000fe400078e0a16 */
[----:B------:R-:W-:Y:S01]  /*20380*/  @!P5 IMAD.MOV R37, RZ, RZ, -R37 ;  /* 0x000000ffff25d224 */ /* 0x000fe200078e0a25 */
[----:B------:R-:W-:Y:S01]  /*20390*/  ISETP.GE.AND P5, PT, R36, RZ, PT ;  /* 0x000000ff2400720c */ /* 0x000fe20003fa6270 */
[----:B------:R-:W-:Y:S02]  /*203a0*/  IMAD.MOV.U32 R35, RZ, RZ, R7 ;  /* 0x000000ffff237224 */ /* 0x000fe400078e0007 */
[----:B------:R-:W-:-:S02]  /*203b0*/  IMAD R19, R68, R25, R19 ;  /* 0x0000001944137224 */ /* 0x000fc400078e0213 */
[----:B------:R-:W-:Y:S01]  /*203c0*/  @!P6 IMAD.MOV R35, RZ, RZ, -R35 ;  /* 0x000000ffff23e224 */ /* 0x000fe200078e0a23 */
[----:B------:R-:W-:Y:S01]  /*203d0*/  ISETP.GT.U32.AND P6, PT, R68, R21, PT ;  /* 0x000000154400720c */ /* 0x000fe20003fc4070 */
[--C-:B------:R-:W-:Y:S01]  /*203e0*/  @!P3 IMAD.IADD R5, R5, 0x1, -R68.reuse ;  /* 0x000000010505b824 */ /* 0x100fe200078e0a44 */
[----:B------:R-:W-:Y:S01]  /*203f0*/  ISETP.GE.AND P3, PT, R34, RZ, PT ;  /* 0x000000ff2200720c */ /* 0x000fe20003f66270 */
[----:B------:R-:W-:Y:S01]  /*20400*/  @!P4 IMAD.IADD R20, R20, 0x1, -R68 ;  /* 0x000000011414c824 */ /* 0x000fe200078e0a44 */
[----:B------:R-:W-:Y:S01]  /*20410*/  ISETP.GT.U32.AND P4, PT, R68, R19, PT ;  /* 0x000000134400720c */ /* 0x000fe20003f84070 */
[----:B------:R-:W-:-:S04]  /*20420*/  IMAD.MOV.U32 R36, RZ, RZ, R8 ;  /* 0x000000ffff247224 */ /* 0x000fc800078e0008 */
[----:B------:R-:W-:Y:S01]  /*20430*/  @!P5 IMAD.MOV R36, RZ, RZ, -R36 ;  /* 0x000000ffff24d224 */ /* 0x000fe200078e0a24 */
[----:B------:R-:W-:Y:S01]  /*20440*/  ISETP.GT.U32.AND P5, PT, R68, R4, PT ;  /* 0x000000044400720c */ /* 0x000fe20003fa4070 */
[----:B------:R-:W-:Y:S01]  /*20450*/  IMAD.MOV.U32 R34, RZ, RZ, R6 ;  /* 0x000000ffff227224 */ /* 0x000fe200078e0006 */
[----:B------:R-:W-:Y:S01]  /*20460*/  IABS R18, R76 ;  /* 0x0000004c00127213 */ /* 0x000fe20000000000 */
[----:B------:R-:W-:Y:S01]  /*20470*/  @!P6 IMAD.IADD R21, R21, 0x1, -R68 ;  /* 0x000000011515e824 */ /* 0x000fe200078e0a44 */
[----:B------:R-:W-:Y:S01]  /*20480*/  IABS R23, R75 ;  /* 0x0000004b00177213 */ /* 0x000fe20000000000 */
[----:B------:R-:W-:Y:S01]  /*20490*/  @!P3 IMAD.MOV R34, RZ, RZ, -R34 ;  /* 0x000000ffff22b224 */ /* 0x000fe200078e0a22 */
[----:B------:R-:W-:Y:S01]  /*204a0*/  ISETP.GE.AND P6, PT, R32, RZ, PT ;  /* 0x000000ff2000720c */ /* 0x000fe20003fc6270 */
[----:B------:R-:W-:Y:S01]  /*204b0*/  @!P4 IMAD.IADD R19, R19, 0x1, -R68 ;  /* 0x000000011313c824 */ /* 0x000fe200078e0a44 */
[----:B------:R-:W-:Y:S01]  /*204c0*/  ISETP.GT.U32.AND P3, PT, R68, R21, PT ;  /* 0x000000154400720c */ /* 0x000fe20003f64070 */
[----:B------:R-:W-:-:S04]  /*204d0*/  IMAD.HI.U32 R24, R74, R18, RZ ;  /* 0x000000124a187227 */ /* 0x000fc800078e00ff */
[----:B------:R-:W-:Y:S01]  /*204e0*/  IMAD.HI.U32 R22, R74, R23, RZ ;  /* 0x000000174a167227 */ /* 0x000fe200078e00ff */
[----:B------:R-:W-:-:S03]  /*204f0*/  ISETP.GT.U32.AND P4, PT, R68, R19, PT ;  /* 0x000000134400720c */ /* 0x000fc60003f84070 */
[----:B------:R-:W-:Y:S02]  /*20500*/  IMAD.MOV R24, RZ, RZ, -R24 ;  /* 0x000000ffff187224 */ /* 0x000fe400078e0a18 */
[----:B------:R-:W-:Y:S02]  /*20510*/  IMAD.MOV R22, RZ, RZ, -R22 ;  /* 0x000000ffff167224 */ /* 0x000fe400078e0a16 */
[----:B------:R-:W-:Y:S02]  /*20520*/  @!P5 IMAD.IADD R4, R4, 0x1, -R68 ;  /* 0x000000010404d824 */ /* 0x000fe400078e0a44 */
[C---:B------:R-:W-:Y:S02]  /*20530*/  IMAD R18, R68.reuse, R24, R18 ;  /* 0x0000001844127224 */ /* 0x040fe400078e0212 */
[C---:B------:R-:W-:Y:S02]  /*20540*/  IMAD R23, R68.reuse, R22, R23 ;  /* 0x0000001644177224 */ /* 0x040fe400078e0217 */
[----:B------:R-:W-:Y:S01]  /*20550*/  IMAD.MOV.U32 R32, RZ, RZ, R4 ;  /* 0x000000ffff207224 */ /* 0x000fe200078e0004 */
[----:B------:R-:W-:Y:S01]  /*20560*/  ISETP.GE.AND P5, PT, R33, RZ, PT ;  /* 0x000000ff2100720c */ /* 0x000fe20003fa6270 */
[----:B------:R-:W-:Y:S01]  /*20570*/  @!P3 IMAD.IADD R21, R21, 0x1, -R68 ;  /* 0x000000011515b824 */ /* 0x000fe200078e0a44 */
[C---:B------:R-:W-:Y:S01]  /*20580*/  ISETP.GT.U32.AND P3, PT, R68.reuse, R23, PT ;  /* 0x000000174400720c */ /* 0x040fe20003f64070 */
[----:B------:R-:W-:Y:S01]  /*20590*/  @!P6 IMAD.MOV R32, RZ, RZ, -R32 ;  /* 0x000000ffff20e224 */ /* 0x000fe200078e0a20 */
[----:B------:R-:W-:Y:S01]  /*205a0*/  ISETP.GT.U32.AND P6, PT, R68, R18, PT ;  /* 0x000000124400720c */ /* 0x000fe20003fc4070 */
[----:B------:R-:W-:Y:S01]  /*205b0*/  @!P4 IMAD.IADD R19, R19, 0x1, -R68 ;  /* 0x000000011313c824 */ /* 0x000fe200078e0a44 */
[----:B------:R-:W-:Y:S01]  /*205c0*/  ISETP.GE.AND P4, PT, R88, RZ, PT ;  /* 0x000000ff5800720c */ /* 0x000fe20003f86270 */
[----:B------:R-:W-:Y:S01]  /*205d0*/  IMAD.MOV.U32 R33, RZ, RZ, R5 ;  /* 0x000000ffff217224 */ /* 0x000fe200078e0005 */
[----:B------:R-:W-:-:S02]  /*205e0*/  IABS R22, R71 ;  /* 0x0000004700167213 */ /* 0x000fc40000000000 */
[----:B------:R-:W-:Y:S02]  /*205f0*/  IABS R29, R70 ;  /* 0x00000046001d7213 */ /* 0x000fe40000000000 */
[----:B------:R-:W-:Y:S01]  /*20600*/  IABS R28, R87 ;  /* 0x00000057001c7213 */ /* 0x000fe20000000000 */
[----:B------:R-:W-:Y:S01]  /*20610*/  @!P5 IMAD.MOV R33, RZ, RZ, -R33 ;  /* 0x000000ffff21d224 */ /* 0x000fe200078e0a21 */
[----:B------:R-:W-:Y:S01]  /*20620*/  ISETP.GT.U32.AND P5, PT, R68, R20, PT ;  /* 0x000000144400720c */ /* 0x000fe20003fa4070 */
[--C-:B------:R-:W-:Y:S01]  /*20630*/  @!P3 IMAD.IADD R23, R23, 0x1, -R68.reuse ;  /* 0x000000011717b824 */ /* 0x100fe200078e0a44 */
[----:B------:R-:W-:Y:S01]  /*20640*/  ISETP.GE.AND P3, PT, R77, RZ, PT ;  /* 0x000000ff4d00720c */ /* 0x000fe20003f66270 */
[----:B------:R-:W-:Y:S02]  /*20650*/  @!P6 IMAD.IADD R18, R18, 0x1, -R68 ;  /* 0x000000011212e824 */ /* 0x000fe400078e0a44 */
[----:B------:R-:W-:-:S04]  /*20660*/  IMAD.HI.U32 R24, R74, R22, RZ ;  /* 0x000000164a187227 */ /* 0x000fc800078e00ff */
[----:B------:R-:W-:-:S04]  /*20670*/  IMAD.HI.U32 R25, R74, R29, RZ ;  /* 0x0000001d4a197227 */ /* 0x000fc800078e00ff */
[----:B------:R-:W-:Y:S01]  /*20680*/  @!P4 IMAD.MOV R21, RZ, RZ, -R21 ;  /* 0x000000ffff15c224 */ /* 0x000fe200078e0a15 */
[----:B------:R-:W-:Y:S01]  /*20690*/  ISETP.GT.U32.AND P4, PT, R68, R18, PT ;  /* 0x000000124400720c */ /* 0x000fe20003f84070 */
[----:B------:R-:W-:Y:S02]  /*206a0*/  IMAD.MOV R26, RZ, RZ, -R24 ;  /* 0x000000ffff1a7224 */ /* 0x000fe400078e0a18 */
[----:B------:R-:W-:Y:S02]  /*206b0*/  IMAD.MOV R25, RZ, RZ, -R25 ;  /* 0x000000ffff197224 */ /* 0x000fe400078e0a19 */
[----:B------:R-:W-:Y:S01]  /*206c0*/  IMAD.HI.U32 R24, R74, R28, RZ ;  /* 0x0000001c4a187227 */ /* 0x000fe200078e00ff */
[----:B------:R-:W-:-:S03]  /*206d0*/  ISETP.GE.AND P6, PT, R78, RZ, PT ;  /* 0x000000ff4e00720c */ /* 0x000fc60003fc6270 */
[----:B------:R-:W-:Y:S02]  /*206e0*/  IMAD.MOV R24, RZ, RZ, -R24 ;  /* 0x000000ffff187224 */ /* 0x000fe400078e0a18 */
[C---:B------:R-:W-:Y:S02]  /*206f0*/  IMAD R22, R68.reuse, R26, R22 ;  /* 0x0000001a44167224 */ /* 0x040fe400078e0216 */
[C---:B------:R-:W-:Y:S02]  /*20700*/  IMAD R29, R68.reuse, R25, R29 ;  /* 0x00000019441d7224 */ /* 0x040fe400078e021d */
[----:B------:R-:W-:Y:S02]  /*20710*/  IMAD R28, R68, R24, R28 ;  /* 0x00000018441c7224 */ /* 0x000fe400078e021c */
[----:B------:R-:W-:Y:S02]  /*20720*/  VIADD R3, R0, 0xb7 ;  /* 0x000000b700037836 */ /* 0x000fe40000000000 */
[--C-:B------:R-:W-:Y:S01]  /*20730*/  @!P5 IMAD.IADD R20, R20, 0x1, -R68.reuse ;  /* 0x000000011414d824 */ /* 0x100fe200078e0a44 */
[C---:B------:R-:W-:Y:S01]  /*20740*/  ISETP.GT.U32.AND P5, PT, R68.reuse, R22, PT ;  /* 0x000000164400720c */ /* 0x040fe20003fa4070 */
[----:B------:R-:W-:Y:S01]  /*20750*/  @!P3 IMAD.MOV R19, RZ, RZ, -R19 ;  /* 0x000000ffff13b224 */ /* 0x000fe200078e0a13 */
[----:B------:R-:W-:Y:S01]  /*20760*/  ISETP.GT.U32.AND P3, PT, R68, R29, PT ;  /* 0x0000001d4400720c */ /* 0x000fe20003f64070 */
[----:B------:R-:W-:Y:S01]  /*20770*/  @!P4 IMAD.IADD R18, R18, 0x1, -R68 ;  /* 0x000000011212c824 */ /* 0x000fe200078e0a44 */
[----:B------:R-:W-:-:S02]  /*20780*/  IABS R27, R3 ;  /* 0x00000003001b7213 */ /* 0x000fc40000000000 */
[C---:B------:R-:W-:Y:S01]  /*20790*/  ISETP.GT.U32.AND P4, PT, R68.reuse, R28, PT ;  /* 0x0000001c4400720c */ /* 0x040fe20003f84070 */
[----:B------:R-:W-:Y:S01]  /*207a0*/  @!P6 IMAD.MOV R20, RZ, RZ, -R20 ;  /* 0x000000ffff14e224 */ /* 0x000fe200078e0a14 */
[----:B------:R-:W-:Y:S01]  /*207b0*/  ISETP.GT.U32.AND P6, PT, R68, R23, PT ;  /* 0x000000174400720c */ /* 0x000fe20003fc4070 */
[----:B------:R-:W-:Y:S02]  /*207c0*/  VIADD R2, R0, 0xbe ;  /* 0x000000be00027836 */ /* 0x000fe40000000000 */
[----:B------:R-:W-:Y:S01]  /*207d0*/  IMAD.HI.U32 R17, R74, R27, RZ ;  /* 0x0000001b4a117227 */ /* 0x000fe200078e00ff */
[----:B------:R-:W-:Y:S02]  /*207e0*/  IABS R25, R86 ;  /* 0x0000005600197213 */ /* 0x000fe40000000000 */
[----:B------:R-:W-:Y:S01]  /*207f0*/  IABS R26, R2 ;  /* 0x00000002001a7213 */ /* 0x000fe20000000000 */
[----:B------:R-:W-:Y:S02]  /*20800*/  IMAD.MOV R17, RZ, RZ, -R17 ;  /* 0x000000ffff117224 */ /* 0x000fe400078e0a11 */
[----:B------:R-:W-:-:S02]  /*20810*/  @!P5 IMAD.IADD R22, R22, 0x1, -R68 ;  /* 0x000000011616d824 */ /* 0x000fc400078e0a44 */
[--C-:B------:R-:W-:Y:S02]  /*20820*/  @!P3 IMAD.IADD R29, R29, 0x1, -R68.reuse ;  /* 0x000000011d1db824 */ /* 0x100fe400078e0a44 */
[C---:B------:R-:W-:Y:S01]  /*20830*/  IMAD R27, R68.reuse, R17, R27 ;  /* 0x00000011441b7224 */ /* 0x040fe200078e021b */
[----:B------:R-:W-:Y:S01]  /*20840*/  ISETP.GT.U32.AND P5, PT, R68, R22, PT ;  /* 0x000000164400720c */ /* 0x000fe20003fa4070 */
[----:B------:R-:W-:Y:S01]  /*20850*/  @!P4 IMAD.IADD R28, R28, 0x1, -R68 ;  /* 0x000000011c1cc824 */ /* 0x000fe200078e0a44 */
[----:B------:R-:W-:Y:S01]  /*20860*/  ISETP.GT.U32.AND P4, PT, R68, R29, PT ;  /* 0x0000001d4400720c */ /* 0x000fe20003f84070 */
[----:B------:R-:W-:-:S04]  /*20870*/  IMAD.HI.U32 R16, R74, R26, RZ ;  /* 0x0000001a4a107227 */ /* 0x000fc800078e00ff */
[----:B------:R-:W-:-:S04]  /*20880*/  IMAD.HI.U32 R13, R74, R25, RZ ;  /* 0x000000194a0d7227 */ /* 0x000fc800078e00ff */
[----:B------:R-:W-:Y:S01]  /*20890*/  @!P6 IMAD.IADD R23, R23, 0x1, -R68 ;  /* 0x000000011717e824 */ /* 0x000fe200078e0a44 */
[C---:B------:R-:W-:Y:S01]  /*208a0*/  ISETP.GT.U32.AND P6, PT, R68.reuse, R27, PT ;  /* 0x0000001b4400720c */ /* 0x040fe20003fc4070 */
[----:B------:R-:W-:Y:S02]  /*208b0*/  IMAD.MOV R16, RZ, RZ, -R16 ;  /* 0x000000ffff107224 */ /* 0x000fe400078e0a10 */
[----:B------:R-:W-:Y:S01]  /*208c0*/  IMAD.MOV R14, RZ, RZ, -R13 ;  /* 0x000000ffff0e7224 */ /* 0x000fe200078e0a0d */
[----:B------:R-:W-:Y:S01]  /*208d0*/  IABS R17, R85 ;  /* 0x0000005500117213 */ /* 0x000fe20000000000 */
[C---:B------:R-:W-:Y:S02]  /*208e0*/  IMAD R26, R68.reuse, R16, R26 ;  /* 0x00000010441a7224 */ /* 0x040fe400078e021a */
[----:B------:R-:W-:Y:S01]  /*208f0*/  IMAD R25, R68, R14, R25 ;  /* 0x0000000e44197224 */ /* 0x000fe200078e0219 */
[----:B------:R-:W-:Y:S01]  /*20900*/  ISETP.GE.AND P3, PT, R76, RZ, PT ;  /* 0x000000ff4c00720c */ /* 0x000fe20003f66270 */
[--C-:B------:R-:W-:Y:S01]  /*20910*/  @!P5 IMAD.IADD R22, R22, 0x1, -R68.reuse ;  /* 0x000000011616d824 */ /* 0x100fe200078e0a44 */
[----:B------:R-:W-:Y:S01]  /*20920*/  IABS R24, R84 ;  /* 0x0000005400187213 */ /* 0x000fe20000000000 */
[----:B------:R-:W-:Y:S01]  /*20930*/  @!P4 IMAD.IADD R29, R29, 0x1, -R68 ;  /* 0x000000011d1dc824 */ /* 0x000fe200078e0a44 */
[----:B------:R-:W-:Y:S01]  /*20940*/  ISETP.GT.U32.AND P5, PT, R68, R26, PT ;  /* 0x0000001a4400720c */ /* 0x000fe20003fa4070 */
[----:B------:R-:W-:Y:S01]  /*20950*/  IMAD.HI.U32 R12, R74, R17, RZ ;  /* 0x000000114a0c7227 */ /* 0x000fe200078e00ff */
[----:B------:R-:W-:-:S03]  /*20960*/  ISETP.GT.U32.AND P4, PT, R68, R25, PT ;  /* 0x000000194400720c */ /* 0x000fc60003f84070 */
[----:B------:R-:W-:Y:S01]  /*20970*/  @!P6 IMAD.IADD R27, R27, 0x1, -R68 ;  /* 0x000000011b1be824 */ /* 0x000fe200078e0a44 */
[----:B------:R-:W-:Y:S01]  /*20980*/  ISETP.GT.U32.AND P6, PT, R68, R28, PT ;  /* 0x0000001c4400720c */ /* 0x000fe20003fc4070 */
[----:B------:R-:W-:-:S04]  /*20990*/  IMAD.HI.U32 R13, R74, R24, RZ ;  /* 0x000000184a0d7227 */ /* 0x000fc800078e00ff */
[----:B------:R-:W-:Y:S02]  /*209a0*/  IMAD.MOV R12, RZ, RZ, -R12 ;  /* 0x000000ffff0c7224 */ /* 0x000fe400078e0a0c */
[----:B------:R-:W-:Y:S02]  /*209b0*/  IMAD.MOV R13, RZ, RZ, -R13 ;  /* 0x000000ffff0d7224 */ /* 0x000fe400078e0a0d */
[C---:B------:R-:W-:Y:S02]  /*209c0*/  IMAD R17, R68.reuse, R12, R17 ;  /* 0x0000000c44117224 */ /* 0x040fe400078e0211 */
[----:B------:R-:W-:Y:S01]  /*209d0*/  @!P3 IMAD.MOV R18, RZ, RZ, -R18 ;  /* 0x000000ffff12b224 */ /* 0x000fe200078e0a12 */
[C---:B------:R-:W-:Y:S01]  /*209e0*/  ISETP.GT.U32.AND P3, PT, R68.reuse, R27, PT ;  /* 0x0000001b4400720c */ /* 0x040fe20003f64070 */
[----:B------:R-:W-:Y:S01]  /*209f0*/  IMAD R24, R68, R13, R24 ;  /* 0x0000000d44187224 */ /* 0x000fe200078e0218 */
[----:B------:R-:W-:Y:S01]  /*20a00*/  IABS R16, R83 ;  /* 0x0000005300107213 */ /* 0x000fe20000000000 */
[----:B------:R-:W-:-:S02]  /*20a10*/  @!P5 IMAD.IADD R26, R26, 0x1, -R68 ;  /* 0x000000011a1ad824 */ /* 0x000fc400078e0a44 */
[--C-:B------:R-:W-:Y:S01]  /*20a20*/  @!P4 IMAD.IADD R25, R25, 0x1, -R68.reuse ;  /* 0x000000011919c824 */ /* 0x100fe200078e0a44 */
[----:B------:R-:W-:Y:S01]  /*20a30*/  ISETP.GT.U32.AND P4, PT, R68, R17, PT ;  /* 0x000000114400720c */ /* 0x000fe20003f84070 */
[--C-:B------:R-:W-:Y:S01]  /*20a40*/  @!P6 IMAD.IADD R28, R28, 0x1, -R68.reuse ;  /* 0x000000011c1ce824 */ /* 0x100fe200078e0a44 */
[----:B------:R-:W-:Y:S01]  /*20a50*/  ISETP.GT.U32.AND P5, PT, R68, R26, PT ;  /* 0x0000001a4400720c */ /* 0x000fe20003fa4070 */
[----:B------:R-:W-:Y:S01]  /*20a60*/  IMAD.HI.U32 R9, R74, R16, RZ ;  /* 0x000000104a097227 */ /* 0x000fe200078e00ff */
[C---:B------:R-:W-:Y:S02]  /*20a70*/  ISETP.GT.U32.AND P6, PT, R68.reuse, R24, PT ;  /* 0x000000184400720c */ /* 0x040fe40003fc4070 */
[----:B------:R-:W-:Y:S01]  /*20a80*/  IABS R15, R82 ;  /* 0x00000052000f7213 */ /* 0x000fe20000000000 */
[----:B------:R-:W-:Y:S02]  /*20a90*/  IMAD.MOV R9, RZ, RZ, -R9 ;  /* 0x000000ffff097224 */ /* 0x000fe400078e0a09 */
[----:B------:R-:W-:Y:S01]  /*20aa0*/  @!P3 IMAD.IADD R27, R27, 0x1, -R68 ;  /* 0x000000011b1bb824 */ /* 0x000fe200078e0a44 */
[----:B------:R-:W-:Y:S01]  /*20ab0*/  ISETP.GE.AND P3, PT, R75, RZ, PT ;  /* 0x000000ff4b00720c */ /* 0x000fe20003f66270 */
[----:B------:R-:W-:-:S02]  /*20ac0*/  IMAD R16, R68, R9, R16 ;  /* 0x0000000944107224 */ /* 0x000fc400078e0210 */
[----:B------:R-:W-:Y:S01]  /*20ad0*/  @!P4 IMAD.IADD R17, R17, 0x1, -R68 ;  /* 0x000000011111c824 */ /* 0x000fe200078e0a44 */
[----:B------:R-:W-:Y:S01]  /*20ae0*/  ISETP.GT.U32.AND P4, PT, R68, R25, PT ;  /* 0x000000194400720c */ /* 0x000fe20003f84070 */
[----:B------:R-:W-:-:S04]  /*20af0*/  IMAD.HI.U32 R10, R74, R15, RZ ;  /* 0x0000000f4a0a7227 */ /* 0x000fc800078e00ff */
[----:B------:R-:W-:Y:S02]  /*20b00*/  VIADD R81, R0, 0xd6 ;  /* 0x000000d600517836 */ /* 0x000fe40000000000 */
[--C-:B------:R-:W-:Y:S01]  /*20b10*/  @!P5 IMAD.IADD R26, R26, 0x1, -R68.reuse ;  /* 0x000000011a1ad824 */ /* 0x100fe200078e0a44 */
[----:B------:R-:W-:Y:S01]  /*20b20*/  ISETP.GE.AND P5, PT, R71, RZ, PT ;  /* 0x000000ff4700720c */ /* 0x000fe20003fa6270 */
[----:B------:R-:W-:Y:S01]  /*20b30*/  @!P6 IMAD.IADD R24, R24, 0x1, -R68 ;  /* 0x000000011818e824 */ /* 0x000fe200078e0a44 */
[----:B------:R-:W-:Y:S01]  /*20b40*/  ISETP.GT.U32.AND P6, PT, R68, R16, PT ;  /* 0x000000104400720c */ /* 0x000fe20003fc4070 */
[----:B------:R-:W-:Y:S02]  /*20b50*/  IMAD.MOV R10, RZ, RZ, -R10 ;  /* 0x000000ffff0a7224 */ /* 0x000fe400078e0a0a */
[----:B------:R-:W-:Y:S01]  /*20b60*/  VIADD R79, R0, 0xde ;  /* 0x000000de004f7836 */ /* 0x000fe20000000000 */
[----:B------:R-:W-:Y:S01]  /*20b70*/  IABS R14, R81 ;  /* 0x00000051000e7213 */ /* 0x000fe20000000000 */
[----:B------:R-:W-:-:S02]  /*20b80*/  IMAD R15, R68, R10, R15 ;  /* 0x0000000a440f7224 */ /* 0x000fc400078e020f */
[----:B------:R-:W-:Y:S01]  /*20b90*/  @!P3 IMAD.MOV R23, RZ, RZ, -R23 ;  /* 0x000000ffff17b224 */ /* 0x000fe200078e0a17 */
[----:B------:R-:W-:Y:S01]  /*20ba0*/  IABS R9, R79 ;  /* 0x0000004f00097213 */ /* 0x000fe20000000000 */
[----:B------:R-:W-:Y:S01]  /*20bb0*/  IMAD.HI.U32 R7, R74, R14, RZ ;  /* 0x0000000e4a077227 */ /* 0x000fe200078e00ff */
[----:B------:R-:W-:-:S03]  /*20bc0*/  ISETP.GT.U32.AND P3, PT, R68, R24, PT ;  /* 0x000000184400720c */ /* 0x000fc60003f64070 */
[----:B------:R-:W-:Y:S02]  /*20bd0*/  VIADD R80, R0, 0xd7 ;  /* 0x000000d700507836 */ /* 0x000fe40000000000 */
[----:B------:R-:W-:Y:S01]  /*20be0*/  @!P4 IMAD.IADD R25, R25, 0x1, -R68 ;  /* 0x000000011919c824 */ /* 0x000fe200078e0a44 */
[----:B------:R-:W-:Y:S01]  /*20bf0*/  ISETP.GT.U32.AND P4, PT, R68, R15, PT ;  /* 0x0000000f4400720c */ /* 0x000fe20003f84070 */
[----:B------:R-:W-:Y:S01]  /*20c00*/  IMAD.HI.U32 R4, R74, R9, RZ ;  /* 0x000000094a047227 */ /* 0x000fe200078e00ff */
[----:B------:R-:W-:-:S03]  /*20c10*/  IABS R10, R80 ;  /* 0x00000050000a7213 */ /* 0x000fc60000000000 */
[----:B------:R-:W-:Y:S02]  /*20c20*/  IMAD.MOV R7, RZ, RZ, -R7 ;  /* 0x000000ffff077224 */ /* 0x000fe400078e0a07 */
[----:B------:R-:W-:Y:S02]  /*20c30*/  @!P6 IMAD.IADD R16, R16, 0x1, -R68 ;  /* 0x000000011010e824 */ /* 0x000fe400078e0a44 */
[----:B------:R-:W-:Y:S01]  /*20c40*/  @!P5 IMAD.MOV R22, RZ, RZ, -R22 ;  /* 0x000000ffff16d224 */ /* 0x000fe200078e0a16 */
[C---:B------:R-:W-:Y:S01]  /*20c50*/  ISETP.GT.U32.AND P5, PT, R68.reuse, R17, PT ;  /* 0x000000114400720c */ /* 0x040fe20003fa4070 */
[----:B------:R-:W-:Y:S01]  /*20c60*/  IMAD.MOV R4, RZ, RZ, -R4 ;  /* 0x000000ffff047224 */ /* 0x000fe200078e0a04 */
[C---:B------:R-:W-:Y:S01]  /*20c70*/  ISETP.GT.U32.AND P6, PT, R68.reuse, R16, PT ;  /* 0x000000104400720c */ /* 0x040fe20003fc4070 */
[----:B------:R-:W-:Y:S02]  /*20c80*/  IMAD R14, R68, R7, R14 ;  /* 0x00000007440e7224 */ /* 0x000fe400078e020e */
[----:B------:R-:W-:-:S04]  /*20c90*/  IMAD.HI.U32 R5, R74, R10, RZ ;  /* 0x0000000a4a057227 */ /* 0x000fc800078e00ff */
[----:B------:R-:W-:Y:S02]  /*20ca0*/  IMAD R9, R68, R4, R9 ;  /* 0x0000000444097224 */ /* 0x000fe400078e0209 */
[--C-:B------:R-:W-:Y:S01]  /*20cb0*/  @!P3 IMAD.IADD R24, R24, 0x1, -R68.reuse ;  /* 0x000000011818b824 */ /* 0x100fe200078e0a44 */
[C---:B------:R-:W-:Y:S01]  /*20cc0*/  ISETP.GT.U32.AND P3, PT, R68.reuse, R14, PT ;  /* 0x0000000e4400720c */ /* 0x040fe20003f64070 */
[----:B------:R-:W-:Y:S02]  /*20cd0*/  IMAD.MOV R5, RZ, RZ, -R5 ;  /* 0x000000ffff057224 */ /* 0x000fe400078e0a05 */
[----:B------:R-:W-:Y:S01]  /*20ce0*/  @!P4 IMAD.IADD R15, R15, 0x1, -R68 ;  /* 0x000000010f0fc824 */ /* 0x000fe200078e0a44 */
[----:B------:R-:W-:Y:S01]  /*20cf0*/  ISETP.GT.U32.AND P4, PT, R68, R9, PT ;  /* 0x000000094400720c */ /* 0x000fe20003f84070 */
[----:B------:R-:W-:Y:S02]  /*20d00*/  VIADD R78, R0, 0xdf ;  /* 0x000000df004e7836 */ /* 0x000fe40000000000 */
[----:B------:R-:W-:-:S02]  /*20d10*/  IMAD R10, R68, R5, R10 ;  /* 0x00000005440a7224 */ /* 0x000fc400078e020a */
[--C-:B------:R-:W-:Y:S01]  /*20d20*/  @!P5 IMAD.IADD R17, R17, 0x1, -R68.reuse ;  /* 0x000000011111d824 */ /* 0x100fe200078e0a44 */
[----:B------:R-:W-:Y:S02]  /*20d30*/  ISETP.GE.AND P5, PT, R70, RZ, PT ;  /* 0x000000ff4600720c */ /* 0x000fe40003fa6270 */
[----:B------:R-:W-:Y:S01]  /*20d40*/  IABS R8, R78 ;  /* 0x0000004e00087213 */ /* 0x000fe20000000000 */
[----:B------:R-:W-:Y:S01]  /*20d50*/  @!P6 IMAD.IADD R16, R16, 0x1, -R68 ;  /* 0x000000011010e824 */ /* 0x000fe200078e0a44 */
[----:B------:R-:W-:Y:S01]  /*20d60*/  ISETP.GT.U32.AND P6, PT, R68, R10, PT ;  /* 0x0000000a4400720c */ /* 0x000fe20003fc4070 */
[C---:B------:R-:W-:Y:S02]  /*20d70*/  VIADD R77, R0.reuse, 0xe6 ;  /* 0x000000e6004d7836 */ /* 0x040fe40000000000 */
[----:B------:R-:W-:Y:S02]  /*20d80*/  VIADD R76, R0, 0xe7 ;  /* 0x000000e7004c7836 */ /* 0x000fe40000000000 */
[----:B------:R-:W-:Y:S01]  /*20d90*/  IMAD.HI.U32 R4, R74, R8, RZ ;  /* 0x000000084a047227 */ /* 0x000fe200078e00ff */
[----:B------:R-:W-:-:S03]  /*20da0*/  IABS R7, R77 ;  /* 0x0000004d00077213 */ /* 0x000fc60000000000 */
[--C-:B------:R-:W-:Y:S01]  /*20db0*/  @!P3 IMAD.IADD R14, R14, 0x1, -R68.reuse ;  /* 0x000000010e0eb824 */ /* 0x100fe200078e0a44 */
[----:B------:R-:W-:Y:S01]  /*20dc0*/  ISETP.GE.AND P3, PT, R87, RZ, PT ;  /* 0x000000ff5700720c */ /* 0x000fe20003f66270 */
[----:B------:R-:W-:Y:S01]  /*20dd0*/  @!P4 IMAD.IADD R9, R9, 0x1, -R68 ;  /* 0x000000010909c824 */ /* 0x000fe200078e0a44 */
[----:B------:R-:W-:Y:S01]  /*20de0*/  IABS R6, R76 ;  /* 0x0000004c00067213 */ /* 0x000fe20000000000 */
[----:B------:R-:W-:Y:S02]  /*20df0*/  IMAD.MOV R4, RZ, RZ, -R4 ;  /* 0x000000ffff047224 */ /* 0x000fe400078e0a04 */
[----:B------:R-:W-:Y:S01]  /*20e00*/  @!P5 IMAD.MOV R29, RZ, RZ, -R29 ;  /* 0x000000ffff1dd224 */ /* 0x000fe200078e0a1d */
[C---:B------:R-:W-:Y:S01]  /*20e10*/  ISETP.GT.U32.AND P5, PT, R68.reuse, R9, PT ;  /* 0x000000094400720c */ /* 0x040fe20003fa4070 */
[----:B------:R-:W-:Y:S02]  /*20e20*/  IMAD R8, R68, R4, R8 ;  /* 0x0000000444087224 */ /* 0x000fe400078e0208 */
[----:B------:R-:W-:-:S04]  /*20e30*/  IMAD.HI.U32 R11, R74, R7, RZ ;  /* 0x000000074a0b7227 */ /* 0x000fc800078e00ff */
[----:B------:R-:W-:-:S04]  /*20e40*/  IMAD.HI.U32 R4, R74, R6, RZ ;  /* 0x000000064a047227 */ /* 0x000fc800078e00ff */
[----:B------:R-:W-:Y:S02]  /*20e50*/  @!P6 IMAD.IADD R10, R10, 0x1, -R68 ;  /* 0x000000010a0ae824 */ /* 0x000fe400078e0a44 */
[----:B------:R-:W-:Y:S02]  /*20e60*/  IMAD.MOV R12, RZ, RZ, -R11 ;  /* 0x000000ffff0c7224 */ /* 0x000fe400078e0a0b */
[----:B------:R-:W-:Y:S02]  /*20e70*/  IMAD.MOV R11, RZ, RZ, -R4 ;  /* 0x000000ffff0b7224 */ /* 0x000fe400078e0a04 */
[----:B------:R-:W-:Y:S01]  /*20e80*/  @!P3 IMAD.MOV R28, RZ, RZ, -R28 ;  /* 0x000000ffff1cb224 */ /* 0x000fe200078e0a1c */
[C---:B------:R-:W-:Y:S01]  /*20e90*/  ISETP.GT.U32.AND P3, PT, R68.reuse, R10, PT ;  /* 0x0000000a4400720c */ /* 0x040fe20003f64070 */
[----:B------:R-:W-:Y:S02]  /*20ea0*/  IMAD R6, R68, R11, R6 ;  /* 0x0000000b44067224 */ /* 0x000fe400078e0206 */
[----:B------:R-:W-:-:S02]  /*20eb0*/  VIADD R70, R0, 0xf6 ;  /* 0x000000f600467836 */ /* 0x000fc40000000000 */
[C---:B------:R-:W-:Y:S02]  /*20ec0*/  IMAD R7, R68.reuse, R12, R7 ;  /* 0x0000000c44077224 */ /* 0x040fe400078e0207 */
[----:B------:R-:W-:Y:S01]  /*20ed0*/  @!P5 IMAD.IADD R9, R9, 0x1, -R68 ;  /* 0x000000010909d824 */ /* 0x000fe200078e0a44 */
[----:B------:R-:W-:Y:S02]  /*20ee0*/  IABS R12, R70 ;  /* 0x00000046000c7213 */ /* 0x000fe40000000000 */
[----:B------:R-:W-:-:S03]  /*20ef0*/  ISETP.GT.U32.AND P5, PT, R68, R6, PT ;  /* 0x000000064400720c */ /* 0x000fc60003fa4070 */
[----:B------:R-:W-:Y:S01]  /*20f00*/  IMAD.HI.U32 R11, R74, R12, RZ ;  /* 0x0000000c4a0b7227 */ /* 0x000fe200078e00ff */
[----:B------:R0:W-:Y:S03]  /*20f10*/  STL [R1+0xf5c], R3 ;  /* 0x000f5c0301007387 */ /* 0x0001e60000100800 */
[----:B------:R-:W-:Y:S01]  /*20f20*/  @!P3 IMAD.IADD R10, R10, 0x1, -R68 ;  /* 0x000000010a0ab824 */ /* 0x000fe200078e0a44 */
[----:B------:R-:W-:Y:S01]  /*20f30*/  ISETP.GE.AND P3, PT, R3, RZ, PT ;  /* 0x000000ff0300720c */ /* 0x000fe20003f66270 */
[----:B------:R-:W-:Y:S01]  /*20f40*/  IMAD.MOV R11, RZ, RZ, -R11 ;  /* 0x000000ffff0b7224 */ /* 0x000fe200078e0a0b */
[----:B------:R-:W-:Y:S01]  /*20f50*/  ISETP.GT.U32.AND P6, PT, R68, R15, PT ;  /* 0x0000000f4400720c */ /* 0x000fe20003fc4070 */
[----:B0-----:R-:W-:Y:S02]  /*20f60*/  VIADD R3, R0, 0xf7 ;  /* 0x000000f700037836 */ /* 0x001fe40000000000 */
[----:B------:R-:W-:-:S02]  /*20f70*/  IMAD R12, R68, R11, R12 ;  /* 0x0000000b440c7224 */ /* 0x000fc400078e020c */
[----:B------:R-:W-:Y:S01]  /*20f80*/  @!P5 IMAD.IADD R6, R6, 0x1, -R68 ;  /* 0x000000010606d824 */ /* 0x000fe200078e0a44 */
[----:B------:R-:W-:-:S04]  /*20f90*/  IABS R11, R3 ;  /* 0x00000003000b7213 */ /* 0x000fc80000000000 */
[----:B------:R-:W-:Y:S01]  /*20fa0*/  ISETP.GT.U32.AND P5, PT, R68, R6, PT ;  /* 0x000000064400720c */ /* 0x000fe20003fa4070 */
[----:B------:R-:W-:Y:S01]  /*20fb0*/  IMAD.HI.U32 R92, R74, R11, RZ ;  /* 0x0000000b4a5c7227 */ /* 0x000fe200078e00ff */
[----:B------:R-:W-:-:S03]  /*20fc0*/  ISETP.GT.U32.AND P4, PT, R68, R14, PT ;  /* 0x0000000e4400720c */ /* 0x000fc60003f84070 */
[----:B------:R-:W-:Y:S02]  /*20fd0*/  IMAD.MOV R92, RZ, RZ, -R92 ;  /* 0x000000ffff5c7224 */ /* 0x000fe400078e0a5c */
[----:B------:R-:W-:Y:S01]  /*20fe0*/  @!P6 IMAD.IADD R15, R15, 0x1, -R68 ;  /* 0x000000010f0fe824 */ /* 0x000fe200078e0a44 */
[C---:B------:R-:W-:Y:S01]  /*20ff0*/  ISETP.GT.U32.AND P6, PT, R68.reuse, R8, PT ;  /* 0x000000084400720c */ /* 0x040fe20003fc4070 */
[----:B------:R-:W-:-:S04]  /*21000*/  IMAD R11, R68, R92, R11 ;  /* 0x0000005c440b7224 */ /* 0x000fc800078e020b */
[--C-:B------:R-:W-:Y:S01]  /*21010*/  @!P5 IMAD.IADD R6, R6, 0x1, -R68.reuse ;  /* 0x000000010606d824 */ /* 0x100fe200078e0a44 */
[----:B------:R-:W-:Y:S01]  /*21020*/  ISETP.GT.U32.AND P5, PT, R68, R11, PT ;  /* 0x0000000b4400720c */ /* 0x000fe20003fa4070 */
[----:B------:R-:W-:Y:S01]  /*21030*/  @!P4 IMAD.IADD R14, R14, 0x1, -R68 ;  /* 0x000000010e0ec824 */ /* 0x000fe200078e0a44 */
[----:B------:R-:W-:-:S05]  /*21040*/  ISETP.GT.U32.AND P4, PT, R68, R7, PT ;  /* 0x000000074400720c */ /* 0x000fca0003f84070 */
[----:B------:R-:W-:Y:S01]  /*21050*/  @!P6 IMAD.IADD R8, R8, 0x1, -R68 ;  /* 0x000000010808e824 */ /* 0x000fe200078e0a44 */
[----:B------:R-:W-:Y:S01]  /*21060*/  ISETP.GE.AND P6, PT, R2, RZ, PT ;  /* 0x000000ff0200720c */ /* 0x000fe20003fc6270 */
[----:B------:R-:W-:-:S04]  /*21070*/  VIADD R75, R0, 0xee ;  /* 0x000000ee004b7836 */ /* 0x000fc80000000000 */
[--C-:B------:R-:W-:Y:S01]  /*21080*/  @!P5 IMAD.IADD R11, R11, 0x1, -R68.reuse ;  /* 0x000000010b0bd824 */ /* 0x100fe200078e0a44 */
[----:B------:R-:W-:Y:S01]  /*21090*/  ISETP.GE.AND P5, PT, R84, RZ, PT ;  /* 0x000000ff5400720c */ /* 0x000fe20003fa6270 */
[----:B------:R-:W-:Y:S01]  /*210a0*/  @!P4 IMAD.IADD R7, R7, 0x1, -R68 ;  /* 0x000000010707c824 */ /* 0x000fe200078e0a44 */
[----:B------:R-:W-:Y:S01]  /*210b0*/  IABS R5, R75 ;  /* 0x0000004b00057213 */ /* 0x000fe20000000000 */
[----:B------:R-:W-:-:S04]  /*210c0*/  VIADD R71, R0, 0xef ;  /* 0x000000ef00477836 */ /* 0x000fc80000000000 */
[----:B------:R-:W-:Y:S01]  /*210d0*/  @!P6 IMAD.MOV R26, RZ, RZ, -R26 ;  /* 0x000000ffff1ae224 */ /* 0x000fe200078e0a1a */
[----:B------:R-:W-:Y:S01]  /*210e0*/  ISETP.GT.U32.AND P6, PT, R68, R7, PT ;  /* 0x000000074400720c */ /* 0x000fe20003fc4070 */
[----:B------:R-:W-:Y:S01]  /*210f0*/  IMAD.HI.U32 R4, R74, R5, RZ ;  /* 0x000000054a047227 */ /* 0x000fe200078e00ff */
[----:B------:R-:W-:-:S03]  /*21100*/  IABS R13, R71 ;  /* 0x00000047000d7213 */ /* 0x000fc60000000000 */
[----:B------:R-:W-:Y:S01]  /*21110*/  @!P5 IMAD.MOV R24, RZ, RZ, -R24 ;  /* 0x000000ffff18d224 */ /* 0x000fe200078e0a18 */
[C---:B------:R-:W-:Y:S01]  /*21120*/  ISETP.GT.U32.AND P5, PT, R68.reuse, R11, PT ;  /* 0x0000000b4400720c */ /* 0x040fe20003fa4070 */
[----:B------:R-:W-:Y:S01]  /*21130*/  IMAD.MOV R4, RZ, RZ, -R4 ;  /* 0x000000ffff047224 */ /* 0x000fe200078e0a04 */
[----:B------:R0:W-:Y:S03]  /*21140*/  STL [R1+0xf6c], R2 ;  /* 0x000f6c0201007387 */ /* 0x0001e60000100800 */
[----:B------:R-:W-:Y:S01]  /*21150*/  IMAD R5, R68, R4, R5 ;  /* 0x0000000444057224 */ /* 0x000fe200078e0205 */
[----:B------:R-:W-:Y:S01]  /*21160*/  STL [R1+0xf60], R86 ;  /* 0x000f605601007387 */ /* 0x000fe20000100800 */
[----:B------:R-:W-:-:S03]  /*21170*/  IMAD.HI.U32 R4, R74, R13, RZ ;  /* 0x0000000d4a047227 */ /* 0x000fc600078e00ff */
[----:B------:R-:W-:Y:S01]  /*21180*/  STL [R1+0xf68], R84 ;  /* 0x000f685401007387 */ /* 0x000fe20000100800 */
[----:B------:R-:W-:Y:S01]  /*21190*/  @!P6 IMAD.IADD R7, R7, 0x1, -R68 ;  /* 0x000000010707e824 */ /* 0x000fe200078e0a44 */
[----:B------:R-:W-:Y:S02]  /*211a0*/  ISETP.GT.U32.AND P6, PT, R68, R12, PT ;  /* 0x0000000c4400720c */ /* 0x000fe40003fc4070 */
[----:B------:R-:W-:Y:S01]  /*211b0*/  STL [R1+0xf70], R85 ;  /* 0x000f705501007387 */ /* 0x000fe20000100800 */
[----:B------:R-:W-:-:S03]  /*211c0*/  IMAD.MOV R4, RZ, RZ, -R4 ;  /* 0x000000ffff047224 */ /* 0x000fc600078e0a04 */
[----:B------:R-:W-:Y:S01]  /*211d0*/  STL [R1+0xf58], R83 ;  /* 0x000f585301007387 */ /* 0x000fe20000100800 */
[----:B0-----:R-:W-:Y:S01]  /*211e0*/  VIADD R2, R0, 0xfe ;  /* 0x000000fe00027836 */ /* 0x001fe20000000000 */
[----:B------:R-:W-:Y:S02]  /*211f0*/  SEL R30, R73, R30, !P1 ;  /* 0x0000001e491e7207 */ /* 0x000fe40004800000 */
[----:B------:R-:W-:Y:S01]  /*21200*/  STL [R1+0xf50], R82 ;  /* 0x000f505201007387 */ /* 0x000fe20000100800 */
[----:B------:R-:W-:-:S03]  /*21210*/  @!P5 IMAD.IADD R11, R11, 0x1, -R68 ;  /* 0x000000010b0bd824 */ /* 0x000fc600078e0a44 */
[----:B------:R-:W-:Y:S01]  /*21220*/  STL [R1+0xf44], R81 ;  /* 0x000f445101007387 */ /* 0x000fe20000100800 */
[----:B------:R-:W-:-:S03]  /*21230*/  ISETP.GE.AND P5, PT, R81, RZ, PT ;  /* 0x000000ff5100720c */ /* 0x000fc60003fa6270 */
[----:B------:R-:W-:Y:S01]  /*21240*/  STL [R1+0xf38], R80 ;  /* 0x000f385001007387 */ /* 0x000fe20000100800 */
[----:B------:R-:W-:-:S03]  /*21250*/  IMAD R13, R68, R4, R13 ;  /* 0x00000004440d7224 */ /* 0x000fc600078e020d */
[----:B------:R-:W-:Y:S01]  /*21260*/  STL [R1+0xf34], R79 ;  /* 0x000f344f01007387 */ /* 0x000fe20000100800 */
[----:B------:R-:W-:-:S03]  /*21270*/  IABS R4, R2 ;  /* 0x0000000200047213 */ /* 0x000fc60000000000 */
[----:B------:R-:W-:Y:S01]  /*21280*/  STL [R1+0xf28], R78 ;  /* 0x000f284e01007387 */ /* 0x000fe20000100800 */
[----:B------:R-:W-:-:S03]  /*21290*/  IMAD R30, R30, UR11, RZ ;  /* 0x0000000b1e1e7c24 */ /* 0x000fc6000f8e02ff */
[----:B------:R-:W-:Y:S01]  /*212a0*/  STL [R1+0xf1c], R77 ;  /* 0x000f1c4d01007387 */ /* 0x000fe20000100800 */
[----:B------:R-:W-:-:S03]  /*212b0*/  SEL R31, R73, R31, !P1 ;  /* 0x0000001f491f7207 */ /* 0x000fc60004800000 */
[----:B------:R-:W-:Y:S04]  /*212c0*/  STL [R1+0xf18], R76 ;  /* 0x000f184c01007387 */ /* 0x000fe80000100800 */
[----:B------:R-:W-:Y:S01]  /*212d0*/  STL [R1+0xf14], R75 ;  /* 0x000f144b01007387 */ /* 0x000fe20000100800 */
[----:B------:R-:W-:-:S03]  /*212e0*/  IMAD.HI.U32 R74, R74, R4, RZ ;  /* 0x000000044a4a7227 */ /* 0x000fc600078e00ff */
[----:B------:R-:W-:Y:S01]  /*212f0*/  STL [R1+0xf04], R71 ;  /* 0x000f044701007387 */ /* 0x000fe20000100800 */
[----:B------:R-:W-:-:S03]  /*21300*/  @!P6 IMAD.IADD R12, R12, 0x1, -R68 ;  /* 0x000000010c0ce824 */ /* 0x000fc600078e0a44 */
[----:B------:R-:W-:Y:S01]  /*21310*/  STL [R1+0xefc], R70 ;  /* 0x000efc4601007387 */ /* 0x000fe20000100800 */
[----:B-1----:R-:W-:Y:S01]  /*21320*/  IMAD R31, R31, UR4, RZ ;  /* 0x000000041f1f7c24 */ /* 0x002fe2000f8e02ff */
[C---:B------:R-:W-:Y:S01]  /*21330*/  ISETP.GT.U32.AND P4, PT, R68.reuse, R5, PT ;  /* 0x000000054400720c */ /* 0x040fe20003f84070 */
[----:B------:R-:W-:Y:S01]  /*21340*/  IMAD.MOV R74, RZ, RZ, -R74 ;  /* 0x000000ffff4a7224 */ /* 0x000fe200078e0a4a */
[----:B------:R-:W-:Y:S01]  /*21350*/  STL [R1+0xef0], R3 ;  /* 0x000ef00301007387 */ /* 0x000fe20000100800 */
[----:B------:R-:W-:Y:S01]  /*21360*/  @!P5 IMAD.MOV R14, RZ, RZ, -R14 ;  /* 0x000000ffff0ed224 */ /* 0x000fe200078e0a0e */
[C---:B------:R-:W-:Y:S01]  /*21370*/  SEL R67, R73.reuse, R67, !P1 ;  /* 0x0000004349437207 */ /* 0x040fe20004800000 */
[----:B------:R-:W-:Y:S01]  /*21380*/  @!P3 IMAD.MOV R27, RZ, RZ, -R27 ;  /* 0x000000ffff1bb224 */ /* 0x000fe200078e0a1b */
[----:B------:R0:W-:Y:S01]  /*21390*/  STL [R1+0x12e0], R0 ;  /* 0x0012e00001007387 */ /* 0x0001e20000100800 */
[----:B------:R-:W-:Y:S01]  /*213a0*/  IMAD R4, R68, R74, R4 ;  /* 0x0000004a44047224 */ /* 0x000fe200078e0204 */
[----:B------:R-:W-:Y:S01]  /*213b0*/  SEL R66, R73, R66, !P1 ;  /* 0x0000004249427207 */ /* 0x000fe20004800000 */
[----:B------:R-:W1:Y:S01]  /*213c0*/  LDCU UR4, c[0x0][0x3b0] ;  /* 0x00007600ff0477ac */ /* 0x000e620008000800 */
[----:B------:R-:W-:Y:S01]  /*213d0*/  STL [R1+0xeec], R2 ;  /* 0x000eec0201007387 */ /* 0x000fe20000100800 */
[----:B0-----:R-:W-:-:S04]  /*213e0*/  LEA R0, P6, R30, R72, 0x1 ;  /* 0x000000481e007211 */ /* 0x001fc800078c08ff */
[----:B------:R-:W-:Y:S01]  /*213f0*/  LEA.HI.X.SX32 R84, R30, R69, 0x1, P6 ;  /* 0x000000451e547211 */ /* 0x000fe200030f0eff */
[----:B------:R0:W-:Y:S01]  /*21400*/  STL [R1+0x2ec], R0 ;  /* 0x0002ec0001007387 */ /* 0x0001e20000100800 */
[----:B------:R-:W-:Y:S01]  /*21410*/  @P0 IMAD.MOV.U32 R92, RZ, RZ, R0 ;  /* 0x000000ffff5c0224 */ /* 0x000fe200078e0000 */
[----:B------:R-:W-:Y:S02]  /*21420*/  PRMT R74, RZ, 0x7610, R74 ;  /* 0x00007610ff4a7816 */ /* 0x000fe4000000004a */
[----:B------:R-:W-:Y:S01]  /*21430*/  @P0 IMAD.MOV.U32 R93, RZ, RZ, R84 ;  /* 0x000000ffff5d0224 */ /* 0x000fe200078e0054 */
[----:B------:R-:W-:-:S04]  /*21440*/  PRMT R30, RZ, 0x7610, R30 ;  /* 0x00007610ff1e7816 */ /* 0x000fc8000000001e */
[----:B------:R2:W3:Y:S01]  /*21450*/  @P0 LDG.E.U16 R74, desc[UR20][R92.64] ;  /* 0x000000145c4a0981 */ /* 0x0004e2000c1e1500 */
[----:B0-----:R-:W-:-:S04]  /*21460*/  LEA R0, P5, R31, R72, 0x1 ;  /* 0x000000481f007211 */ /* 0x001fc800078a08ff */
[----:B------:R-:W-:Y:S01]  /*21470*/  LEA.HI.X.SX32 R31, R31, R69, 0x1, P5 ;  /* 0x000000451f1f7211 */ /* 0x000fe200028f0eff */
[----:B--2---:R-:W-:-:S04]  /*21480*/  @P0 IMAD.MOV.U32 R92, RZ, RZ, R0 ;  /* 0x000000ffff5c0224 */ /* 0x004fc800078e0000 */
[----:B------:R-:W-:-:S05]  /*21490*/  @P0 IMAD.MOV.U32 R93, RZ, RZ, R31 ;  /* 0x000000ffff5d0224 */ /* 0x000fca00078e001f */
[----:B------:R-:W2:Y:S01]  /*214a0*/  @P0 LDG.E.U16 R30, desc[UR20][R92.64] ;  /* 0x000000145c1e0981 */ /* 0x000ea2000c1e1500 */
[----:B------:R-:W-:Y:S01]  /*214b0*/  ISETP.GT.U32.AND P3, PT, R68, R8, PT ;  /* 0x000000084400720c */ /* 0x000fe20003f64070 */
[----:B------:R-:W-:-:S05]  /*214c0*/  @!P4 IMAD.IADD R5, R5, 0x1, -R68 ;  /* 0x000000010505c824 */ /* 0x000fca00078e0a44 */
[----:B------:R-:W-:-:S07]  /*214d0*/  ISETP.GT.U32.AND P4, PT, R68, R5, PT ;  /* 0x000000054400720c */ /* 0x000fce0003f84070 */
[----:B------:R-:W-:Y:S01]  /*214e0*/  @!P3 IMAD.IADD R8, R8, 0x1, -R68 ;  /* 0x000000010808b824 */ /* 0x000fe200078e0a44 */
[----:B------:R-:W-:-:S05]  /*214f0*/  ISETP.GT.U32.AND P3, PT, R68, R13, PT ;  /* 0x0000000d4400720c */ /* 0x000fca0003f64070 */
[----:B------:R-:W-:Y:S01]  /*21500*/  @!P4 IMAD.IADD R5, R5, 0x1, -R68 ;  /* 0x000000010505c824 */ /* 0x000fe200078e0a44 */
[----:B------:R-:W-:Y:S02]  /*21510*/  ISETP.GE.AND P4, PT, R86, RZ, PT ;  /* 0x000000ff5600720c */ /* 0x000fe40003f86270 */
[----:B------:R-:W-:-:S05]  /*21520*/  ISETP.GE.AND P6, PT, R85, RZ, PT ;  /* 0x000000ff5500720c */ /* 0x000fca0003fc6270 */
[----:B------:R-:W-:Y:S01]  /*21530*/  @!P3 IMAD.IADD R13, R13, 0x1, -R68 ;  /* 0x000000010d0db824 */ /* 0x000fe200078e0a44 */
[----:B------:R-:W-:-:S05]  /*21540*/  ISETP.GT.U32.AND P3, PT, R68, R4, PT ;  /* 0x000000044400720c */ /* 0x000fca0003f64070 */
[----:B------:R-:W-:Y:S01]  /*21550*/  @!P4 IMAD.MOV R25, RZ, RZ, -R25 ;  /* 0x000000ffff19c224 */ /* 0x000fe200078e0a19 */
[----:B------:R-:W-:Y:S01]  /*21560*/  ISETP.GT.U32.AND P4, PT, R68, R12, PT ;  /* 0x0000000c4400720c */ /* 0x000fe20003f84070 */
[----:B------:R-:W-:-:S06]  /*21570*/  @!P6 IMAD.MOV R17, RZ, RZ, -R17 ;  /* 0x000000ffff11e224 */ /* 0x000fcc00078e0a11 */
[----:B------:R-:W-:-:S05]  /*21580*/  @!P3 IMAD.IADD R4, R4, 0x1, -R68 ;  /* 0x000000010404b824 */ /* 0x000fca00078e0a44 */
[----:B------:R-:W-:Y:S01]  /*21590*/  ISETP.GT.U32.AND P6, PT, R68, R4, PT ;  /* 0x000000044400720c */ /* 0x000fe20003fc4070 */
[----:B------:R-:W-:Y:S01]  /*215a0*/  @!P4 IMAD.IADD R12, R12, 0x1, -R68 ;  /* 0x000000010c0cc824 */ /* 0x000fe200078e0a44 */
[----:B------:R-:W-:-:S11]  /*215b0*/  ISETP.GE.AND P4, PT, R82, RZ, PT ;  /* 0x000000ff5200720c */ /* 0x000fd60003f86270 */
[----:B------:R-:W-:Y:S01]  /*215c0*/  @!P6 IMAD.IADD R4, R4, 0x1, -R68 ;  /* 0x000000010404e824 */ /* 0x000fe200078e0a44 */
[----:B------:R-:W-:Y:S01]  /*215d0*/  ISETP.GE.AND P6, PT, R79, RZ, PT ;  /* 0x000000ff4f00720c */ /* 0x000fe20003fc6270 */
[----:B------:R-:W-:Y:S01]  /*215e0*/  @!P4 IMAD.MOV R15, RZ, RZ, -R15 ;  /* 0x000000ffff0fc224 */ /* 0x000fe200078e0a0f */
[----:B------:R-:W-:Y:S01]  /*215f0*/  ISETP.GE.AND P4, PT, R78, RZ, PT ;  /* 0x000000ff4e00720c */ /* 0x000fe20003f86270 */
[----:B------:R-:W-:Y:S01]  /*21600*/  STL [R1+0x2e8], R84 ;  /* 0x0002e85401007387 */ /* 0x000fe20000100800 */
[C---:B------:R-:W-:Y:S02]  /*21610*/  SEL R64, R73.reuse, R64, !P1 ;  /* 0x0000004049407207 */ /* 0x040fe40004800000 */
[----:B------:R-:W-:-:S07]  /*21620*/  SEL R62, R73, R62, !P1 ;  /* 0x0000003e493e7207 */ /* 0x000fce0004800000 */
[----:B------:R-:W-:Y:S01]  /*21630*/  @!P6 IMAD.MOV R9, RZ, RZ, -R9 ;  /* 0x000000ffff09e224 */ /* 0x000fe200078e0a09 */
[----:B------:R-:W-:Y:S02]  /*21640*/  ISETP.GE.AND P6, PT, R2, RZ, PT ;  /* 0x000000ff0200720c */ /* 0x000fe40003fc6270 */
[----:B------:R-:W-:Y:S01]  /*21650*/  SEL R2, R73, R46, !P1 ;  /* 0x0000002e49027207 */ /* 0x000fe20004800000 */
[----:B------:R-:W-:Y:S01]  /*21660*/  @!P4 IMAD.MOV R8, RZ, RZ, -R8 ;  /* 0x000000ffff08c224 */ /* 0x000fe200078e0a08 */
[----:B------:R-:W-:Y:S02]  /*21670*/  ISETP.GE.AND P4, PT, R75, RZ, PT ;  /* 0x000000ff4b00720c */ /* 0x000fe40003f86270 */
[----:B------:R-:W-:Y:S02]  /*21680*/  ISETP.GT.U32.AND P3, PT, R68, R13, PT ;  /* 0x0000000d4400720c */ /* 0x000fe40003f64070 */
[----:B------:R-:W-:-:S09]  /*21690*/  SEL R46, R73, R58, !P1 ;  /* 0x0000003a492e7207 */ /* 0x000fd20004800000 */
[----:B------:R-:W-:Y:S01]  /*216a0*/  @!P4 IMAD.MOV R5, RZ, RZ, -R5 ;  /* 0x000000ffff05c224 */ /* 0x000fe200078e0a05 */
[----:B------:R-:W-:Y:S01]  /*216b0*/  ISETP.GE.AND P4, PT, R3, RZ, PT ;  /* 0x000000ff0300720c */ /* 0x000fe20003f86270 */
[----:B------:R-:W-:Y:S01]  /*216c0*/  @!P3 IMAD.IADD R13, R13, 0x1, -R68 ;  /* 0x000000010d0db824 */ /* 0x000fe200078e0a44 */
[----:B------:R-:W-:Y:S02]  /*216d0*/  SEL R3, R73, R20, !P1 ;  /* 0x0000001449037207 */ /* 0x000fe40004800000 */
[----:B------:R-:W-:Y:S01]  /*216e0*/  ISETP.GE.AND P3, PT, R83, RZ, PT ;  /* 0x000000ff5300720c */ /* 0x000fe20003f66270 */
[----:B------:R-:W0:-:S12]  /*216f0*/  S2R R91, SR_TID.X ;  /* 0x00000000005b7919 */ /* 0x000e180000002100 */
[----:B------:R-:W-:Y:S01]  /*21700*/  @!P3 IMAD.MOV R16, RZ, RZ, -R16 ;  /* 0x000000ffff10b224 */ /* 0x000fe200078e0a10 */
[----:B------:R-:W-:-:S13]  /*21710*/  ISETP.GE.AND P3, PT, R80, RZ, PT ;  /* 0x000000ff5000720c */ /* 0x000fda0003f66270 */
[----:B------:R-:W-:Y:S02]  /*21720*/  @!P3 IMAD.MOV R10, RZ, RZ, -R10 ;  /* 0x000000ffff0ab224 */ /* 0x000fe400078e0a0a */
[----:B0-----:R-:W-:Y:S01]  /*21730*/  IMAD R68, R91, 0x100, R91 ;  /* 0x000001005b447824 */ /* 0x001fe200078e025b */
[----:B---3--:R-:W-:Y:S04]  /*21740*/  STL [R1+0x1330], R74 ;  /* 0x0013304a01007387 */ /* 0x008fe80000100800 */
[----:B------:R-:W-:Y:S04]  /*21750*/  STL [R1+0x4fc], R0 ;  /* 0x0004fc0001007387 */ /* 0x000fe80000100800 */
[----:B------:R0:W-:Y:S04]  /*21760*/  STL [R1+0x4f8], R31 ;  /* 0x0004f81f01007387 */ /* 0x0001e80000100800 */
[----:B--2---:R-:W-:Y:S01]  /*21770*/  STL [R1+0x1334], R30 ;  /* 0x0013341e01007387 */ /* 0x004fe20000100800 */
[----:B0-----:R-:W-:-:S03]  /*21780*/  SEL R31, R73, R60, !P1 ;  /* 0x0000003c491f7207 */ /* 0x001fc60004800000 */
[----:B------:R0:W-:Y:S04]  /*21790*/  STL [R1+0x12e4], R2 ;  /* 0x0012e40201007387 */ /* 0x0001e80000100800 */
[----:B------:R-:W-:Y:S01]  /*217a0*/  STL [R1+0x1338], R67 ;  /* 0x0013384301007387 */ /* 0x000fe20000100800 */
[----:B------:R-:W-:-:S03]  /*217b0*/  SEL R0, R73, R54, !P1 ;  /* 0x0000003649007207 */ /* 0x000fc60004800000 */
        /* <DEDUP_REMOVED lines=9> */
[----:B0-----:R-:W-:-:S02]  /*21850*/  SEL R2, R73, R19, !P1 ;  /* 0x0000001349027207 */ /* 0x001fc40004800000 */
[----:B--2---:R-:W-:-:S05]  /*21860*/  SEL R0, R73, R21, !P1 ;  /* 0x0000001549007207 */ /* 0x004fca0004800000 */
[----:B------:R0:W-:Y:S04]  /*21870*/  STL [R1+0xcc], R0 ;  /* 0x0000cc0001007387 */ /* 0x0001e80000100800 */
[----:B------:R-:W-:Y:S04]  /*21880*/  STL [R1+0xd0], R3 ;  /* 0x0000d00301007387 */ /* 0x000fe80000100800 */
[----:B------:R-:W2:Y:S01]  /*21890*/  LDL.LU R85, [R1+0x320] ;  /* 0x0003200001557983 */ /* 0x000ea20000300800 */
[----:B0-----:R-:W-:-:S03]  /*218a0*/  SEL R0, R73, R18, !P1 ;  /* 0x0000001249007207 */ /* 0x001fc60004800000 */
[----:B------:R0:W-:Y:S04]  /*218b0*/  STL [R1+0xe0], R2 ;  /* 0x0000e00201007387 */ /* 0x0001e80000100800 */
[----:B------:R3:W-:Y:S01]  /*218c0*/  STL [R1+0xec], R0 ;  /* 0x0000ec0001007387 */ /* 0x0007e20000100800 */
[C---:B0-----:R-:W-:Y:S02]  /*218d0*/  SEL R2, R73.reuse, R23, !P1 ;  /* 0x0000001749027207 */ /* 0x041fe40004800000 */
[----:B---3--:R-:W-:-:S03]  /*218e0*/  SEL R0, R73, R22, !P1 ;  /* 0x0000001649007207 */ /* 0x008fc60004800000 */
[----:B------:R0:W-:Y:S04]  /*218f0*/  STL [R1+0xf0], R2 ;  /* 0x0000f00201007387 */ /* 0x0001e80000100800 */
[----:B------:R3:W-:Y:S04]  /*21900*/  STL [R1+0xf4], R0 ;  /* 0x0000f40001007387 */ /* 0x0007e80000100800 */
[----:B------:R-:W4:Y:S01]  /*21910*/  LDL.LU R86, [R1+0x334] ;  /* 0x0003340001567983 */ /* 0x000f220000300800 */
[----:B0-----:R-:W-:-:S03]  /*21920*/  SEL R2, R73, R24, !P1 ;  /* 0x0000001849027207 */ /* 0x001fc60004800000 */
[----:B------:R-:W2:Y:S01]  /*21930*/  LDL.LU R87, [R1+0x330] ;  /* 0x0003300001577983 */ /* 0x000ea20000300800 */
[C---:B---3--:R-:W-:Y:S02]  /*21940*/  SEL R0, R73.reuse, R25, !P1 ;  /* 0x0000001949007207 */ /* 0x048fe40004800000 */
[----:B------:R-:W-:-:S03]  /*21950*/  SEL R3, R73, R16, !P1 ;  /* 0x0000001049037207 */ /* 0x000fc60004800000 */
[----:B------:R0:W-:Y:S04]  /*21960*/  STL [R1+0x110], R0 ;  /* 0x0001100001007387 */ /* 0x0001e80000100800 */
[----:B------:R3:W-:Y:S01]  /*21970*/  STL [R1+0x120], R2 ;  /* 0x0001200201007387 */ /* 0x0007e20000100800 */
[C---:B0-----:R-:W-:Y:S02]  /*21980*/  SEL R0, R73.reuse, R17, !P1 ;  /* 0x0000001149007207 */ /* 0x041fe40004800000 */
[----:B---3--:R-:W-:-:S03]  /*21990*/  SEL R2, R73, R15, !P1 ;  /* 0x0000000f49027207 */ /* 0x008fc60004800000 */
[----:B------:R0:W-:Y:S04]  /*219a0*/  STL [R1+0x130], R0 ;  /* 0x0001300001007387 */ /* 0x0001e80000100800 */
[----:B------:R3:W-:Y:S04]  /*219b0*/  STL [R1+0x138], R3 ;  /* 0x0001380301007387 */ /* 0x0007e80000100800 */
[----:B------:R-:W2:Y:S04]  /*219c0*/  LDL.LU R88, [R1+0x344] ;  /* 0x0003440001587983 */ /* 0x000ea80000300800 */
[----:B------:R1:W-:Y:S01]  /*219d0*/  STL [R1+0x144], R2 ;  /* 0x0001440201007387 */ /* 0x0003e20000100800 */
[----:B0-----:R-:W-:-:S03]  /*219e0*/  SEL R0, R73, R14, !P1 ;  /* 0x0000000e49007207 */ /* 0x001fc60004800000 */
[----:B------:R-:W4:Y:S01]  /*219f0*/  LDL.LU R90, [R1+0x340] ;  /* 0x00034000015a7983 */ /* 0x000f220000300800 */
[C---:B---3--:R-:W-:Y:S02]  /*21a00*/  SEL R3, R73.reuse, R9, !P1 ;  /* 0x0000000949037207 */ /* 0x048fe40004800000 */
[----:B-1----:R-:W-:Y:S01]  /*21a10*/  SEL R2, R73, R10, !P1 ;  /* 0x0000000a49027207 */ /* 0x002fe20004800000 */
[----:B------:R-:W-:Y:S04]  /*21a20*/  STL [R1+0x154], R0 ;  /* 0x0001540001007387 */ /* 0x000fe80000100800 */
[----:B------:R0:W-:Y:S04]  /*21a30*/  STL [R1+0x12e8], R2 ;  /* 0x0012e80201007387 */ /* 0x0001e80000100800 */
[----:B------:R-:W-:Y:S04]  /*21a40*/  STL [R1+0x158], R3 ;  /* 0x0001580301007387 */ /* 0x000fe80000100800 */
[----:B------:R-:W3:Y:S04]  /*21a50*/  LDL.LU R89, [R1+0x354] ;  /* 0x0003540001597983 */ /* 0x000ee80000300800 */
[----:B------:R-:W3:Y:S01]  /*21a60*/  LDL.LU R91, [R1+0x350] ;  /* 0x00035000015b7983 */ /* 0x000ee20000300800 */
[----:B------:R-:W-:-:S02]  /*21a70*/  ISETP.GE.AND P5, PT, R77, RZ, PT ;  /* 0x000000ff4d00720c */ /* 0x000fc40003fa6270 */
[----:B------:R-:W-:-:S11]  /*21a80*/  ISETP.GE.AND P3, PT, R76, RZ, PT ;  /* 0x000000ff4c00720c */ /* 0x000fd60003f66270 */
[----:B------:R-:W-:Y:S01]  /*21a90*/  @!P5 IMAD.MOV R7, RZ, RZ, -R7 ;  /* 0x000000ffff07d224 */ /* 0x000fe200078e0a07 */
[----:B------:R-:W-:Y:S01]  /*21aa0*/  ISETP.GE.AND P5, PT, R71, RZ, PT ;  /* 0x000000ff4700720c */ /* 0x000fe20003fa6270 */
[----:B------:R-:W-:Y:S01]  /*21ab0*/  @!P3 IMAD.MOV R6, RZ, RZ, -R6 ;  /* 0x000000ffff06b224 */ /* 0x000fe200078e0a06 */
[----:B------:R-:W-:Y:S02]  /*21ac0*/  ISETP.GE.AND P3, PT, R70, RZ, PT ;  /* 0x000000ff4600720c */ /* 0x000fe40003f66270 */
[C---:B0-----:R-:W-:Y:S02]  /*21ad0*/  SEL R2, R73.reuse, R7, !P1 ;  /* 0x0000000749027207 */ /* 0x041fe40004800000 */
[----:B------:R-:W-:Y:S01]  /*21ae0*/  SEL R65, R73, R65, !P1 ;  /* 0x0000004149417207 */ /* 0x000fe20004800000 */
[----:B------:R-:W-:Y:S02]  /*21af0*/  @!P4 IMAD.MOV R11, RZ, RZ, -R11 ;  /* 0x000000ffff0bc224 */ /* 0x000fe400078e0a0b */
[----:B------:R0:W-:Y:S01]  /*21b00*/  STL [R1+0x15c], R2 ;  /* 0x00015c0201007387 */ /* 0x0001e20000100800 */
[----:B------:R-:W-:-:S03]  /*21b10*/  @!P6 IMAD.MOV R4, RZ, RZ, -R4 ;  /* 0x000000ffff04e224 */ /* 0x000fc600078e0a04 */
[----:B------:R-:W-:Y:S02]  /*21b20*/  @!P5 IMAD.MOV R13, RZ, RZ, -R13 ;  /* 0x000000ffff0dd224 */ /* 0x000fe400078e0a0d */
[----:B------:R-:W-:Y:S01]  /*21b30*/  @!P3 IMAD.MOV R12, RZ, RZ, -R12 ;  /* 0x000000ffff0cb224 */ /* 0x000fe200078e0a0c */
[----:B0-----:R-:W-:Y:S01]  /*21b40*/  SEL R2, R73, R5, !P1 ;  /* 0x0000000549027207 */ /* 0x001fe20004800000 */
[----:B------:R-:W-:Y:S01]  /*21b50*/  IMAD R5, R65, UR4, RZ ;  /* 0x0000000441057c24 */ /* 0x000fe2000f8e02ff */
[C---:B------:R-:W-:Y:S01]  /*21b60*/  SEL R63, R73.reuse, R63, !P1 ;  /* 0x0000003f493f7207 */ /* 0x040fe20004800000 */
[----:B------:R-:W0:Y:S01]  /*21b70*/  LDCU UR4, c[0x0][0x3b0] ;  /* 0x00007600ff0477ac */ /* 0x000e220008000800 */
[C---:B------:R-:W-:Y:S02]  /*21b80*/  SEL R61, R73.reuse, R61, !P1 ;  /* 0x0000003d493d7207 */ /* 0x040fe40004800000 */
[C---:B------:R-:W-:Y:S02]  /*21b90*/  SEL R59, R73.reuse, R59, !P1 ;  /* 0x0000003b493b7207 */ /* 0x040fe40004800000 */
[----:B------:R-:W-:-:S02]  /*21ba0*/  SEL R57, R73, R57, !P1 ;  /* 0x0000003949397207 */ /* 0x000fc40004800000 */
[C---:B------:R-:W-:Y:S02]  /*21bb0*/  SEL R92, R73.reuse, R56, !P1 ;  /* 0x00000038495c7207 */ /* 0x040fe40004800000 */
[C---:B------:R-:W-:Y:S02]  /*21bc0*/  SEL R93, R73.reuse, R55, !P1 ;  /* 0x00000037495d7207 */ /* 0x040fe40004800000 */
[C---:B------:R-:W-:Y:S02]  /*21bd0*/  SEL R53, R73.reuse, R53, !P1 ;  /* 0x0000003549357207 */ /* 0x040fe40004800000 */
        /* <DEDUP_REMOVED lines=29> */
[----:B------:R-:W-:Y:S02]  /*21db0*/  SEL R73, R73, R4, !P1 ;  /* 0x0000000449497207 */ /* 0x000fe40004800000 */
[----:B------:R-:W-:-:S04]  /*21dc0*/  LEA R4, P1, R5, R72, 0x1 ;  /* 0x0000004805047211 */ /* 0x000fc800078208ff */
[----:B------:R-:W-:Y:S02]  /*21dd0*/  LEA.HI.X.SX32 R8, R5, R69, 0x1, P1 ;  /* 0x0000004505087211 */ /* 0x000fe400008f0eff */
[----:B------:R-:W-:-:S03]  /*21de0*/  PRMT R7, RZ, 0x7610, R7 ;  /* 0x00007610ff077816 */ /* 0x000fc60000000007 */
[----:B------:R-:W-:Y:S01]  /*21df0*/  @P0 IMAD.MOV.U32 R5, RZ, RZ, R8 ;  /* 0x000000ffff050224 */ /* 0x000fe200078e0008 */
[----:B------:R1:W-:Y:S04]  /*21e00*/  STL [R1+0x324], R4 ;  /* 0x0003240401007387 */ /* 0x0003e80000100800 */
[----:B------:R1:W3:Y:S02]  /*21e10*/  @P0 LDG.E.U16 R7, desc[UR20][R4.64] ;  /* 0x0000001404070981 */ /* 0x0002e4000c1e1500 */
[----:B-1----:R-:W-:Y:S02]  /*21e20*/  IMAD R4, R63, UR5, RZ ;  /* 0x000000053f047c24 */ /* 0x002fe4000f8e02ff */
[----:B------:R1:W-:Y:S01]  /*21e30*/  STL [R1+0x320], R8 ;  /* 0x0003200801007387 */ /* 0x0003e20000100800 */
[----:B------:R-:W-:Y:S01]  /*21e40*/  PRMT R6, RZ, 0x7610, R6 ;  /* 0x00007610ff067816 */ /* 0x000fe20000000006 */
[----:B------:R-:W-:Y:S01]  /*21e50*/  IMAD.SHL.U32 R68, R68, 0x2, RZ ;  /* 0x0000000244447824 */ /* 0x000fe200078e00ff */
[----:B------:R-:W0:Y:S01]  /*21e60*/  LDCU UR5, c[0x0][0x3b0] ;  /* 0x00007600ff0577ac */ /* 0x000e220008000800 */
[----:B------:R-:W-:-:S04]  /*21e70*/  LEA R5, P1, R4, R72, 0x1 ;  /* 0x0000004804057211 */ /* 0x000fc800078208ff */
[----:B-1----:R-:W-:Y:S01]  /*21e80*/  LEA.HI.X.SX32 R8, R4, R69, 0x1, P1 ;  /* 0x0000004504087211 */ /* 0x002fe200008f0eff */
[----:B------:R1:W-:Y:S01]  /*21e90*/  STL [R1+0x334], R5 ;  /* 0x0003340501007387 */ /* 0x0003e20000100800 */
[----:B------:R-:W-:-:S03]  /*21ea0*/  @P0 IMAD.MOV.U32 R4, RZ, RZ, R5 ;  /* 0x000000ffff040224 */ /* 0x000fc600078e0005 */
[----:B-1----:R-:W-:-:S05]  /*21eb0*/  @P0 IMAD.MOV.U32 R5, RZ, RZ, R8 ;  /* 0x000000ffff050224 */ /* 0x002fca00078e0008 */
[----:B------:R0:W3:Y:S04]  /*21ec0*/  @P0 LDG.E.U16 R6, desc[UR20][R4.64] ;  /* 0x0000001404060981 */ /* 0x0000e8000c1e1500 */
[----:B------:R1:W-:Y:S01]  /*21ed0*/  STL [R1+0x330], R8 ;  /* 0x0003300801007387 */ /* 0x0003e20000100800 */
[----:B0-----:R-:W-:Y:S01]  /*21ee0*/  IMAD R4, R61, UR4, RZ ;  /* 0x000000043d047c24 */ /* 0x001fe2000f8e02ff */
[----:B------:R-:W-:Y:S01]  /*21ef0*/  LOP3.LUT R68, R68, 0x807e, RZ, 0xc0, !PT ;  /* 0x0000807e44447812 */ /* 0x000fe200078ec0ff */
[----:B------:R-:W0:Y:S03]  /*21f00*/  LDCU UR4, c[0x0][0x3b0] ;  /* 0x00007600ff0477ac */ /* 0x000e260008000800 */
[----:B-1----:R-:W-:-:S04]  /*21f10*/  LEA R8, P1, R4, R72, 0x1 ;  /* 0x0000004804087211 */ /* 0x002fc800078208ff */
[----:B------:R-:W-:Y:S01]  /*21f20*/  LEA.HI.X.SX32 R9, R4, R69, 0x1, P1 ;  /* 0x0000004504097211 */ /* 0x000fe200008f0eff */
[----:B------:R-:W-:Y:S04]  /*21f30*/  STL [R1+0x344], R8 ;  /* 0x0003440801007387 */ /* 0x000fe80000100800 */
[----:B------:R-:W-:Y:S04]  /*21f40*/  STL [R1+0x340], R9 ;  /* 0x0003400901007387 */ /* 0x000fe80000100800 */
[----:B--2---:R1:W-:Y:S04]  /*21f50*/  STS.U16 [R68+UR9+0xc00], R88 ;  /* 0x000c005844007988 */ /* 0x0043e80008000409 */
[----:B----4-:R2:W-:Y:S04]  /*21f60*/  STS.U16 [R68+UR9+0x1000], R90 ;  /* 0x0010005a44007988 */ /* 0x0105e80008000409 */
[----:B-1----:R-:W4:Y:S04]  /*21f70*/  LDL.LU R88, [R1+0x364] ;  /* 0x0003640001587983 */ /* 0x002f280000300800 */
[----:B--2---:R-:W2:Y:S04]  /*21f80*/  LDL.LU R90, [R1+0x360] ;  /* 0x00036000015a7983 */ /* 0x004ea80000300800 */
[----:B------:R-:W2:Y:S04]  /*21f90*/  LDL.LU R66, [R1+0x4e4] ;  /* 0x0004e40001427983 */ /* 0x000ea80000300800 */
        /* <DEDUP_REMOVED lines=8> */
[----:B---3--:R1:W-:Y:S04]  /*22020*/  STS.U16 [R68+UR9+0x1800], R91 ;  /* 0x0018005b44007988 */ /* 0x0083e80008000409 */
[----:B------:R-:W3:Y:S04]  /*22030*/  LDL.LU R84, [R1+0x4c0] ;  /* 0x0004c00001547983 */ /* 0x000ee80000300800 */
[----:B-1----:R-:W3:Y:S01]  /*22040*/  LDL.LU R91, [R1+0x4bc] ;  /* 0x0004bc00015b7983 */ /* 0x002ee20000300800 */
[----:B------:R-:W-:Y:S01]  /*22050*/  PRMT R5, RZ, 0x7610, R5 ;  /* 0x00007610ff057816 */ /* 0x000fe20000000005 */
[----:B------:R-:W-:Y:S01]  /*22060*/  IMAD R4, R59, UR5, RZ ;  /* 0x000000053b047c24 */ /* 0x000fe2000f8e02ff */
[C---:B------:R-:W-:Y:S01]  /*22070*/  LOP3.LUT R31, R68.reuse, 0x10, RZ, 0x3c, !PT ;  /* 0x00000010441f7812 */ /* 0x040fe200078e3cff */
[----:B------:R1:W-:Y:S01]  /*22080*/  STS.U16 [R68+UR9+0x1400], R89 ;  /* 0x0014005944007988 */ /* 0x0003e20008000409 */
[----:B------:R-:W-:Y:S01]  /*22090*/  LOP3.LUT R46, R68, 0x20, RZ, 0x3c, !PT ;  /* 0x00000020442e7812 */ /* 0x000fe200078e3cff */
[----:B------:R-:W0:Y:S02]  /*220a0*/  LDCU UR5, c[0x0][0x3b0] ;  /* 0x00007600ff0577ac */ /* 0x000e240008000800 */
[----:B------:R1:W3:Y:S02]  /*220b0*/  @P0 LDG.E.U16 R5, desc[UR20][R8.64] ;  /* 0x0000001408050981 */ /* 0x0002e4000c1e1500 */
[----:B-1----:R-:W-:-:S04]  /*220c0*/  LEA R8, P1, R4, R72, 0x1 ;  /* 0x0000004804087211 */ /* 0x002fc800078208ff */
[----:B------:R-:W-:Y:S01]  /*220d0*/  LEA.HI.X.SX32 R9, R4, R69, 0x1, P1 ;  /* 0x0000004504097211 */ /* 0x000fe200008f0eff */
[----:B------:R-:W-:Y:S04]  /*220e0*/  STL [R1+0x354], R8 ;  /* 0x0003540801007387 */ /* 0x000fe80000100800 */
[----:B------:R-:W-:Y:S04]  /*220f0*/  STL [R1+0x350], R9 ;  /* 0x0003500901007387 */ /* 0x000fe80000100800 */
[----:B------:R-:W3:Y:S01]  /*22100*/  LDL.LU R80, [R1+0x4b8] ;  /* 0x0004b80001507983 */ /* 0x000ee20000300800 */
[----:B------:R-:W-:-:S03]  /*22110*/  PRMT R4, RZ, 0x7610, R4 ;  /* 0x00007610ff047816 */ /* 0x000fc60000000004 */
[----:B------:R-:W3:Y:S04]  /*22120*/  LDL.LU R81, [R1+0x4b4] ;  /* 0x0004b40001517983 */ /* 0x000ee80000300800 */
[----:B------:R-:W3:Y:S04]  /*22130*/  LDL.LU R89, [R1+0x4b0] ;  /* 0x0004b00001597983 */ /* 0x000ee80000300800 */
[----:B------:R-:W3:Y:S04]  /*22140*/  LDL.LU R82, [R1+0x4ac] ;  /* 0x0004ac0001527983 */ /* 0x000ee80000300800 */
[----:B------:R1:W-:Y:S04]  /*22150*/  STS.U16 [R68+UR9], R85 ;  /* 0x0000005544007988 */ /* 0x0003e80008000409 */
[----:B------:R-:W3:Y:S04]  /*22160*/  LDL.LU R83, [R1+0x4a8] ;  /* 0x0004a80001537983 */ /* 0x000ee80000300800 */
[----:B------:R0:W-:Y:S04]  /*22170*/  STS.U16 [R68+UR9+0x400], R86 ;  /* 0x0004005644007988 */ /* 0x0001e80008000409 */
[----:B-1----:R-:W3:Y:S04]  /*22180*/  LDL.LU R85, [R1+0x4a4] ;  /* 0x0004a40001557983 */ /* 0x002ee80000300800 */
[----:B------:R1:W-:Y:S04]  /*22190*/  STS.U16 [R68+UR9+0x800], R87 ;  /* 0x0008005744007988 */ /* 0x0003e80008000409 */
[----:B0-----:R-:W3:Y:S04]  /*221a0*/  LDL.LU R86, [R1+0x4a0] ;  /* 0x0004a00001567983 */ /* 0x001ee80000300800 */
[----:B------:R0:W3:Y:S04]  /*221b0*/  @P0 LDG.E.U16 R4, desc[UR20][R8.64] ;  /* 0x0000001408040981 */ /* 0x0000e8000c1e1500 */
[----:B-1----:R-:W3:Y:S01]  /*221c0*/  LDL.LU R87, [R1+0x49c] ;  /* 0x00049c0001577983 */ /* 0x002ee20000300800 */
[----:B0-----:R-:W-:Y:S01]  /*221d0*/  IMAD R8, R57, UR4, RZ ;  /* 0x0000000439087c24 */ /* 0x001fe2000f8e02ff */
[----:B------:R-:W0:Y:S04]  /*221e0*/  LDCU UR4, c[0x0][0x3b0] ;  /* 0x00007600ff0477ac */ /* 0x000e280008000800 */
[----:B------:R-:W-:-:S04]  /*221f0*/  LEA R10, P1, R8, R72, 0x1 ;  /* 0x00000048080a7211 */ /* 0x000fc800078208ff */
[----:B------:R-:W-:Y:S01]  /*22200*/  LEA.HI.X.SX32 R11, R8, R69, 0x1, P1 ;  /* 0x00000045080b7211 */ /* 0x000fe200008f0eff */
[----:B----4-:R1:W-:Y:S04]  /*22210*/  STS.U16 [R68+UR9+0x1c00], R88 ;  /* 0x001c005844007988 */ /* 0x0103e80008000409 */
[----:B--2---:R2:W-:Y:S04]  /*22220*/  STS.U16 [R68+UR9+0x2000], R90 ;  /* 0x0020005a44007988 */ /* 0x0045e80008000409 */
[----:B-1----:R-:W4:Y:S04]  /*22230*/  LDL.LU R88, [R1+0x498] ;  /* 0x0004980001587983 */ /* 0x002f280000300800 */
[----:B--2---:R-:W2:Y:S04]  /*22240*/  LDL.LU R90, [R1+0x494] ;  /* 0x00049400015a7983 */ /* 0x004ea80000300800 */
[----:B------:R-:W-:Y:S04]  /*22250*/  STL [R1+0x364], R10 ;  /* 0x0003640a01007387 */ /* 0x000fe80000100800 */
[----:B------:R-:W-:Y:S04]  /*22260*/  STL [R1+0x360], R11 ;  /* 0x0003600b01007387 */ /* 0x000fe80000100800 */
[----:B---3--:R1:W-:Y:S04]  /*22270*/  STS.U16 [R68+UR9+0x4800], R84 ;  /* 0x0048005444007988 */ /* 0x0083e80008000409 */
[----:B------:R3:W-:Y:S04]  /*22280*/  STS.U16 [R68+UR9+0x4c00], R91 ;  /* 0x004c005b44007988 */ /* 0x0007e80008000409 */
[----:B-1----:R-:W2:Y:S04]  /*22290*/  LDL.LU R84, [R1+0x490] ;  /* 0x0004900001547983 */ /* 0x002ea80000300800 */
[----:B---3--:R-:W3:Y:S04]  /*222a0*/  LDL.LU R91, [R1+0x48c] ;  /* 0x00048c00015b7983 */ /* 0x008ee80000300800 */
[----:B------:R-:W-:Y:S04]  /*222b0*/  STS.U16 [R68+UR9+0x2400], R66 ;  /* 0x0024004244007988 */ /* 0x000fe80008000409 */
[----:B------:R-:W-:Y:S04]  /*222c0*/  STS.U16 [R68+UR9+0x2800], R67 ;  /* 0x0028004344007988 */ /* 0x000fe80008000409 */
[----:B------:R-:W-:Y:S04]  /*222d0*/  STS.U16 [R68+UR9+0x2c00], R30 ;  /* 0x002c001e44007988 */ /* 0x000fe80008000409 */
[----:B------:R-:W-:Y:S04]  /*222e0*/  STS.U16 [R68+UR9+0x3000], R74 ;  /* 0x0030004a44007988 */ /* 0x000fe80008000409 */
[----:B------:R1:W-:Y:S04]  /*222f0*/  STS.U16 [R68+UR9+0x5800], R89 ;  /* 0x0058005944007988 */ /* 0x0003e80008000409 */
[----:B-1----:R-:W3:Y:S04]  /*22300*/  LDL.LU R89, [R1+0x488] ;  /* 0x0004880001597983 */ /* 0x002ee80000300800 */
[----:B------:R-:W-:Y:S04]  /*22310*/  STS.U16 [R68+UR9+0x6400], R85 ;  /* 0x0064005544007988 */ /* 0x000fe80008000409 */
[----:B------:R-:W-:Y:S04]  /*22320*/  STS.U16 [R68+UR9+0x3400], R75 ;  /* 0x0034004b44007988 */ /* 0x000fe80008000409 */
[----:B------:R1:W-:Y:S04]  /*22330*/  STS.U16 [R68+UR9+0x6c00], R87 ;  /* 0x006c005744007988 */ /* 0x0003e80008000409 */
[----:B-1----:R-:W3:Y:S04]  /*22340*/  LDL.LU R87, [R1+0x484] ;  /* 0x0004840001577983 */ /* 0x002ee80000300800 */
[----:B------:R-:W3:Y:S04]  /*22350*/  LDL.LU R85, [R1+0x480] ;  /* 0x0004800001557983 */ /* 0x000ee80000300800 */
[----:B------:R-:W3:Y:S04]  /*22360*/  LDL.LU R60, [R1+0x47c] ;  /* 0x00047c00013c7983 */ /* 0x000ee80000300800 */
[----:B------:R-:W3:Y:S04]  /*22370*/  LDL.LU R62, [R1+0x478] ;  /* 0x00047800013e7983 */ /* 0x000ee80000300800 */
[----:B------:R-:W3:Y:S04]  /*22380*/  LDL.LU R64, [R1+0x474] ;  /* 0x0004740001407983 */ /* 0x000ee80000300800 */
[----:B------:R-:W3:Y:S04]  /*22390*/  LDL.LU R66, [R1+0x470] ;  /* 0x0004700001427983 */ /* 0x000ee80000300800 */
[----:B------:R-:W3:Y:S04]  /*223a0*/  LDL.LU R67, [R1+0x46c] ;  /* 0x00046c0001437983 */ /* 0x000ee80000300800 */
[----:B------:R-:W3:Y:S04]  /*223b0*/  LDL.LU R30, [R1+0x468] ;  /* 0x00046800011e7983 */ /* 0x000ee80000300800 */
[----:B------:R-:W3:Y:S04]  /*223c0*/  LDL.LU R74, [R1+0x464] ;  /* 0x00046400014a7983 */ /* 0x000ee80000300800 */
[----:B------:R1:W-:Y:S04]  /*223d0*/  STS.U16 [R68+UR9+0x3800], R76 ;  /* 0x0038004c44007988 */ /* 0x0003e80008000409 */
[----:B------:R-:W3:Y:S04]  /*223e0*/  LDL.LU R75, [R1+0x460] ;  /* 0x00046000014b7983 */ /* 0x000ee80000300800 */
[----:B------:R0:W-:Y:S04]  /*223f0*/  STS.U16 [R68+UR9+0x3c00], R77 ;  /* 0x003c004d44007988 */ /* 0x0001e80008000409 */
[----:B-1----:R-:W3:Y:S04]  /*22400*/  LDL.LU R76, [R1+0x45c] ;  /* 0x00045c00014c7983 */ /* 0x002ee80000300800 */
[----:B------:R1:W-:Y:S04]  /*22410*/  STS.U16 [R68+UR9+0x4000], R78 ;  /* 0x0040004e44007988 */ /* 0x0003e80008000409 */
[----:B0-----:R-:W3:Y:S04]  /*22420*/  LDL.LU R77, [R1+0x458] ;  /* 0x00045800014d7983 */ /* 0x001ee80000300800 */
[----:B------:R0:W-:Y:S04]  /*22430*/  STS.U16 [R68+UR9+0x4400], R79 ;  /* 0x0044004f44007988 */ /* 0x0001e80008000409 */
[----:B-1----:R-:W3:Y:S04]  /*22440*/  LDL.LU R78, [R1+0x454] ;  /* 0x00045400014e7983 */ /* 0x002ee80000300800 */
[----:B------:R1:W-:Y:S04]  /*22450*/  STS.U16 [R68+UR9+0x5000], R80 ;  /* 0x0050005044007988 */ /* 0x0003e80008000409 */
[----:B0-----:R-:W3:Y:S04]  /*22460*/  LDL.LU R79, [R1+0x450] ;  /* 0x00045000014f7983 */ /* 0x001ee80000300800 */
[----:B------:R0:W-:Y:S04]  /*22470*/  STS.U16 [R68+UR9+0x6800], R86 ;  /* 0x0068005644007988 */ /* 0x0001e80008000409 */
[----:B-1----:R-:W3:Y:S04]  /*22480*/  LDL.LU R80, [R1+0x44c] ;  /* 0x00044c0001507983 */ /* 0x002ee80000300800 */
[----:B0-----:R-:W3:Y:S04]  /*22490*/  LDL.LU R86, [R1+0x448] ;  /* 0x0004480001567983 */ /* 0x001ee80000300800 */
[----:B----4-:R0:W-:Y:S04]  /*224a0*/  STS.U16 [R68+UR9+0x7000], R88 ;  /* 0x0070005844007988 */ /* 0x0101e80008000409 */
[----:B--2---:R1:W-:Y:S04]  /*224b0*/  STS.U16 [R68+UR9+0x7400], R90 ;  /* 0x0074005a44007988 */ /* 0x0043e80008000409 */
[----:B0-----:R-:W2:Y:S04]  /*224c0*/  LDL.LU R88, [R1+0x444] ;  /* 0x0004440001587983 */ /* 0x001ea80000300800 */
[----:B-1----:R-:W4:Y:S04]  /*224d0*/  LDL.LU R90, [R1+0x440] ;  /* 0x00044000015a7983 */ /* 0x002f280000300800 */
[----:B---3--:R0:W-:Y:S04]  /*224e0*/  STS.U16 [R68+UR9+0x7c00], R91 ;  /* 0x007c005b44007988 */ /* 0x0081e80008000409 */
[----:B0-----:R-:W3:Y:S04]  /*224f0*/  LDL.LU R91, [R1+0x43c] ;  /* 0x00043c00015b7983 */ /* 0x001ee80000300800 */
[----:B------:R0:W-:Y:S04]  /*22500*/  STS.U16 [R68+UR9+0x5400], R81 ;  /* 0x0054005144007988 */ /* 0x0001e80008000409 */
[----:B------:R1:W-:Y:S04]  /*22510*/  STS.U16 [R68+UR9+0x5c00], R82 ;  /* 0x005c005244007988 */ /* 0x0003e80008000409 */
[----:B------:R1:W-:Y:S04]  /*22520*/  STS.U16 [R68+UR9+0x6000], R83 ;  /* 0x0060005344007988 */ /* 0x0003e80008000409 */
[----:B0-----:R-:W3:Y:S04]  /*22530*/  LDL.LU R81, [R1+0x438] ;  /* 0x0004380001517983 */ /* 0x001ee80000300800 */
[----:B-1----:R-:W3:Y:S04]  /*22540*/  LDL.LU R82, [R1+0x388] ;  /* 0x0003880001527983 */ /* 0x002ee80000300800 */
[----:B------:R0:W-:Y:S04]  /*22550*/  STS.U16 [R68+UR9+0x7800], R84 ;  /* 0x0078005444007988 */ /* 0x0001e80008000409 */
[----:B------:R-:W3:Y:S04]  /*22560*/  LDL.LU R83, [R1+0x384] ;  /* 0x0003840001537983 */ /* 0x000ee80000300800 */
[----:B------:R1:W-:Y:S04]  /*22570*/  STS.U16 [R31+UR9+0x80], R89 ;  /* 0x000080591f007988 */ /* 0x0003e80008000409 */
[----:B0-----:R-:W3:Y:S04]  /*22580*/  LDL.LU R84, [R1+0x380] ;  /* 0x0003800001547983 */ /* 0x001ee80000300800 */
[----:B-1----:R-:W3:Y:S04]  /*22590*/  LDL.LU R89, [R1+0x37c] ;  /* 0x00037c0001597983 */ /* 0x002ee80000300800 */
[----:B------:R0:W-:Y:S04]  /*225a0*/  STS.U16 [R31+UR9+0x480], R87 ;  /* 0x000480571f007988 */ /* 0x0001e80008000409 */
[----:B------:R1:W-:Y:S04]  /*225b0*/  STS.U16 [R31+UR9+0x880], R85 ;  /* 0x000880551f007988 */ /* 0x0003e80008000409 */
[----:B------:R-:W-:Y:S04]  /*225c0*/  STS.U16 [R31+UR9+0xc80], R60 ;  /* 0x000c803c1f007988 */ /* 0x000fe80008000409 */
[----:B0-----:R-:W3:Y:S04]  /*225d0*/  LDL.LU R87, [R1+0x378] ;  /* 0x0003780001577983 */ /* 0x001ee80000300800 */
[----:B------:R0:W-:Y:S04]  /*225e0*/  STS.U16 [R31+UR9+0x1080], R62 ;  /* 0x0010803e1f007988 */ /* 0x0001e80008000409 */
[----:B------:R-:W-:Y:S04]  /*225f0*/  STS.U16 [R31+UR9+0x1480], R64 ;  /* 0x001480401f007988 */ /* 0x000fe80008000409 */
[----:B------:R-:W-:Y:S04]  /*22600*/  STS.U16 [R31+UR9+0x1880], R66 ;  /* 0x001880421f007988 */ /* 0x000fe80008000409 */
[----:B------:R-:W-:Y:S04]  /*22610*/  STS.U16 [R31+UR9+0x1c80], R67 ;  /* 0x001c80431f007988 */ /* 0x000fe80008000409 */
[----:B------:R-:W-:Y:S04]  /*22620*/  STS.U16 [R31+UR9+0x2080], R30 ;  /* 0x0020801e1f007988 */ /* 0x000fe80008000409 */
[----:B------:R-:W-:Y:S04]  /*22630*/  STS.U16 [R31+UR9+0x2480], R74 ;  /* 0x0024804a1f007988 */ /* 0x000fe80008000409 */
[----:B------:R-:W-:Y:S04]  /*22640*/  STS.U16 [R31+UR9+0x2880], R75 ;  /* 0x0028804b1f007988 */ /* 0x000fe80008000409 */
[----:B-1----:R-:W3:Y:S04]  /*22650*/  LDL.LU R85, [R1+0x374] ;  /* 0x0003740001557983 */ /* 0x002ee80000300800 */
[----:B------:R-:W-:Y:S04]  /*22660*/  STS.U16 [R31+UR9+0x2c80], R76 ;  /* 0x002c804c1f007988 */ /* 0x000fe80008000409 */
[----:B0-----:R-:W3:Y:S04]  /*22670*/  LDL.LU R62, [R1+0x370] ;  /* 0x00037000013e7983 */ /* 0x001ee80000300800 */
[----:B------:R-:W-:Y:S04]  /*22680*/  STS.U16 [R31+UR9+0x3080], R77 ;  /* 0x0030804d1f007988 */ /* 0x000fe80008000409 */
[----:B------:R-:W-:Y:S04]  /*22690*/  STS.U16 [R31+UR9+0x3480], R78 ;  /* 0x0034804e1f007988 */ /* 0x000fe80008000409 */
[----:B------:R-:W-:Y:S04]  /*226a0*/  STS.U16 [R31+UR9+0x3880], R79 ;  /* 0x0038804f1f007988 */ /* 0x000fe80008000409 */
[----:B------:R-:W-:Y:S04]  /*226b0*/  STS.U16 [R31+UR9+0x3c80], R80 ;  /* 0x003c80501f007988 */ /* 0x000fe80008000409 */
[----:B------:R0:W-:Y:S04]  /*226c0*/  STS.U16 [R31+UR9+0x4080], R86 ;  /* 0x004080561f007988 */ /* 0x0001e80008000409 */
[----:B0-----:R-:W3:Y:S04]  /*226d0*/  LDL.LU R86, [R1+0x36c] ;  /* 0x00036c0001567983 */ /* 0x001ee80000300800 */
[----:B--2---:R0:W-:Y:S04]  /*226e0*/  STS.U16 [R31+UR9+0x4480], R88 ;  /* 0x004480581f007988 */ /* 0x0041e80008000409 */
[----:B----4-:R1:W-:Y:S04]  /*226f0*/  STS.U16 [R31+UR9+0x4880], R90 ;  /* 0x0048805a1f007988 */ /* 0x0103e80008000409 */
[----:B0-----:R-:W2:Y:S04]  /*22700*/  LDL.LU R88, [R1+0x368] ;  /* 0x0003680001587983 */ /* 0x001ea80000300800 */
[----:B-1----:R-:W4:Y:S04]  /*22710*/  LDL.LU R90, [R1+0x35c] ;  /* 0x00035c00015a7983 */ /* 0x002f280000300800 */
[----:B---3--:R0:W-:Y:S04]  /*22720*/  STS.U16 [R31+UR9+0x4c80], R91 ;  /* 0x004c805b1f007988 */ /* 0x0081e80008000409 */
[----:B0-----:R-:W3:Y:S04]  /*22730*/  LDL.LU R91, [R1+0x358] ;  /* 0x00035800015b7983 */ /* 0x001ee80000300800 */
[----:B------:R-:W-:Y:S04]  /*22740*/  STS.U16 [R31+UR9+0x5080], R81 ;  /* 0x005080511f007988 */ /* 0x000fe80008000409 */
[----:B------:R-:W-:Y:S04]  /*22750*/  STS.U16 [R31+UR9+0x5480], R82 ;  /* 0x005480521f007988 */ /* 0x000fe80008000409 */
[----:B------:R-:W-:Y:S04]  /*22760*/  STS.U16 [R31+UR9+0x5880], R83 ;  /* 0x005880531f007988 */ /* 0x000fe80008000409 */
[----:B------:R-:W-:Y:S04]  /*22770*/  STS.U16 [R31+UR9+0x5c80], R84 ;  /* 0x005c80541f007988 */ /* 0x000fe80008000409 */
[----:B------:R0:W-:Y:S04]  /*22780*/  STS.U16 [R31+UR9+0x6080], R89 ;  /* 0x006080591f007988 */ /* 0x0001e80008000409 */
[----:B0-----:R-:W3:Y:S04]  /*22790*/  LDL.LU R89, [R1+0x34c] ;  /* 0x00034c0001597983 */ /* 0x001ee80000300800 */
[----:B------:R0:W-:Y:S04]  /*227a0*/  STS.U16 [R31+UR9+0x6480], R87 ;  /* 0x006480571f007988 */ /* 0x0001e80008000409 */
[----:B0-----:R-:W3:Y:S04]  /*227b0*/  LDL.LU R87, [R1+0x348] ;  /* 0x0003480001577983 */ /* 0x001ee80000300800 */
        /* <DEDUP_REMOVED lines=13> */
[----:B------:R-:W3:Y:S04]  /*22890*/  LDL.LU R82, [R1+0x258] ;  /* 0x0002580001527983 */ /* 0x000ee80000300800 */
[----:B------:R-:W-:Y:S04]  /*228a0*/  STS.U16 [R31+UR9+0x6c80], R62 ;  /* 0x006c803e1f007988 */ /* 0x000fe80008000409 */
[----:B------:R-:W3:Y:S04]  /*228b0*/  LDL.LU R83, [R1+0x24c] ;  /* 0x00024c0001537983 */ /* 0x000ee80000300800 */
[----:B------:R-:W3:Y:S04]  /*228c0*/  LDL.LU R84, [R1+0x248] ;  /* 0x0002480001547983 */ /* 0x000ee80000300800 */
[----:B0-----:R-:W3:Y:S04]  /*228d0*/  LDL.LU R85, [R1+0x244] ;  /* 0x0002440001557983 */ /* 0x001ee80000300800 */
[----:B------:R-:W-:Y:S04]  /*228e0*/  STS.U16 [R31+UR9+0x7080], R86 ;  /* 0x007080561f007988 */ /* 0x000fe80008000409 */
[----:B--2---:R-:W-:Y:S04]  /*228f0*/  STS.U16 [R31+UR9+0x7480], R88 ;  /* 0x007480581f007988 */ /* 0x004fe80008000409 */
[----:B----4-:R0:W-:Y:S04]  /*22900*/  STS.U16 [R31+UR9+0x7880], R90 ;  /* 0x0078805a1f007988 */ /* 0x0101e80008000409 */
[----:B0-----:R-:W2:Y:S04]  /*22910*/  LDL.LU R90, [R1+0x234] ;  /* 0x00023400015a7983 */ /* 0x001ea80000300800 */
[----:B------:R-:W4:Y:S04]  /*22920*/  LDL.LU R88, [R1+0x22c] ;  /* 0x00022c0001587983 */ /* 0x000f280000300800 */
[----:B------:R-:W4:Y:S04]  /*22930*/  LDL.LU R86, [R1+0x228] ;  /* 0x0002280001567983 */ /* 0x000f280000300800 */
[----:B---3--:R0:W-:Y:S04]  /*22940*/  STS.U16 [R31+UR9+0x7c80], R91 ;  /* 0x007c805b1f007988 */ /* 0x0081e80008000409 */
[----:B0-----:R-:W3:Y:S04]  /*22950*/  LDL.LU R91, [R1+0x224] ;  /* 0x00022400015b7983 */ /* 0x001ee80000300800 */
[----:B------:R0:W-:Y:S04]  /*22960*/  STS.U16 [R46+UR9+0x100], R89 ;  /* 0x000100592e007988 */ /* 0x0001e80008000409 */
[----:B0-----:R-:W3:Y:S04]  /*22970*/  LDL.LU R89, [R1+0x220] ;  /* 0x0002200001597983 */ /* 0x001ee80000300800 */
[----:B------:R0:W-:Y:S04]  /*22980*/  STS.U16 [R46+UR9+0x500], R87 ;  /* 0x000500572e007988 */ /* 0x0001e80008000409 */
[----:B------:R1:W-:Y:S04]  /*22990*/  STS.U16 [R46+UR9+0x900], R64 ;  /* 0x000900402e007988 */ /* 0x0003e80008000409 */
[----:B------:R0:W-:Y:S04]  /*229a0*/  STS.U16 [R46+UR9+0xd00], R66 ;  /* 0x000d00422e007988 */ /* 0x0001e80008000409 */
[----:B------:R-:W-:Y:S04]  /*229b0*/  STS.U16 [R46+UR9+0x1100], R67 ;  /* 0x001100432e007988 */ /* 0x000fe80008000409 */
        /* <DEDUP_REMOVED lines=8> */
[----:B0-----:R-:W3:Y:S04]  /*22a40*/  LDL.LU R87, [R1+0x21c] ;  /* 0x00021c0001577983 */ /* 0x001ee80000300800 */
[----:B------:R-:W-:Y:S04]  /*22a50*/  STS.U16 [R46+UR9+0x3500], R81 ;  /* 0x003500512e007988 */ /* 0x000fe80008000409 */
[----:B------:R-:W-:Y:S04]  /*22a60*/  STS.U16 [R46+UR9+0x3900], R82 ;  /* 0x003900522e007988 */ /* 0x000fe80008000409 */
[----:B------:R-:W3:Y:S04]  /*22a70*/  LDL.LU R60, [R1+0x218] ;  /* 0x00021800013c7983 */ /* 0x000ee80000300800 */
[----:B------:R-:W-:Y:S04]  /*22a80*/  STS.U16 [R46+UR9+0x3d00], R83 ;  /* 0x003d00532e007988 */ /* 0x000fe80008000409 */
[----:B------:R-:W-:Y:S04]  /*22a90*/  STS.U16 [R46+UR9+0x4100], R84 ;  /* 0x004100542e007988 */ /* 0x000fe80008000409 */
[----:B------:R-:W3:Y:S04]  /*22aa0*/  LDL.LU R31, [R1+0x210] ;  /* 0x00021000011f7983 */ /* 0x000ee80000300800 */
[----:B------:R-:W-:Y:S04]  /*22ab0*/  STS.U16 [R46+UR9+0x4500], R85 ;  /* 0x004500552e007988 */ /* 0x000fe80008000409 */
[----:B------:R-:W3:Y:S04]  /*22ac0*/  LDL.LU R62, [R1+0x208] ;  /* 0x00020800013e7983 */ /* 0x000ee80000300800 */
[----:B-1----:R-:W3:Y:S04]  /*22ad0*/  LDL.LU R64, [R1+0x204] ;  /* 0x0002040001407983 */ /* 0x002ee80000300800 */
[----:B------:R-:W3:Y:S04]  /*22ae0*/  LDL.LU R66, [R1+0x200] ;  /* 0x0002000001427983 */ /* 0x000ee80000300800 */
[----:B--2---:R0:W-:Y:S04]  /*22af0*/  STS.U16 [R46+UR9+0x4900], R90 ;  /* 0x0049005a2e007988 */ /* 0x0041e80008000409 */
[----:B----4-:R1:W-:Y:S04]  /*22b00*/  STS.U16 [R46+UR9+0x4d00], R88 ;  /* 0x004d00582e007988 */ /* 0x0103e80008000409 */
[----:B------:R-:W-:Y:S04]  /*22b10*/  STS.U16 [R46+UR9+0x5100], R86 ;  /* 0x005100562e007988 */ /* 0x000fe80008000409 */
[----:B0-----:R-:W2:Y:S04]  /*22b20*/  LDL.LU R90, [R1+0x1fc] ;  /* 0x0001fc00015a7983 */ /* 0x001ea80000300800 */
[----:B-1----:R-:W4:Y:S04]  /*22b30*/  LDL.LU R88, [R1+0x1f8] ;  /* 0x0001f80001587983 */ /* 0x002f280000300800 */
[----:B---3--:R0:W-:Y:S04]  /*22b40*/  STS.U16 [R46+UR9+0x5500], R91 ;  /* 0x0055005b2e007988 */ /* 0x0081e80008000409 */
        /* <DEDUP_REMOVED lines=19> */
[----:B0-----:R-:W3:Y:S04]  /*22c80*/  LDL.LU R87, [R1+0x118] ;  /* 0x0001180001577983 */ /* 0x001ee80000300800 */
[----:B------:R-:W-:Y:S04]  /*22c90*/  STS.U16 [R46+UR9+0x6100], R60 ;  /* 0x0061003c2e007988 */ /* 0x000fe80008000409 */
[----:B------:R-:W-:Y:S04]  /*22ca0*/  STS.U16 [R46+UR9+0x6500], R31 ;  /* 0x0065001f2e007988 */ /* 0x000fe80008000409 */
[----:B------:R-:W-:Y:S04]  /*22cb0*/  STS.U16 [R46+UR9+0x6900], R62 ;  /* 0x0069003e2e007988 */ /* 0x000fe80008000409 */
[----:B------:R-:W-:Y:S04]  /*22cc0*/  STS.U16 [R46+UR9+0x6d00], R64 ;  /* 0x006d00402e007988 */ /* 0x000fe80008000409 */
[----:B------:R-:W-:Y:S04]  /*22cd0*/  STS.U16 [R46+UR9+0x7100], R66 ;  /* 0x007100422e007988 */ /* 0x000fe80008000409 */
[----:B--2---:R0:W-:Y:S04]  /*22ce0*/  STS.U16 [R46+UR9+0x7500], R90 ;  /* 0x0075005a2e007988 */ /* 0x0041e80008000409 */
[----:B----4-:R1:W-:Y:S04]  /*22cf0*/  STS.U16 [R46+UR9+0x7900], R88 ;  /* 0x007900582e007988 */ /* 0x0103e80008000409 */
[----:B0-----:R-:W2:Y:S04]  /*22d00*/  LDL.LU R90, [R1+0x114] ;  /* 0x00011400015a7983 */ /* 0x001ea80000300800 */
[----:B-1----:R-:W4:Y:S04]  /*22d10*/  LDL.LU R88, [R1+0x10c] ;  /* 0x00010c0001587983 */ /* 0x002f280000300800 */
[----:B---3--:R0:W-:Y:S04]  /*22d20*/  STS.U16 [R46+UR9+0x7d00], R91 ;  /* 0x007d005b2e007988 */ /* 0x0081e80008000409 */
[----:B0-----:R-:W3:Y:S01]  /*22d30*/  LDL.LU R91, [R1+0x108] ;  /* 0x00010800015b7983 */ /* 0x001ee20000300800 */
[----:B------:R-:W-:-:S05]  /*22d40*/  LOP3.LUT R31, R68, 0x30, RZ, 0x3c, !PT ;  /* 0x00000030441f7812 */ /* 0x000fca00078e3cff */
[----:B------:R0:W-:Y:S04]  /*22d50*/  STS.U16 [R31+UR9+0x180], R89 ;  /* 0x000180591f007988 */ /* 0x0001e80008000409 */
[----:B------:R-:W-:Y:S04]  /*22d60*/  STS.U16 [R31+UR9+0x580], R67 ;  /* 0x000580431f007988 */ /* 0x000fe80008000409 */
[----:B------:R-:W-:Y:S04]  /*22d70*/  STS.U16 [R31+UR9+0x980], R30 ;  /* 0x0009801e1f007988 */ /* 0x000fe80008000409 */
[----:B------:R-:W-:Y:S04]  /*22d80*/  STS.U16 [R31+UR9+0xd80], R74 ;  /* 0x000d804a1f007988 */ /* 0x000fe80008000409 */
[----:B------:R-:W-:Y:S04]  /*22d90*/  STS.U16 [R31+UR9+0x1180], R75 ;  /* 0x0011804b1f007988 */ /* 0x000fe80008000409 */
[----:B------:R1:W-:Y:S04]  /*22da0*/  STS.U16 [R31+UR9+0x1580], R76 ;  /* 0x0015804c1f007988 */ /* 0x0003e80008000409 */
        /* <DEDUP_REMOVED lines=18> */
[----:B-1----:R-:W3:Y:S04]  /*22ed0*/  LDL.LU R76, [R1+0xd8] ;  /* 0x0000d800014c7983 */ /* 0x002ee80000300800 */
[----:B------:R-:W3:Y:S04]  /*22ee0*/  LDL.LU R66, [R1+0xd4] ;  /* 0x0000d40001427983 */ /* 0x000ee80000300800 */
[----:B--2---:R0:W-:Y:S04]  /*22ef0*/  STS.U16 [R31+UR9+0x4580], R90 ;  /* 0x0045805a1f007988 */ /* 0x0041e80008000409 */
[----:B----4-:R-:W-:Y:S04]  /*22f00*/  STS.U16 [R31+UR9+0x4980], R88 ;  /* 0x004980581f007988 */ /* 0x010fe80008000409 */
[----:B0-----:R-:W2:Y:S04]  /*22f10*/  LDL.LU R90, [R1+0xc8] ;  /* 0x0000c800015a7983 */ /* 0x001ea80000300800 */
[----:B------:R-:W4:Y:S04]  /*22f20*/  LDL.LU R67, [R1+0xc4] ;  /* 0x0000c40001437983 */ /* 0x000f280000300800 */
[----:B---3--:R0:W-:Y:S04]  /*22f30*/  STS.U16 [R31+UR9+0x4d80], R91 ;  /* 0x004d805b1f007988 */ /* 0x0081e80008000409 */
        /* <DEDUP_REMOVED lines=17> */
[----:B------:R-:W-:Y:S04]  /*23050*/  STS.U16 [R31+UR9+0x5580], R56 ;  /* 0x005580381f007988 */ /* 0x000fe80008000409 */
[----:B0-----:R-:W3:Y:S04]  /*23060*/  LDL.LU R89, [R1+0x80] ;  /* 0x0000800001597983 */ /* 0x001ee80000300800 */
[----:B------:R-:W-:Y:S04]  /*23070*/  STS.U16 [R31+UR9+0x5980], R58 ;  /* 0x0059803a1f007988 */ /* 0x000fe80008000409 */
[----:B------:R-:W-:Y:S04]  /*23080*/  STS.U16 [R31+UR9+0x5d80], R46 ;  /* 0x005d802e1f007988 */ /* 0x000fe80008000409 */
[----:B------:R-:W-:Y:S04]  /*23090*/  STS.U16 [R31+UR9+0x6180], R60 ;  /* 0x0061803c1f007988 */ /* 0x000fe80008000409 */
[----:B------:R-:W-:Y:S04]  /*230a0*/  STS.U16 [R31+UR9+0x6580], R62 ;  /* 0x0065803e1f007988 */ /* 0x000fe80008000409 */
[----:B------:R-:W-:Y:S04]  /*230b0*/  STS.U16 [R31+UR9+0x6980], R64 ;  /* 0x006980401f007988 */ /* 0x000fe80008000409 */
[----:B------:R-:W-:Y:S04]  /*230c0*/  STS.U16 [R31+UR9+0x6d80], R76 ;  /* 0x006d804c1f007988 */ /* 0x000fe80008000409 */
[----:B------:R-:W-:Y:S04]  /*230d0*/  STS.U16 [R31+UR9+0x7180], R66 ;  /* 0x007180421f007988 */ /* 0x000fe80008000409 */
[----:B--2---:R0:W-:Y:S04]  /*230e0*/  STS.U16 [R31+UR9+0x7580], R90 ;  /* 0x0075805a1f007988 */ /* 0x0041e80008000409 */
[----:B----4-:R-:W-:Y:S04]  /*230f0*/  STS.U16 [R31+UR9+0x7980], R67 ;  /* 0x007980431f007988 */ /* 0x010fe80008000409 */
[----:B0-----:R-:W2:Y:S04]  /*23100*/  LDL.LU R90, [R1+0x7c] ;  /* 0x00007c00015a7983 */ /* 0x001ea80000300800 */
[----:B---3--:R0:W-:Y:S04]  /*23110*/  STS.U16 [R31+UR9+0x7d80], R91 ;  /* 0x007d805b1f007988 */ /* 0x0081e80008000409 */
[----:B0-----:R-:W3:Y:S04]  /*23120*/  LDL.LU R91, [R1+0x78] ;  /* 0x00007800015b7983 */ /* 0x001ee80000300800 */
[----:B------:R-:W4:Y:S01]  /*23130*/  LDL.LU R56, [R1+0x74] ;  /* 0x0000740001387983 */ /* 0x000f220000300800 */
[----:B------:R-:W-:-:S03]  /*23140*/  LOP3.LUT R76, R68, 0x40, RZ, 0x3c, !PT ;  /* 0x00000040444c7812 */ /* 0x000fc600078e3cff */
        /* <DEDUP_REMOVED lines=8> */
[----:B------:R0:W-:Y:S04]  /*231d0*/  STS.U16 [R76+UR9+0x200], R30 ;  /* 0x0002001e4c007988 */ /* 0x0001e80008000409 */
[----:B------:R-:W4:Y:S04]  /*231e0*/  LDL.LU R61, [R1+0x50] ;  /* 0x00005000013d7983 */ /* 0x000f280000300800 */
[----:B------:R1:W-:Y:S04]  /*231f0*/  STS.U16 [R76+UR9+0x600], R74 ;  /* 0x0006004a4c007988 */ /* 0x0003e80008000409 */
[----:B0-----:R-:W4:Y:S04]  /*23200*/  LDL.LU R30, [R1+0x4c] ;  /* 0x00004c00011e7983 */ /* 0x001f280000300800 */
[----:B------:R0:W-:Y:S04]  /*23210*/  STS.U16 [R76+UR9+0xa00], R75 ;  /* 0x000a004b4c007988 */ /* 0x0001e80008000409 */
[----:B-1----:R-:W4:Y:S04]  /*23220*/  LDL.LU R74, [R1+0x48] ;  /* 0x00004800014a7983 */ /* 0x002f280000300800 */
        /* <DEDUP_REMOVED lines=26> */
[----:B-1----:R-:W4:Y:S04]  /*233d0*/  LDL.LU R89, [R1+0xc] ;  /* 0x00000c0001597983 */ /* 0x002f280000300800 */
[----:B--2---:R0:W-:Y:S04]  /*233e0*/  STS.U16 [R76+UR9+0x4200], R90 ;  /* 0x0042005a4c007988 */ /* 0x0041e80008000409 */
[----:B0-----:R-:W2:Y:S04]  /*233f0*/  LDL.LU R90, [R1+0x8] ;  /* 0x00000800015a7983 */ /* 0x001ea80000300800 */
[----:B---3--:R0:W-:Y:S04]  /*23400*/  STS.U16 [R76+UR9+0x4600], R91 ;  /* 0x0046005b4c007988 */ /* 0x0081e80008000409 */
[----:B0-----:R-:W3:Y:S04]  /*23410*/  LDL.LU R91, [R1+0x4] ;  /* 0x00000400015b7983 */ /* 0x001ee80000300800 */
[----:B----4-:R0:W-:Y:S04]  /*23420*/  STS.U16 [R76+UR9+0x4a00], R56 ;  /* 0x004a00384c007988 */ /* 0x0101e80008000409 */
[----:B------:R-:W4:Y:S04]  /*23430*/  LDL.LU R63, [R1] ;  /* 0x00000000013f7983 */ /* 0x000f280000300800 */
        /* <DEDUP_REMOVED lines=18> */
[----:B------:R0:W-:Y:S01]  /*23560*/  STS.U16 [R76+UR9+0x7200], R30 ;  /* 0x0072001e4c007988 */ /* 0x0001e20008000409 */
[----:B-1----:R-:W-:-:S03]  /*23570*/  LOP3.LUT R61, R68, 0x50, RZ, 0x3c, !PT ;  /* 0x00000050443d7812 */ /* 0x002fc600078e3cff */
[----:B------:R1:W-:Y:S04]  /*23580*/  STS.U16 [R76+UR9+0x7600], R74 ;  /* 0x0076004a4c007988 */ /* 0x0003e80008000409 */
[----:B------:R1:W-:Y:S04]  /*23590*/  STS.U16 [R76+UR9+0x7a00], R75 ;  /* 0x007a004b4c007988 */ /* 0x0003e80008000409 */
[----:B0-----:R-:W4:Y:S04]  /*235a0*/  LDL.LU R30, [R1+0x1334] ;  /* 0x00133400011e7983 */ /* 0x001f280000300800 */
[----:B-1----:R-:W4:Y:S04]  /*235b0*/  LDL.LU R74, [R1+0x1330] ;  /* 0x00133000014a7983 */ /* 0x002f280000300800 */
[----:B------:R-:W4:Y:S04]  /*235c0*/  LDL.LU R75, [R1+0x132c] ;  /* 0x00132c00014b7983 */ /* 0x000f280000300800 */
[----:B------:R0:W-:Y:S04]  /*235d0*/  STS.U16 [R76+UR9+0x7e00], R77 ;  /* 0x007e004d4c007988 */ /* 0x0001e80008000409 */
[----:B------:R1:W-:Y:S04]  /*235e0*/  STS.U16 [R61+UR9+0x280], R78 ;  /* 0x0002804e3d007988 */ /* 0x0003e80008000409 */
[----:B------:R1:W-:Y:S04]  /*235f0*/  STS.U16 [R61+UR9+0x680], R79 ;  /* 0x0006804f3d007988 */ /* 0x0003e80008000409 */
[----:B0-----:R-:W4:Y:S04]  /*23600*/  LDL.LU R76, [R1+0x1328] ;  /* 0x00132800014c7983 */ /* 0x001f280000300800 */
[----:B------:R-:W4:Y:S04]  /*23610*/  LDL.LU R77, [R1+0x1324] ;  /* 0x00132400014d7983 */ /* 0x000f280000300800 */
[----:B-1----:R-:W4:Y:S04]  /*23620*/  LDL.LU R78, [R1+0x1320] ;  /* 0x00132000014e7983 */ /* 0x002f280000300800 */
[----:B------:R-:W4:Y:S04]  /*23630*/  LDL.LU R79, [R1+0x131c] ;  /* 0x00131c00014f7983 */ /* 0x000f280000300800 */
[----:B------:R0:W-:Y:S04]  /*23640*/  STS.U16 [R61+UR9+0xa80], R80 ;  /* 0x000a80503d007988 */ /* 0x0001e80008000409 */
        /* <DEDUP_REMOVED lines=18> */
[----:B0-----:R-:W4:Y:S04]  /*23770*/  LDL.LU R89, [R1+0x12f4] ;  /* 0x0012f40001597983 */ /* 0x001f280000300800 */
[----:B--2---:R0:W-:Y:S04]  /*23780*/  STS.U16 [R61+UR9+0x3280], R90 ;  /* 0x0032805a3d007988 */ /* 0x0041e80008000409 */
[----:B0-----:R-:W2:Y:S04]  /*23790*/  LDL.LU R90, [R1+0x12f0] ;  /* 0x0012f000015a7983 */ /* 0x001ea80000300800 */
[----:B---3--:R0:W-:Y:S04]  /*237a0*/  STS.U16 [R61+UR9+0x3680], R91 ;  /* 0x0036805b3d007988 */ /* 0x0081e80008000409 */
[----:B0-----:R-:W3:Y:S04]  /*237b0*/  LDL.LU R91, [R1+0x12ec] ;  /* 0x0012ec00015b7983 */ /* 0x001ee80000300800 */
[----:B----4-:R-:W-:Y:S04]  /*237c0*/  STS.U16 [R61+UR9+0x3a80], R63 ;  /* 0x003a803f3d007988 */ /* 0x010fe80008000409 */
[----:B---3--:R0:W-:Y:S04]  /*237d0*/  STS.U16 [R61+UR9+0x3e80], R91 ;  /* 0x003e805b3d007988 */ /* 0x0081e80008000409 */
[----:B--2---:R-:W-:Y:S04]  /*237e0*/  STS.U16 [R61+UR9+0x4280], R90 ;  /* 0x0042805a3d007988 */ /* 0x004fe80008000409 */
[----:B------:R-:W-:Y:S04]  /*237f0*/  STS.U16 [R61+UR9+0x4680], R89 ;  /* 0x004680593d007988 */ /* 0x000fe80008000409 */
[----:B------:R-:W-:Y:S04]  /*23800*/  STS.U16 [R61+UR9+0x4a80], R88 ;  /* 0x004a80583d007988 */ /* 0x000fe80008000409 */
[----:B------:R-:W-:Y:S04]  /*23810*/  STS.U16 [R61+UR9+0x4e80], R87 ;  /* 0x004e80573d007988 */ /* 0x000fe80008000409 */
[----:B------:R-:W-:Y:S04]  /*23820*/  STS.U16 [R61+UR9+0x5280], R86 ;  /* 0x005280563d007988 */ /* 0x000fe80008000409 */
[----:B------:R-:W-:Y:S04]  /*23830*/  STS.U16 [R61+UR9+0x5680], R85 ;  /* 0x005680553d007988 */ /* 0x000fe80008000409 */
[----:B------:R-:W-:Y:S04]  /*23840*/  STS.U16 [R61+UR9+0x5a80], R84 ;  /* 0x005a80543d007988 */ /* 0x000fe80008000409 */
[----:B------:R-:W-:Y:S01]  /*23850*/  STS.U16 [R61+UR9+0x5e80], R83 ;  /* 0x005e80533d007988 */ /* 0x000fe20008000409 */
[----:B0-----:R-:W-:-:S03]  /*23860*/  LOP3.LUT R91, R68, 0x60, RZ, 0x3c, !PT ;  /* 0x00000060445b7812 */ /* 0x001fc600078e3cff */
        /* <DEDUP_REMOVED lines=11> */
[----:B------:R0:W-:Y:S04]  /*23920*/  STS.U16 [R91+UR9+0xf00], R6 ;  /* 0x000f00065b007988 */ /* 0x0001e80008000409 */
[----:B------:R1:W-:Y:S01]  /*23930*/  STS.U16 [R91+UR9+0x1300], R5 ;  /* 0x001300055b007988 */ /* 0x0003e20008000409 */
[----:B0-----:R-:W-:Y:S01]  /*23940*/  IMAD R6, R67, UR11, RZ ;  /* 0x0000000b43067c24 */ /* 0x001fe2000f8e02ff */
[----:B------:R-:W0:Y:S01]  /*23950*/  LDCU UR11, c[0x0][0x3b0] ;  /* 0x00007600ff0b77ac */ /* 0x000e220008000800 */
[----:B-1----:R-:W-:-:S03]  /*23960*/  IMAD R5, R66, UR4, RZ ;  /* 0x0000000442057c24 */ /* 0x002fc6000f8e02ff */
[CC--:B------:R-:W-:Y:S01]  /*23970*/  LEA R61, P1, R6.reuse, R72.reuse, 0x1 ;  /* 0x00000048063d7211 */ /* 0x0c0fe200078208ff */
[----:B------:R-:W1:Y:S01]  /*23980*/  LDCU UR4, c[0x0][0x3b0] ;  /* 0x00007600ff0477ac */ /* 0x000e620008000800 */
[CC--:B------:R-:W-:Y:S02]  /*23990*/  LEA R63, P3, R5.reuse, R72.reuse, 0x1 ;  /* 0x00000048053f7211 */ /* 0x0c0fe400078608ff */
[-C--:B------:R-:W-:Y:S02]  /*239a0*/  LEA.HI.X.SX32 R77, R6, R69.reuse, 0x1, P1 ;  /* 0x00000045064d7211 */ /* 0x080fe400008f0eff */
[----:B------:R-:W-:Y:S01]  /*239b0*/  LEA.HI.X.SX32 R76, R5, R69, 0x1, P3 ;  /* 0x00000045054c7211 */ /* 0x000fe200018f0eff */
[----:B------:R-:W-:Y:S04]  /*239c0*/  STL [R1+0x2f4], R61 ;  /* 0x0002f43d01007387 */ /* 0x000fe80000100800 */
[----:B------:R-:W-:Y:S04]  /*239d0*/  STL [R1+0x31c], R63 ;  /* 0x00031c3f01007387 */ /* 0x000fe80000100800 */
[----:B------:R-:W-:Y:S04]  /*239e0*/  STL [R1+0x2f0], R77 ;  /* 0x0002f04d01007387 */ /* 0x000fe80000100800 */
[----:B------:R-:W-:Y:S04]  /*239f0*/  STL [R1+0x318], R76 ;  /* 0x0003184c01007387 */ /* 0x000fe80000100800 */
[----:B------:R-:W2:Y:S01]  /*23a00*/  LDL.LU R90, [R1+0x44] ;  /* 0x00004400015a7983 */ /* 0x000ea20000300800 */
[----:B------:R-:W-:Y:S01]  /*23a10*/  IMAD R6, R64, UR5, RZ ;  /* 0x0000000540067c24 */ /* 0x000fe2000f8e02ff */
[----:B------:R-:W-:Y:S01]  /*23a20*/  PRMT R60, RZ, 0x7610, R60 ;  /* 0x00007610ff3c7816 */ /* 0x000fe2000000003c */
[----:B------:R-:W-:Y:S01]  /*23a30*/  @P0 IMAD.MOV.U32 R5, RZ, RZ, R77 ;  /* 0x000000ffff050224 */ /* 0x000fe200078e004d */
[----:B------:R3:W-:Y:S01]  /*23a40*/  STS.U16 [R91+UR9+0x1700], R4 ;  /* 0x001700045b007988 */ /* 0x0007e20008000409 */
[----:B------:R-:W4:Y:S01]  /*23a50*/  LDCU UR5, c[0x0][0x3b0] ;  /* 0x00007600ff0577ac */ /* 0x000f220008000800 */
[----:B------:R-:W-:Y:S01]  /*23a60*/  IMAD R7, R62, UR7, RZ ;  /* 0x000000073e077c24 */ /* 0x000fe2000f8e02ff */
[----:B------:R-:W-:Y:S01]  /*23a70*/  PRMT R59, RZ, 0x7610, R59 ;  /* 0x00007610ff3b7816 */ /* 0x000fe2000000003b */
[----:B------:R-:W0:Y:S01]  /*23a80*/  LDCU UR7, c[0x0][0x3b0] ;  /* 0x00007600ff0777ac */ /* 0x000e220008000800 */
[----:B---3--:R-:W-:Y:S01]  /*23a90*/  @P0 IMAD.MOV.U32 R4, RZ, RZ, R61 ;  /* 0x000000ffff040224 */ /* 0x008fe200078e003d */
[----:B------:R-:W-:-:S04]  /*23aa0*/  LEA R61, P1, R6, R72, 0x1 ;  /* 0x00000048063d7211 */ /* 0x000fc800078208ff */
[----:B------:R3:W2:Y:S01]  /*23ab0*/  @P0 LDG.E.U16 R60, desc[UR20][R4.64] ;  /* 0x00000014043c0981 */ /* 0x0006a2000c1e1500 */
[----:B------:R-:W-:Y:S01]  /*23ac0*/  PRMT R58, RZ, 0x7610, R58 ;  /* 0x00007610ff3a7816 */ /* 0x000fe2000000003a */
[----:B---3--:R-:W-:Y:S01]  /*23ad0*/  @P0 IMAD.MOV.U32 R4, RZ, RZ, R63 ;  /* 0x000000ffff040224 */ /* 0x008fe200078e003f */
[-C--:B------:R-:W-:Y:S01]  /*23ae0*/  LEA.HI.X.SX32 R63, R6, R69.reuse, 0x1, P1 ;  /* 0x00000045063f7211 */ /* 0x080fe200008f0eff */
[----:B------:R-:W-:Y:S01]  /*23af0*/  @P0 IMAD.MOV.U32 R5, RZ, RZ, R76 ;  /* 0x000000ffff050224 */ /* 0x000fe200078e004c */
[----:B------:R-:W-:Y:S01]  /*23b00*/  LEA R64, P1, R7, R72, 0x1 ;  /* 0x0000004807407211 */ /* 0x000fe200078208ff */
[----:B0-----:R-:W-:Y:S01]  /*23b10*/  IMAD R6, R31, UR11, RZ ;  /* 0x0000000b1f067c24 */ /* 0x001fe2000f8e02ff */
[----:B------:R0:W-:Y:S01]  /*23b20*/  STL [R1+0x32c], R61 ;  /* 0x00032c3d01007387 */ /* 0x0001e20000100800 */
[----:B------:R-:W-:Y:S01]  /*23b30*/  PRMT R57, RZ, 0x7610, R57 ;  /* 0x00007610ff397816 */ /* 0x000fe20000000039 */
[----:B------:R-:W2:Y:S02]  /*23b40*/  LDCU UR11, c[0x0][0x3b0] ;  /* 0x00007600ff0b77ac */ /* 0x000ea40008000800 */
[----:B------:R3:W2:Y:S01]  /*23b50*/  @P0 LDG.E.U16 R59, desc[UR20][R4.64] ;  /* 0x00000014043b0981 */ /* 0x0006a2000c1e1500 */
[----:B------:R-:W-:Y:S01]  /*23b60*/  LEA.HI.X.SX32 R62, R7, R69, 0x1, P1 ;  /* 0x00000045073e7211 */ /* 0x000fe200008f0eff */
[----:B-1----:R-:W-:Y:S01]  /*23b70*/  IMAD R7, R46, UR4, RZ ;  /* 0x000000042e077c24 */ /* 0x002fe2000f8e02ff */
[----:B------:R-:W-:Y:S01]  /*23b80*/  PRMT R56, RZ, 0x7610, R56 ;  /* 0x00007610ff387816 */ /* 0x000fe20000000038 */
[----:B------:R1:W-:Y:S01]  /*23b90*/  STL [R1+0x328], R63 ;  /* 0x0003283f01007387 */ /* 0x0003e20000100800 */
[----:B------:R-:W4:Y:S01]  /*23ba0*/  LDCU UR4, c[0x0][0x3b0] ;  /* 0x00007600ff0477ac */ /* 0x000f220008000800 */
[----:B---3--:R-:W-:-:S02]  /*23bb0*/  @P0 IMAD.MOV.U32 R4, RZ, RZ, R61 ;  /* 0x000000ffff040224 */ /* 0x008fc400078e003d */
[----:B------:R-:W-:Y:S01]  /*23bc0*/  @P0 IMAD.MOV.U32 R5, RZ, RZ, R63 ;  /* 0x000000ffff050224 */ /* 0x000fe200078e003f */
[C---:B0-----:R-:W-:Y:S01]  /*23bd0*/  LEA R61, P3, R6.reuse, R72, 0x1 ;  /* 0x00000048063d7211 */ /* 0x041fe200078608ff */
[----:B------:R-:W-:Y:S04]  /*23be0*/  STL [R1+0x33c], R64 ;  /* 0x00033c4001007387 */ /* 0x000fe80000100800 */
[----:B------:R0:W3:Y:S01]  /*23bf0*/  @P0 LDG.E.U16 R58, desc[UR20][R4.64] ;  /* 0x00000014043a0981 */ /* 0x0000e2000c1e1500 */
[----:B-1----:R-:W-:-:S03]  /*23c00*/  LEA.HI.X.SX32 R63, R6, R69, 0x1, P3 ;  /* 0x00000045063f7211 */ /* 0x002fc600018f0eff */
[----:B------:R-:W-:Y:S01]  /*23c10*/  STL [R1+0x34c], R61 ;  /* 0x00034c3d01007387 */ /* 0x000fe20000100800 */
[----:B----4-:R-:W-:Y:S01]  /*23c20*/  IMAD R6, R92, UR5, RZ ;  /* 0x000000055c067c24 */ /* 0x010fe2000f8e02ff */
[----:B------:R-:W-:Y:S01]  /*23c30*/  PRMT R55, RZ, 0x7610, R55 ;  /* 0x00007610ff377816 */ /* 0x000fe20000000037 */
[----:B------:R-:W1:Y:S01]  /*23c40*/  LDCU UR5, c[0x0][0x3b0] ;  /* 0x00007600ff0577ac */ /* 0x000e620008000800 */
[----:B------:R4:W-:Y:S01]  /*23c50*/  STL [R1+0x338], R62 ;  /* 0x0003383e01007387 */ /* 0x0009e20000100800 */
[----:B0-----:R-:W-:Y:S02]  /*23c60*/  @P0 IMAD.MOV.U32 R4, RZ, RZ, R64 ;  /* 0x000000ffff040224 */ /* 0x001fe400078e0040 */
[----:B------:R-:W-:Y:S01]  /*23c70*/  @P0 IMAD.MOV.U32 R5, RZ, RZ, R62 ;  /* 0x000000ffff050224 */ /* 0x000fe200078e003e */
[----:B------:R0:W-:Y:S04]  /*23c80*/  STL [R1+0x348], R63 ;  /* 0x0003483f01007387 */ /* 0x0001e80000100800 */
[----:B------:R0:W3:Y:S01]  /*23c90*/  @P0 LDG.E.U16 R57, desc[UR20][R4.64] ;  /* 0x0000001404390981 */ /* 0x0000e2000c1e1500 */
[----:B----4-:R-:W-:Y:S01]  /*23ca0*/  LEA R62, P1, R7, R72, 0x1 ;  /* 0x00000048073e7211 */ /* 0x010fe200078208ff */
[----:B0-----:R-:W-:-:S02]  /*23cb0*/  @P0 IMAD.MOV.U32 R4, RZ, RZ, R61 ;  /* 0x000000ffff040224 */ /* 0x001fc400078e003d */
[----:B------:R-:W-:Y:S01]  /*23cc0*/  @P0 IMAD.MOV.U32 R5, RZ, RZ, R63 ;  /* 0x000000ffff050224 */ /* 0x000fe200078e003f */
[----:B------:R-:W-:Y:S01]  /*23cd0*/  LEA.HI.X.SX32 R63, R7, R69, 0x1, P1 ;  /* 0x00000045073f7211 */ /* 0x000fe200008f0eff */
[----:B------:R-:W-:Y:S01]  /*23ce0*/  IMAD R7, R93, UR7, RZ ;  /* 0x000000075d077c24 */ /* 0x000fe2000f8e02ff */
[----:B------:R-:W-:Y:S01]  /*23cf0*/  LEA R61, P1, R6, R72, 0x1 ;  /* 0x00000048063d7211 */ /* 0x000fe200078208ff */
[----:B------:R-:W-:Y:S01]  /*23d00*/  STL [R1+0x35c], R62 ;  /* 0x00035c3e01007387 */ /* 0x000fe20000100800 */
[----:B------:R-:W-:Y:S01]  /*23d10*/  PRMT R54, RZ, 0x7610, R54 ;  /* 0x00007610ff367816 */ /* 0x000fe20000000036 */
[----:B------:R-:W0:Y:S02]  /*23d20*/  LDCU UR7, c[0x0][0x3b0] ;  /* 0x00007600ff0777ac */ /* 0x000e240008000800 */
[----:B------:R4:W3:Y:S04]  /*23d30*/  @P0 LDG.E.U16 R56, desc[UR20][R4.64] ;  /* 0x0000001404380981 */ /* 0x0008e8000c1e1500 */
[----:B------:R1:W-:Y:S01]  /*23d40*/  STL [R1+0x358], R63 ;  /* 0x0003583f01007387 */ /* 0x0003e20000100800 */
[----:B----4-:R-:W-:-:S02]  /*23d50*/  @P0 IMAD.MOV.U32 R4, RZ, RZ, R62 ;  /* 0x000000ffff040224 */ /* 0x010fc400078e003e */
[----:B------:R-:W-:Y:S01]  /*23d60*/  @P0 IMAD.MOV.U32 R5, RZ, RZ, R63 ;  /* 0x000000ffff050224 */ /* 0x000fe200078e003f */
[-C--:B-1----:R-:W-:Y:S02]  /*23d70*/  LEA.HI.X.SX32 R63, R6, R69.reuse, 0x1, P1 ;  /* 0x00000045063f7211 */ /* 0x082fe400008f0eff */
[C---:B------:R-:W-:Y:S02]  /*23d80*/  LEA R62, P3, R7.reuse, R72, 0x1 ;  /* 0x00000048073e7211 */ /* 0x040fe400078608ff */
[----:B------:R1:W4:Y:S02]  /*23d90*/  @P0 LDG.E.U16 R55, desc[UR20][R4.64] ;  /* 0x0000001404370981 */ /* 0x000324000c1e1500 */
[----:B------:R-:W-:Y:S02]  /*23da0*/  LEA.HI.X.SX32 R7, R7, R69, 0x1, P3 ;  /* 0x0000004507077211 */ /* 0x000fe400018f0eff */
[----:B------:R-:W-:Y:S01]  /*23db0*/  STL [R1+0x36c], R61 ;  /* 0x00036c3d01007387 */ /* 0x000fe20000100800 */
[----:B-1----:R-:W-:-:S02]  /*23dc0*/  @P0 IMAD.MOV.U32 R4, RZ, RZ, R61 ;  /* 0x000000ffff040224 */ /* 0x002fc400078e003d */
[----:B------:R-:W-:Y:S01]  /*23dd0*/  @P0 IMAD.MOV.U32 R5, RZ, RZ, R63 ;  /* 0x000000ffff050224 */ /* 0x000fe200078e003f */
[----:B------:R-:W-:Y:S01]  /*23de0*/  STL [R1+0x374], R62 ;  /* 0x0003743e01007387 */ /* 0x000fe20000100800 */
[----:B------:R-:W-:-:S03]  /*23df0*/  PRMT R25, RZ, 0x7610, R25 ;  /* 0x00007610ff197816 */ /* 0x000fc60000000019 */
[----:B------:R-:W-:Y:S04]  /*23e00*/  STL [R1+0x368], R63 ;  /* 0x0003683f01007387 */ /* 0x000fe80000100800 */
[----:B------:R1:W3:Y:S04]  /*23e10*/  @P0 LDG.E.U16 R54, desc[UR20][R4.64] ;  /* 0x0000001404360981 */ /* 0x0002e8000c1e1500 */
[----:B------:R0:W-:Y:S01]  /*23e20*/  STL [R1+0x370], R7 ;  /* 0x0003700701007387 */ /* 0x0001e20000100800 */
[----:B-1----:R-:W-:Y:S02]  /*23e30*/  @P0 IMAD.MOV.U32 R5, RZ, RZ, R7 ;  /* 0x000000ffff050224 */ /* 0x002fe400078e0007 */
[----:B------:R-:W-:-:S02]  /*23e40*/  @P0 IMAD.MOV.U32 R4, RZ, RZ, R62 ;  /* 0x000000ffff040224 */ /* 0x000fc400078e003e */
[----:B0-----:R-:W-:Y:S01]  /*23e50*/  IMAD R7, R53, UR4, RZ ;  /* 0x0000000435077c24 */ /* 0x001fe2000f8e02ff */
[----:B------:R-:W0:Y:S01]  /*23e60*/  LDCU UR4, c[0x0][0x3b0] ;  /* 0x00007600ff0477ac */ /* 0x000e220008000800 */
[----:B------:R-:W-:Y:S01]  /*23e70*/  PRMT R53, RZ, 0x7610, R53 ;  /* 0x00007610ff357816 */ /* 0x000fe20000000035 */
[----:B------:R1:W3:Y:S01]  /*23e80*/  @P0 LDG.E.U16 R25, desc[UR20][R4.64] ;  /* 0x0000001404190981 */ /* 0x0002e2000c1e1500 */
[----:B------:R-:W-:Y:S02]  /*23e90*/  PRMT R24, RZ, 0x7610, R24 ;  /* 0x00007610ff187816 */ /* 0x000fe40000000018 */
[----:B------:R-:W-:Y:S02]  /*23ea0*/  PRMT R23, RZ, 0x7610, R23 ;  /* 0x00007610ff177816 */ /* 0x000fe40000000017 */
[----:B------:R-:W-:Y:S02]  /*23eb0*/  PRMT R22, RZ, 0x7610, R22 ;  /* 0x00007610ff167816 */ /* 0x000fe40000000016 */
[----:B------:R-:W-:-:S02]  /*23ec0*/  PRMT R21, RZ, 0x7610, R21 ;  /* 0x00007610ff157816 */ /* 0x000fc40000000015 */
[----:B------:R-:W-:Y:S02]  /*23ed0*/  PRMT R20, RZ, 0x7610, R20 ;  /* 0x00007610ff147816 */ /* 0x000fe40000000014 */
[----:B------:R-:W-:Y:S02]  /*23ee0*/  PRMT R19, RZ, 0x7610, R19 ;  /* 0x00007610ff137816 */ /* 0x000fe40000000013 */
[----:B------:R-:W-:Y:S02]  /*23ef0*/  PRMT R18, RZ, 0x7610, R18 ;  /* 0x00007610ff127816 */ /* 0x000fe40000000012 */
[----:B------:R-:W-:Y:S01]  /*23f00*/  PRMT R46, RZ, 0x7610, R46 ;  /* 0x00007610ff2e7816 */ /* 0x000fe2000000002e */
[----:B--2---:R-:W-:Y:S01]  /*23f10*/  IMAD R6, R90, UR11, RZ ;  /* 0x0000000b5a067c24 */ /* 0x004fe2000f8e02ff */
[----:B------:R-:W2:Y:S04]  /*23f20*/  LDCU UR11, c[0x0][0x3b0] ;  /* 0x00007600ff0b77ac */ /* 0x000ea80008000800 */
[----:B------:R-:W-:-:S04]  /*23f30*/  LEA R61, P1, R6, R72, 0x1 ;  /* 0x00000048063d7211 */ /* 0x000fc800078208ff */
[-C--:B------:R-:W-:Y:S01]  /*23f40*/  LEA.HI.X.SX32 R63, R6, R69.reuse, 0x1, P1 ;  /* 0x00000045063f7211 */ /* 0x080fe200008f0eff */
[----:B------:R-:W-:Y:S01]  /*23f50*/  IMAD R6, R52, UR5, RZ ;  /* 0x0000000534067c24 */ /* 0x000fe2000f8e02ff */
[CC--:B------:R-:W-:Y:S01]  /*23f60*/  LEA R62, P1, R7.reuse, R72.reuse, 0x1 ;  /* 0x00000048073e7211 */ /* 0x0c0fe200078208ff */
[----:B-1----:R-:W-:Y:S01]  /*23f70*/  @P0 IMAD.MOV.U32 R4, RZ, RZ, R61 ;  /* 0x000000ffff040224 */ /* 0x002fe200078e003d */
[----:B------:R1:W-:Y:S01]  /*23f80*/  STL [R1+0x37c], R61 ;  /* 0x00037c3d01007387 */ /* 0x0003e20000100800 */
[----:B------:R-:W-:Y:S01]  /*23f90*/  @P0 IMAD.MOV.U32 R5, RZ, RZ, R63 ;  /* 0x000000ffff050224 */ /* 0x000fe200078e003f */
[----:B------:R-:W-:Y:S01]  /*23fa0*/  LEA.HI.X.SX32 R64, R7, R69, 0x1, P1 ;  /* 0x0000004507407211 */ /* 0x000fe200008f0eff */
[----:B------:R-:W0:Y:S01]  /*23fb0*/  LDCU UR5, c[0x0][0x3b0] ;  /* 0x00007600ff0577ac */ /* 0x000e220008000800 */
[----:B------:R-:W-:Y:S01]  /*23fc0*/  IMAD R7, R51, UR7, RZ ;  /* 0x0000000733077c24 */ /* 0x000fe2000f8e02ff */
[----:B------:R1:W-:Y:S01]  /*23fd0*/  STL [R1+0x378], R63 ;  /* 0x0003783f01007387 */ /* 0x0003e20000100800 */
[----:B------:R-:W-:Y:S01]  /*23fe0*/  PRMT R52, RZ, 0x7610, R52 ;  /* 0x00007610ff347816 */ /* 0x000fe20000000034 */
[----:B------:R-:W0:Y:S02]  /*23ff0*/  LDCU UR7, c[0x0][0x3b0] ;  /* 0x00007600ff0777ac */ /* 0x000e240008000800 */
[----:B------:R1:W3:Y:S02]  /*24000*/  @P0 LDG.E.U16 R53, desc[UR20][R4.64] ;  /* 0x0000001404350981 */ /* 0x0002e4000c1e1500 */
[----:B-1----:R-:W-:-:S02]  /*24010*/  LEA R61, P3, R6, R72, 0x1 ;  /* 0x00000048063d7211 */ /* 0x002fc400078608ff */
[----:B------:R1:W-:Y:S02]  /*24020*/  STL [R1+0x384], R62 ;  /* 0x0003843e01007387 */ /* 0x0003e40000100800 */
[----:B------:R-:W-:Y:S01]  /*24030*/  LEA.HI.X.SX32 R63, R6, R69, 0x1, P3 ;  /* 0x00000045063f7211 */ /* 0x000fe200018f0eff */
[----:B------:R-:W-:Y:S02]  /*24040*/  @P0 IMAD.MOV.U32 R4, RZ, RZ, R62 ;  /* 0x000000ffff040224 */ /* 0x000fe400078e003e */
[----:B------:R-:W-:Y:S01]  /*24050*/  @P0 IMAD.MOV.U32 R5, RZ, RZ, R64 ;  /* 0x000000ffff050224 */ /* 0x000fe200078e0040 */
[----:B------:R-:W-:Y:S01]  /*24060*/  STL [R1+0x38c], R61 ;  /* 0x00038c3d01007387 */ /* 0x000fe20000100800 */
[----:B-1----:R-:W-:Y:S01]  /*24070*/  LEA R62, P1, R7, R72, 0x1 ;  /* 0x00000048073e7211 */ /* 0x002fe200078208ff */
[----:B--2---:R-:W-:Y:S01]  /*24080*/  IMAD R6, R50, UR11, RZ ;  /* 0x0000000b32067c24 */ /* 0x004fe2000f8e02ff */
[----:B------:R-:W1:Y:S01]  /*24090*/  LDCU UR11, c[0x0][0x3b0] ;  /* 0x00007600ff0b77ac */ /* 0x000e620008000800 */
[----:B------:R-:W-:Y:S04]  /*240a0*/  STL [R1+0x380], R64 ;  /* 0x0003804001007387 */ /* 0x000fe80000100800 */
[----:B------:R2:W3:Y:S04]  /*240b0*/  @P0 LDG.E.U16 R24, desc[UR20][R4.64] ;  /* 0x0000001404180981 */ /* 0x0004e8000c1e1500 */
[----:B------:R0:W-:Y:S01]  /*240c0*/  STL [R1+0x388], R63 ;  /* 0x0003883f01007387 */ /* 0x0001e20000100800 */
[----:B--2---:R-:W-:-:S02]  /*240d0*/  @P0 IMAD.MOV.U32 R4, RZ, RZ, R61 ;  /* 0x000000ffff040224 */ /* 0x004fc400078e003d */
[----:B------:R-:W-:Y:S01]  /*240e0*/  @P0 IMAD.MOV.U32 R5, RZ, RZ, R63 ;  /* 0x000000ffff050224 */ /* 0x000fe200078e003f */
[-C--:B0-----:R-:W-:Y:S01]  /*240f0*/  LEA.HI.X.SX32 R63, R7, R69.reuse, 0x1, P1 ;  /* 0x00000045073f7211 */ /* 0x081fe200008f0eff */
[----:B------:R-:W-:Y:S01]  /*24100*/  IMAD R7, R49, UR4, RZ ;  /* 0x0000000431077c24 */ /* 0x000fe2000f8e02ff */
[C---:B------:R-:W-:Y:S02]  /*24110*/  LEA R61, P1, R6.reuse, R72, 0x1 ;  /* 0x00000048063d7211 */ /* 0x040fe400078208ff */
[----:B------:R0:W2:Y:S01]  /*24120*/  @P0 LDG.E.U16 R52, desc[UR20][R4.64] ;  /* 0x0000001404340981 */ /* 0x0000a2000c1e1500 */
[----:B------:R-:W1:Y:S01]  /*24130*/  LDCU UR4, c[0x0][0x3b0] ;  /* 0x00007600ff0477ac */ /* 0x000e620008000800 */
[----:B------:R-:W-:Y:S02]  /*24140*/  LEA.HI.X.SX32 R64, R6, R69, 0x1, P1 ;  /* 0x0000004506407211 */ /* 0x000fe400008f0eff */
[----:B------:R0:W-:Y:S01]  /*24150*/  STL [R1+0x394], R62 ;  /* 0x0003943e01007387 */ /* 0x0001e20000100800 */
[----:B------:R-:W-:Y:S01]  /*24160*/  IMAD R6, R48, UR5, RZ ;  /* 0x0000000530067c24 */ /* 0x000fe2000f8e02ff */
[----:B------:R-:W-:Y:S01]  /*24170*/  PRMT R51, RZ, 0x7610, R51 ;  /* 0x00007610ff337816 */ /* 0x000fe20000000033 */
[----:B------:R-:W1:Y:S01]  /*24180*/  LDCU UR5, c[0x0][0x3b0] ;  /* 0x00007600ff0577ac */ /* 0x000e620008000800 */
[----:B0-----:R-:W-:-:S02]  /*24190*/  @P0 IMAD.MOV.U32 R4, RZ, RZ, R62 ;  /* 0x000000ffff040224 */ /* 0x001fc400078e003e */
[----:B------:R-:W-:Y:S01]  /*241a0*/  @P0 IMAD.MOV.U32 R5, RZ, RZ, R63 ;  /* 0x000000ffff050224 */ /* 0x000fe200078e003f */
[C---:B------:R-:W-:Y:S01]  /*241b0*/  LEA R62, P3, R7.reuse, R72, 0x1 ;  /* 0x00000048073e7211 */ /* 0x040fe200078608ff */
[----:B------:R0:W-:Y:S04]  /*241c0*/  STL [R1+0x390], R63 ;  /* 0x0003903f01007387 */ /* 0x0001e80000100800 */
[----:B------:R1:W2:Y:S04]  /*241d0*/  @P0 LDG.E.U16 R23, desc[UR20][R4.64] ;  /* 0x0000001404170981 */ /* 0x0002a8000c1e1500 */
[----:B------:R1:W-:Y:S01]  /*241e0*/  STL [R1+0x39c], R61 ;  /* 0x00039c3d01007387 */ /* 0x0003e20000100800 */
[----:B0-----:R-:W-:Y:S01]  /*241f0*/  LEA.HI.X.SX32 R63, R7, R69, 0x1, P3 ;  /* 0x00000045073f7211 */ /* 0x001fe200018f0eff */
[----:B-1----:R-:W-:-:S02]  /*24200*/  @P0 IMAD.MOV.U32 R4, RZ, RZ, R61 ;  /* 0x000000ffff040224 */ /* 0x002fc400078e003d */
[----:B------:R-:W-:Y:S01]  /*24210*/  @P0 IMAD.MOV.U32 R5, RZ, RZ, R64 ;  /* 0x000000ffff050224 */ /* 0x000fe200078e0040 */
[----:B------:R-:W-:Y:S01]  /*24220*/  STL [R1+0x3a4], R62 ;  /* 0x0003a43e01007387 */ /* 0x000fe20000100800 */
[----:B------:R-:W-:Y:S01]  /*24230*/  LEA R61, P1, R6, R72, 0x1 ;  /* 0x00000048063d7211 */ /* 0x000fe200078208ff */
[----:B------:R-:W-:Y:S01]  /*24240*/  IMAD R7, R47, UR7, RZ ;  /* 0x000000072f077c24 */ /* 0x000fe2000f8e02ff */
[----:B------:R-:W0:Y:S01]  /*24250*/  LDCU UR7, c[0x0][0x3b0] ;  /* 0x00007600ff0777ac */ /* 0x000e220008000800 */
[----:B------:R-:W-:Y:S04]  /*24260*/  STL [R1+0x398], R64 ;  /* 0x0003984001007387 */ /* 0x000fe80000100800 */
[----:B------:R1:W2:Y:S04]  /*24270*/  @P0 LDG.E.U16 R51, desc[UR20][R4.64] ;  /* 0x0000001404330981 */ /* 0x0002a8000c1e1500 */
[----:B------:R0:W-:Y:S01]  /*24280*/  STL [R1+0x3a0], R63 ;  /* 0x0003a03f01007387 */ /* 0x0001e20000100800 */
[----:B------:R-:W-:Y:S01]  /*24290*/  PRMT R50, RZ, 0x7610, R50 ;  /* 0x00007610ff327816 */ /* 0x000fe20000000032 */
[----:B-1----:R-:W-:-:S02]  /*242a0*/  @P0 IMAD.MOV.U32 R4, RZ, RZ, R62 ;  /* 0x000000ffff040224 */ /* 0x002fc400078e003e */
        /* <DEDUP_REMOVED lines=9> */
[----:B------:R-:W1:Y:S01]  /*24340*/  LDCU UR4, c[0x0][0x3b0] ;  /* 0x00007600ff0477ac */ /* 0x000e620008000800 */
[----:B0-----:R-:W-:-:S02]  /*24350*/  @P0 IMAD.MOV.U32 R4, RZ, RZ, R61 ;  /* 0x000000ffff040224 */ /* 0x001fc400078e003d */
[----:B------:R-:W-:Y:S01]  /*24360*/  @P0 IMAD.MOV.U32 R5, RZ, RZ, R63 ;  /* 0x000000ffff050224 */ /* 0x000fe200078e003f */
[----:B----4-:R-:W-:Y:S01]  /*24370*/  LEA R61, P3, R6, R72, 0x1 ;  /* 0x00000048063d7211 */ /* 0x010fe200078608ff */
[----:B------:R0:W-:Y:S04]  /*24380*/  STL [R1+0x3a8], R63 ;  /* 0x0003a83f01007387 */ /* 0x0001e80000100800 */
[----:B------:R4:W2:Y:S01]  /*24390*/  @P0 LDG.E.U16 R50, desc[UR20][R4.64] ;  /* 0x0000001404320981 */ /* 0x0008a2000c1e1500 */
[----:B------:R-:W-:-:S03]  /*243a0*/  PRMT R49, RZ, 0x7610, R49 ;  /* 0x00007610ff317816 */ /* 0x000fc60000000031 */
[----:B------:R1:W-:Y:S01]  /*243b0*/  STL [R1+0x3b4], R62 ;  /* 0x0003b43e01007387 */ /* 0x0003e20000100800 */
[----:B0-----:R-:W-:Y:S01]  /*243c0*/  LEA.HI.X.SX32 R63, R6, R69, 0x1, P3 ;  /* 0x00000045063f7211 */ /* 0x001fe200018f0eff */
[----:B----4-:R-:W-:Y:S02]  /*243d0*/  @P0 IMAD.MOV.U32 R4, RZ, RZ, R62 ;  /* 0x000000ffff040224 */ /* 0x010fe400078e003e */
[----:B------:R-:W-:Y:S01]  /*243e0*/  @P0 IMAD.MOV.U32 R5, RZ, RZ, R64 ;  /* 0x000000ffff050224 */ /* 0x000fe200078e0040 */
[----:B------:R-:W-:Y:S01]  /*243f0*/  STL [R1+0x3bc], R61 ;  /* 0x0003bc3d01007387 */ /* 0x000fe20000100800 */
[----:B-1----:R-:W-:Y:S01]  /*24400*/  LEA R62, P1, R7, R72, 0x1 ;  /* 0x00000048073e7211 */ /* 0x002fe200078208ff */
[----:B------:R-:W-:Y:S01]  /*24410*/  IMAD R6, R43, UR5, RZ ;  /* 0x000000052b067c24 */ /* 0x000fe2000f8e02ff */
[----:B------:R-:W0:Y:S01]  /*24420*/  LDCU UR5, c[0x0][0x3b0] ;  /* 0x00007600ff0577ac */ /* 0x000e220008000800 */
[----:B------:R-:W-:Y:S04]  /*24430*/  STL [R1+0x3b0], R64 ;  /* 0x0003b04001007387 */ /* 0x000fe80000100800 */
[----:B------:R1:W4:Y:S04]  /*24440*/  @P0 LDG.E.U16 R21, desc[UR20][R4.64] ;  /* 0x0000001404150981 */ /* 0x000328000c1e1500 */
[----:B------:R0:W-:Y:S01]  /*24450*/  STL [R1+0x3b8], R63 ;  /* 0x0003b83f01007387 */ /* 0x0001e20000100800 */
        /* <DEDUP_REMOVED lines=52> */
[----:B------:R-:W-:Y:S01]  /*247a0*/  PRMT R17, RZ, 0x7610, R17 ;  /* 0x00007610ff117816 */ /* 0x000fe20000000011 */
[----:B------:R-:W-:Y:S01]  /*247b0*/  STL [R1+0x3e0], R64 ;  /* 0x0003e04001007387 */ /* 0x000fe20000100800 */
[----:B------:R-:W0:Y:S03]  /*247c0*/  LDCU UR11, c[0x0][0x3b0] ;  /* 0x00007600ff0b77ac */ /* 0x000e260008000800 */
[----:B------:R1:W2:Y:S04]  /*247d0*/  @P0 LDG.E.U16 R18, desc[UR20][R4.64] ;  /* 0x0000001404120981 */ /* 0x0002a8000c1e1500 */
[----:B------:R0:W-:Y:S01]  /*247e0*/  STL [R1+0x3e8], R63 ;  /* 0x0003e83f01007387 */ /* 0x0001e20000100800 */
[----:B-1----:R-:W-:-:S02]  /*247f0*/  @P0 IMAD.MOV.U32 R4, RZ, RZ, R61 ;  /* 0x000000ffff040224 */ /* 0x002fc400078e003d */
[----:B------:R-:W-:Y:S01]  /*24800*/  @P0 IMAD.MOV.U32 R5, RZ, RZ, R63 ;  /* 0x000000ffff050224 */ /* 0x000fe200078e003f */
[-C--:B0-----:R-:W-:Y:S01]  /*24810*/  LEA.HI.X.SX32 R63, R7, R69.reuse, 0x1, P1 ;  /* 0x00000045073f7211 */ /* 0x081fe200008f0eff */
[----:B------:R-:W-:Y:S01]  /*24820*/  IMAD R7, R36, UR4, RZ ;  /* 0x0000000424077c24 */ /* 0x000fe2000f8e02ff */
[C---:B------:R-:W-:Y:S02]  /*24830*/  LEA R61, P1, R6.reuse, R72, 0x1 ;  /* 0x00000048063d7211 */ /* 0x040fe400078208ff */
[----:B------:R0:W2:Y:S01]  /*24840*/  @P0 LDG.E.U16 R46, desc[UR20][R4.64] ;  /* 0x00000014042e0981 */ /* 0x0000a2000c1e1500 */
[----:B------:R-:W-:Y:S01]  /*24850*/  PRMT R45, RZ, 0x7610, R45 ;  /* 0x00007610ff2d7816 */ /* 0x000fe2000000002d */
[----:B------:R-:W1:Y:S02]  /*24860*/  LDCU UR4, c[0x0][0x3b0] ;  /* 0x00007600ff0477ac */ /* 0x000e640008000800 */
[----:B------:R0:W-:Y:S01]  /*24870*/  STL [R1+0x3f4], R62 ;  /* 0x0003f43e01007387 */ /* 0x0001e20000100800 */
[----:B------:R-:W-:Y:S01]  /*24880*/  LEA.HI.X.SX32 R64, R6, R69, 0x1, P1 ;  /* 0x0000004506407211 */ /* 0x000fe200008f0eff */
[----:B0-----:R-:W-:-:S02]  /*24890*/  @P0 IMAD.MOV.U32 R4, RZ, RZ, R62 ;  /* 0x000000ffff040224 */ /* 0x001fc400078e003e */
[----:B------:R0:W-:Y:S01]  /*248a0*/  STL [R1+0x3f0], R63 ;  /* 0x0003f03f01007387 */ /* 0x0001e20000100800 */
[----:B------:R-:W-:-:S03]  /*248b0*/  LEA R62, P3, R7, R72, 0x1 ;  /* 0x00000048073e7211 */ /* 0x000fc600078608ff */
[----:B------:R0:W-:Y:S04]  /*248c0*/  STL [R1+0x3fc], R61 ;  /* 0x0003fc3d01007387 */ /* 0x0001e80000100800 */
[----:B------:R0:W-:Y:S04]  /*248d0*/  STL [R1+0x404], R62 ;  /* 0x0004043e01007387 */ /* 0x0001e80000100800 */
[----:B------:R-:W-:Y:S04]  /*248e0*/  STL [R1+0x3f8], R64 ;  /* 0x0003f84001007387 */ /* 0x000fe80000100800 */
[----:B------:R-:W2:Y:S01]  /*248f0*/  LDL.LU R90, [R1+0xcc] ;  /* 0x0000cc00015a7983 */ /* 0x000ea20000300800 */
[----:B------:R-:W-:Y:S01]  /*24900*/  @P0 IMAD.MOV.U32 R5, RZ, RZ, R63 ;  /* 0x000000ffff050224 */ /* 0x000fe200078e003f */
[----:B0-----:R-:W-:Y:S01]  /*24910*/  LEA.HI.X.SX32 R63, R7, R69, 0x1, P3 ;  /* 0x00000045073f7211 */ /* 0x001fe200018f0eff */
[----:B------:R-:W-:Y:S01]  /*24920*/  IMAD R6, R35, UR5, RZ ;  /* 0x0000000523067c24 */ /* 0x000fe2000f8e02ff */
[----:B------:R-:W-:-:S02]  /*24930*/  PRMT R16, RZ, 0x7610, R16 ;  /* 0x00007610ff107816 */ /* 0x000fc40000000010 */
[----:B------:R0:W3:Y:S01]  /*24940*/  @P0 LDG.E.U16 R17, desc[UR20][R4.64] ;  /* 0x0000001404110981 */ /* 0x0000e2000c1e1500 */
[----:B------:R-:W-:Y:S01]  /*24950*/  IMAD R7, R34, UR7, RZ ;  /* 0x0000000722077c24 */ /* 0x000fe2000f8e02ff */
[----:B------:R-:W-:Y:S01]  /*24960*/  PRMT R44, RZ, 0x7610, R44 ;  /* 0x00007610ff2c7816 */ /* 0x000fe2000000002c */
[----:B------:R-:W2:Y:S01]  /*24970*/  LDCU UR5, c[0x0][0x3b0] ;  /* 0x00007600ff0577ac */ /* 0x000ea20008000800 */
[----:B------:R1:W-:Y:S01]  /*24980*/  STL [R1+0x400], R63 ;  /* 0x0004003f01007387 */ /* 0x0003e20000100800 */
[----:B------:R-:W-:Y:S01]  /*24990*/  PRMT R15, RZ, 0x7610, R15 ;  /* 0x00007610ff0f7816 */ /* 0x000fe2000000000f */
[----:B------:R-:W1:Y:S02]  /*249a0*/  LDCU UR7, c[0x0][0x3b0] ;  /* 0x00007600ff0777ac */ /* 0x000e640008000800 */
[----:B------:R-:W3:Y:S01]  /*249b0*/  LDL.LU R88, [R1+0xd0] ;  /* 0x0000d00001587983 */ /* 0x000ee20000300800 */
[----:B0-----:R-:W-:Y:S02]  /*249c0*/  @P0 IMAD.MOV.U32 R4, RZ, RZ, R61 ;  /* 0x000000ffff040224 */ /* 0x001fe400078e003d */
[----:B------:R-:W-:Y:S01]  /*249d0*/  @P0 IMAD.MOV.U32 R5, RZ, RZ, R64 ;  /* 0x000000ffff050224 */ /* 0x000fe200078e0040 */
[----:B------:R-:W-:-:S04]  /*249e0*/  LEA R61, P1, R6, R72, 0x1 ;  /* 0x00000048063d7211 */ /* 0x000fc800078208ff */
[----:B------:R0:W4:Y:S04]  /*249f0*/  @P0 LDG.E.U16 R45, desc[UR20][R4.64] ;  /* 0x00000014042d0981 */ /* 0x000128000c1e1500 */
[----:B------:R-:W-:Y:S01]  /*24a00*/  STL [R1+0x40c], R61 ;  /* 0x00040c3d01007387 */ /* 0x000fe20000100800 */
[----:B0-----:R-:W-:Y:S01]  /*24a10*/  @P0 IMAD.MOV.U32 R4, RZ, RZ, R62 ;  /* 0x000000ffff040224 */ /* 0x001fe200078e003e */
[-C--:B------:R-:W-:Y:S01]  /*24a20*/  LEA.HI.X.SX32 R62, R6, R69.reuse, 0x1, P1 ;  /* 0x00000045063e7211 */ /* 0x080fe200008f0eff */
[----:B------:R-:W-:Y:S02]  /*24a30*/  @P0 IMAD.MOV.U32 R5, RZ, RZ, R63 ;  /* 0x000000ffff050224 */ /* 0x000fe400078e003f */
[----:B------:R-:W-:Y:S02]  /*24a40*/  IMAD R6, R33, UR11, RZ ;  /* 0x0000000b21067c24 */ /* 0x000fe4000f8e02ff */
[----:B------:R0:W-:Y:S01]  /*24a50*/  STL [R1+0x408], R62 ;  /* 0x0004083e01007387 */ /* 0x0001e20000100800 */
[C---:B-1----:R-:W-:Y:S01]  /*24a60*/  LEA R63, P1, R7.reuse, R72, 0x1 ;  /* 0x00000048073f7211 */ /* 0x042fe200078208ff */
[----:B------:R-:W1:Y:S02]  /*24a70*/  LDCU UR11, c[0x0][0x3b0] ;  /* 0x00007600ff0b77ac */ /* 0x000e640008000800 */
[----:B------:R-:W1:Y:S01]  /*24a80*/  LDL.LU R89, [R1+0xe0] ;  /* 0x0000e00001597983 */ /* 0x000e620000300800 */
[----:B------:R-:W-:-:S03]  /*24a90*/  LEA.HI.X.SX32 R64, R7, R69, 0x1, P1 ;  /* 0x0000004507407211 */ /* 0x000fc600008f0eff */
[----:B------:R0:W4:Y:S02]  /*24aa0*/  @P0 LDG.E.U16 R16, desc[UR20][R4.64] ;  /* 0x0000001404100981 */ /* 0x000124000c1e1500 */
[----:B0-----:R-:W-:Y:S01]  /*24ab0*/  @P0 IMAD.MOV.U32 R5, RZ, RZ, R62 ;  /* 0x000000ffff050224 */ /* 0x001fe200078e003e */
[----:B------:R-:W-:Y:S01]  /*24ac0*/  LEA R62, P3, R6, R72, 0x1 ;  /* 0x00000048063e7211 */ /* 0x000fe200078608ff */
[----:B------:R-:W-:Y:S02]  /*24ad0*/  @P0 IMAD.MOV.U32 R4, RZ, RZ, R61 ;  /* 0x000000ffff040224 */ /* 0x000fe400078e003d */
[----:B------:R-:W4:Y:S04]  /*24ae0*/  LDL.LU R61, [R1+0xec] ;  /* 0x0000ec00013d7983 */ /* 0x000f280000300800 */
[----:B------:R0:W-:Y:S04]  /*24af0*/  STL [R1+0x414], R63 ;  /* 0x0004143f01007387 */ /* 0x0001e80000100800 */
[----:B------:R0:W4:Y:S04]  /*24b00*/  @P0 LDG.E.U16 R44, desc[UR20][R4.64] ;  /* 0x00000014042c0981 */ /* 0x000128000c1e1500 */
[----:B------:R-:W-:Y:S01]  /*24b10*/  STL [R1+0x41c], R62 ;  /* 0x00041c3e01007387 */ /* 0x000fe20000100800 */
[----:B------:R-:W-:Y:S01]  /*24b20*/  IMAD R7, R32, UR4, RZ ;  /* 0x0000000420077c24 */ /* 0x000fe2000f8e02ff */
[----:B------:R-:W-:Y:S01]  /*24b30*/  LEA.HI.X.SX32 R66, R6, R69, 0x1, P3 ;  /* 0x0000004506427211 */ /* 0x000fe200018f0eff */
[----:B------:R-:W4:Y:S01]  /*24b40*/  LDCU UR4, c[0x0][0x3b0] ;  /* 0x00007600ff0477ac */ /* 0x000f220008000800 */
[----:B------:R0:W-:Y:S02]  /*24b50*/  STL [R1+0x410], R64 ;  /* 0x0004104001007387 */ /* 0x0001e40000100800 */
[----:B0-----:R-:W-:-:S02]  /*24b60*/  @P0 IMAD.MOV.U32 R4, RZ, RZ, R63 ;  /* 0x000000ffff040224 */ /* 0x001fc400078e003f */
[----:B------:R-:W4:Y:S01]  /*24b70*/  LDL.LU R63, [R1+0xf0] ;  /* 0x0000f000013f7983 */ /* 0x000f220000300800 */
[----:B------:R-:W-:Y:S01]  /*24b80*/  @P0 IMAD.MOV.U32 R5, RZ, RZ, R64 ;  /* 0x000000ffff050224 */ /* 0x000fe200078e0040 */
[----:B------:R-:W-:Y:S02]  /*24b90*/  LEA R64, P1, R7, R72, 0x1 ;  /* 0x0000004807407211 */ /* 0x000fe400078208ff */
[----:B------:R0:W-:Y:S04]  /*24ba0*/  STL [R1+0x418], R66 ;  /* 0x0004184201007387 */ /* 0x0001e80000100800 */
[----:B------:R-:W-:Y:S01]  /*24bb0*/  STL [R1+0x424], R64 ;  /* 0x0004244001007387 */ /* 0x000fe20000100800 */
[----:B------:R-:W-:-:S03]  /*24bc0*/  PRMT R43, RZ, 0x7610, R43 ;  /* 0x00007610ff2b7816 */ /* 0x000fc6000000002b */
[----:B------:R0:W4:Y:S01]  /*24bd0*/  @P0 LDG.E.U16 R15, desc[UR20][R4.64] ;  /* 0x00000014040f0981 */ /* 0x000122000c1e1500 */
[----:B--2---:R-:W-:Y:S01]  /*24be0*/  IMAD R6, R90, UR5, RZ ;  /* 0x000000055a067c24 */ /* 0x004fe2000f8e02ff */
[----:B------:R-:W-:Y:S02]  /*24bf0*/  PRMT R14, RZ, 0x7610, R14 ;  /* 0x00007610ff0e7816 */ /* 0x000fe4000000000e */
[----:B------:R-:W2:Y:S01]  /*24c00*/  LDL.LU R90, [R1+0xf4] ;  /* 0x0000f400015a7983 */ /* 0x000ea20000300800 */
[----:B0-----:R-:W-:Y:S01]  /*24c10*/  @P0 IMAD.MOV.U32 R4, RZ, RZ, R62 ;  /* 0x000000ffff040224 */ /* 0x001fe200078e003e */
[----:B------:R-:W4:Y:S01]  /*24c20*/  LDCU UR5, c[0x0][0x3b0] ;  /* 0x00007600ff0577ac */ /* 0x000f220008000800 */
[----:B------:R-:W-:-:S05]  /*24c30*/  @P0 IMAD.MOV.U32 R5, RZ, RZ, R66 ;  /* 0x000000ffff050224 */ /* 0x000fca00078e0042 */
[----:B------:R0:W2:Y:S02]  /*24c40*/  @P0 LDG.E.U16 R43, desc[UR20][R4.64] ;  /* 0x00000014042b0981 */ /* 0x0000a4000c1e1500 */
[-C--:B0-----:R-:W-:Y:S01]  /*24c50*/  LEA.HI.X.SX32 R4, R7, R69.reuse, 0x1, P1 ;  /* 0x0000004507047211 */ /* 0x081fe200008f0eff */
[----:B---3--:R-:W-:Y:S01]  /*24c60*/  IMAD R7, R88, UR7, RZ ;  /* 0x0000000758077c24 */ /* 0x008fe2000f8e02ff */
[CC--:B------:R-:W-:Y:S01]  /*24c70*/  LEA R62, P1, R6.reuse, R72.reuse, 0x1 ;  /* 0x00000048063e7211 */ /* 0x0c0fe200078208ff */
[----:B------:R-:W2:Y:S02]  /*24c80*/  LDCU UR7, c[0x0][0x3b0] ;  /* 0x00007600ff0777ac */ /* 0x000ea40008000800 */
[----:B------:R0:W-:Y:S01]  /*24c90*/  STL [R1+0x420], R4 ;  /* 0x0004200401007387 */ /* 0x0001e20000100800 */
[----:B------:R-:W-:Y:S01]  /*24ca0*/  @P0 IMAD.MOV.U32 R5, RZ, RZ, R4 ;  /* 0x000000ffff050224 */ /* 0x000fe200078e0004 */
[----:B------:R-:W-:Y:S02]  /*24cb0*/  LEA.HI.X.SX32 R66, R6, R69, 0x1, P1 ;  /* 0x0000004506427211 */ /* 0x000fe400008f0eff */
[----:B------:R-:W-:Y:S01]  /*24cc0*/  PRMT R42, RZ, 0x7610, R42 ;  /* 0x00007610ff2a7816 */ /* 0x000fe2000000002a */
[----:B0-----:R-:W-:Y:S01]  /*24cd0*/  @P0 IMAD.MOV.U32 R4, RZ, RZ, R64 ;  /* 0x000000ffff040224 */ /* 0x001fe200078e0040 */
[----:B------:R-:W-:-:S04]  /*24ce0*/  LEA R64, P3, R7, R72, 0x1 ;  /* 0x0000004807407211 */ /* 0x000fc800078608ff */
[----:B------:R0:W3:Y:S01]  /*24cf0*/  @P0 LDG.E.U16 R14, desc[UR20][R4.64] ;  /* 0x00000014040e0981 */ /* 0x0000e2000c1e1500 */
[----:B------:R-:W-:Y:S01]  /*24d00*/  LEA.HI.X.SX32 R7, R7, R69, 0x1, P3 ;  /* 0x0000004507077211 */ /* 0x000fe200018f0eff */
[----:B-1----:R-:W-:Y:S01]  /*24d10*/  IMAD R6, R89, UR11, RZ ;  /* 0x0000000b59067c24 */ /* 0x002fe2000f8e02ff */
[----:B------:R-:W-:Y:S01]  /*24d20*/  PRMT R13, RZ, 0x7610, R13 ;  /* 0x00007610ff0d7816 */ /* 0x000fe2000000000d */
[----:B------:R1:W-:Y:S01]  /*24d30*/  STL [R1+0x42c], R62 ;  /* 0x00042c3e01007387 */ /* 0x0003e20000100800 */
[----:B------:R-:W4:Y:S01]  /*24d40*/  LDCU UR11, c[0x0][0x3b0] ;  /* 0x00007600ff0b77ac */ /* 0x000f220008000800 */
[----:B0-----:R-:W-:Y:S02]  /*24d50*/  @P0 IMAD.MOV.U32 R4, RZ, RZ, R62 ;  /* 0x000000ffff040224 */ /* 0x001fe400078e003e */
[----:B------:R-:W-:-:S05]  /*24d60*/  @P0 IMAD.MOV.U32 R5, RZ, RZ, R66 ;  /* 0x000000ffff050224 */ /* 0x000fca00078e0042 */
[----:B------:R0:W3:Y:S01]  /*24d70*/  @P0 LDG.E.U16 R42, desc[UR20][R4.64] ;  /* 0x00000014042a0981 */ /* 0x0000e2000c1e1500 */
[----:B-1----:R-:W-:-:S03]  /*24d80*/  LEA R62, P1, R6, R72, 0x1 ;  /* 0x00000048063e7211 */ /* 0x002fc600078208ff */
[----:B------:R-:W-:Y:S01]  /*24d90*/  STL [R1+0x434], R64 ;  /* 0x0004344001007387 */ /* 0x000fe20000100800 */
[----:B0-----:R-:W-:Y:S02]  /*24da0*/  @P0 IMAD.MOV.U32 R4, RZ, RZ, R64 ;  /* 0x000000ffff040224 */ /* 0x001fe400078e0040 */
[----:B------:R-:W-:Y:S01]  /*24db0*/  @P0 IMAD.MOV.U32 R5, RZ, RZ, R7 ;  /* 0x000000ffff050224 */ /* 0x000fe200078e0007 */
[----:B------:R-:W-:Y:S04]  /*24dc0*/  STL [R1+0x428], R66 ;  /* 0x0004284201007387 */ /* 0x000fe80000100800 */
[----:B------:R0:W3:Y:S04]  /*24dd0*/  @P0 LDG.E.U16 R13, desc[UR20][R4.64] ;  /* 0x00000014040d0981 */ /* 0x0000e8000c1e1500 */
[----:B------:R1:W-:Y:S01]  /*24de0*/  STL [R1+0x430], R7 ;  /* 0x0004300701007387 */ /* 0x0003e20000100800 */
[----:B0-----:R-:W-:Y:S01]  /*24df0*/  LEA.HI.X.SX32 R4, R6, R69, 0x1, P1 ;  /* 0x0000004506047211 */ /* 0x001fe200008f0eff */
[----:B----4-:R-:W-:-:S02]  /*24e00*/  IMAD R6, R63, UR5, RZ ;  /* 0x000000053f067c24 */ /* 0x010fc4000f8e02ff */
[----:B-1----:R-:W-:Y:S01]  /*24e10*/  IMAD R7, R61, UR4, RZ ;  /* 0x000000043d077c24 */ /* 0x002fe2000f8e02ff */
[----:B------:R-:W-:Y:S01]  /*24e20*/  STL [R1+0x43c], R62 ;  /* 0x00043c3e01007387 */ /* 0x000fe20000100800 */
[----:B------:R-:W-:Y:S01]  /*24e30*/  @P0 IMAD.MOV.U32 R5, RZ, RZ, R4 ;  /* 0x000000ffff050224 */ /* 0x000fe200078e0004 */
[----:B------:R-:W-:Y:S01]  /*24e40*/  PRMT R41, RZ, 0x7610, R41 ;  /* 0x00007610ff297816 */ /* 0x000fe20000000029 */
[----:B------:R-:W0:Y:S01]  /*24e50*/  LDCU UR4, c[0x0][0x3b0] ;  /* 0x00007600ff0477ac */ /* 0x000e220008000800 */
[----:B------:R1:W-:Y:S01]  /*24e60*/  STL [R1+0x438], R4 ;  /* 0x0004380401007387 */ /* 0x0003e20000100800 */
[CC--:B------:R-:W-:Y:S02]  /*24e70*/  LEA R61, P1, R7.reuse, R72.reuse, 0x1 ;  /* 0x00000048073d7211 */ /* 0x0c0fe400078208ff */
[----:B------:R-:W-:Y:S01]  /*24e80*/  PRMT R12, RZ, 0x7610, R12 ;  /* 0x00007610ff0c7816 */ /* 0x000fe2000000000c */
[----:B------:R-:W4:Y:S01]  /*24e90*/  LDCU UR5, c[0x0][0x3b0] ;  /* 0x00007600ff0577ac */ /* 0x000f220008000800 */
[-C--:B------:R-:W-:Y:S01]  /*24ea0*/  LEA.HI.X.SX32 R63, R7, R69.reuse, 0x1, P1 ;  /* 0x00000045073f7211 */ /* 0x080fe200008f0eff */
[----:B-1----:R-:W-:Y:S01]  /*24eb0*/  @P0 IMAD.MOV.U32 R4, RZ, RZ, R62 ;  /* 0x000000ffff040224 */ /* 0x002fe200078e003e */
[C---:B------:R-:W-:Y:S01]  /*24ec0*/  LEA R62, P3, R6.reuse, R72, 0x1 ;  /* 0x00000048063e7211 */ /* 0x040fe200078608ff */
[----:B------:R-:W-:Y:S03]  /*24ed0*/  STL [R1+0x444], R61 ;  /* 0x0004443d01007387 */ /* 0x000fe60000100800 */
[----:B------:R-:W-:Y:S01]  /*24ee0*/  LEA.HI.X.SX32 R6, R6, R69, 0x1, P3 ;  /* 0x0000004506067211 */ /* 0x000fe200018f0eff */
[----:B------:R-:W-:Y:S04]  /*24ef0*/  STL [R1+0x44c], R62 ;  /* 0x00044c3e01007387 */ /* 0x000fe80000100800 */
[----:B------:R-:W-:Y:S04]  /*24f00*/  STL [R1+0x440], R63 ;  /* 0x0004403f01007387 */ /* 0x000fe80000100800 */
[----:B------:R1:W3:Y:S04]  /*24f10*/  @P0 LDG.E.U16 R41, desc[UR20][R4.64] ;  /* 0x0000001404290981 */ /* 0x0002e8000c1e1500 */
[----:B------:R0:W-:Y:S01]  /*24f20*/  STL [R1+0x448], R6 ;  /* 0x0004480601007387 */ /* 0x0001e20000100800 */
[----:B------:R-:W-:Y:S01]  /*24f30*/  PRMT R40, RZ, 0x7610, R40 ;  /* 0x00007610ff287816 */ /* 0x000fe20000000028 */
[----:B-1----:R-:W-:-:S02]  /*24f40*/  @P0 IMAD.MOV.U32 R4, RZ, RZ, R61 ;  /* 0x000000ffff040224 */ /* 0x002fc400078e003d */
[----:B------:R-:W-:Y:S01]  /*24f50*/  @P0 IMAD.MOV.U32 R5, RZ, RZ, R63 ;  /* 0x000000ffff050224 */ /* 0x000fe200078e003f */
[----:B------:R-:W-:-:S04]  /*24f60*/  PRMT R8, RZ, 0x7610, R8 ;  /* 0x00007610ff087816 */ /* 0x000fc80000000008 */
[----:B------:R1:W3:Y:S04]  /*24f70*/  @P0 LDG.E.U16 R12, desc[UR20][R4.64] ;  /* 0x00000014040c0981 */ /* 0x0002e8000c1e1500 */
[----:B------:R0:W3:Y:S01]  /*24f80*/  @P0 LDG.E.U16 R8, desc[UR20][R10.64] ;  /* 0x000000140a080981 */ /* 0x0000e2000c1e1500 */
[----:B-1----:R-:W-:Y:S02]  /*24f90*/  @P0 IMAD.MOV.U32 R4, RZ, RZ, R62 ;  /* 0x000000ffff040224 */ /* 0x002fe400078e003e */
[----:B------:R-:W-:Y:S02]  /*24fa0*/  @P0 IMAD.MOV.U32 R5, RZ, RZ, R6 ;  /* 0x000000ffff050224 */ /* 0x000fe400078e0006 */
[----:B0-----:R-:W-:Y:S01]  /*24fb0*/  IMAD R6, R29, UR11, RZ ;  /* 0x0000000b1d067c24 */ /* 0x001fe2000f8e02ff */
[----:B------:R-:W-:Y:S01]  /*24fc0*/  PRMT R11, RZ, 0x7610, R11 ;  /* 0x00007610ff0b7816 */ /* 0x000fe2000000000b */
[----:B------:R-:W0:Y:S01]  /*24fd0*/  LDCU UR11, c[0x0][0x3b0] ;  /* 0x00007600ff0b77ac */ /* 0x000e220008000800 */
[----:B------:R1:W3:Y:S01]  /*24fe0*/  @P0 LDG.E.U16 R40, desc[UR20][R4.64] ;  /* 0x0000001404280981 */ /* 0x0002e2000c1e1500 */
[----:B--2---:R-:W-:Y:S01]  /*24ff0*/  IMAD R7, R90, UR7, RZ ;  /* 0x000000075a077c24 */ /* 0x004fe2000f8e02ff */
[----:B------:R-:W2:Y:S02]  /*25000*/  LDCU UR7, c[0x0][0x3b0] ;  /* 0x00007600ff0777ac */ /* 0x000ea40008000800 */
[----:B------:R-:W0:Y:S02]  /*25010*/  LDL.LU R90, [R1+0x110] ;  /* 0x00011000015a7983 */ /* 0x000e240000300800 */
[----:B------:R-:W-:-:S04]  /*25020*/  LEA R61, P1, R7, R72, 0x1 ;  /* 0x00000048073d7211 */ /* 0x000fc800078208ff */
[-C--:B------:R-:W-:Y:S01]  /*25030*/  LEA.HI.X.SX32 R63, R7, R69.reuse, 0x1, P1 ;  /* 0x00000045073f7211 */ /* 0x080fe200008f0eff */
[----:B------:R2:W-:Y:S01]  /*25040*/  STL [R1+0x454], R61 ;  /* 0x0004543d01007387 */ /* 0x0005e20000100800 */
[----:B------:R-:W-:Y:S01]  /*25050*/  IMAD R7, R28, UR4, RZ ;  /* 0x000000041c077c24 */ /* 0x000fe2000f8e02ff */
[CC--:B------:R-:W-:Y:S01]  /*25060*/  LEA R62, P1, R6.reuse, R72.reuse, 0x1 ;  /* 0x00000048063e7211 */ /* 0x0c0fe200078208ff */
[----:B-1----:R-:W-:Y:S01]  /*25070*/  @P0 IMAD.MOV.U32 R4, RZ, RZ, R61 ;  /* 0x000000ffff040224 */ /* 0x002fe200078e003d */
[----:B------:R1:W-:Y:S01]  /*25080*/  STL [R1+0x450], R63 ;  /* 0x0004503f01007387 */ /* 0x0003e20000100800 */
[----:B------:R-:W-:Y:S01]  /*25090*/  @P0 IMAD.MOV.U32 R5, RZ, RZ, R63 ;  /* 0x000000ffff050224 */ /* 0x000fe200078e003f */
[----:B------:R-:W-:Y:S01]  /*250a0*/  LEA R28, P3, R7, R72, 0x1 ;  /* 0x00000048071c7211 */ /* 0x000fe200078608ff */
[----:B------:R-:W0:Y:S01]  /*250b0*/  LDCU UR4, c[0x0][0x3b0] ;  /* 0x00007600ff0477ac */ /* 0x000e220008000800 */
[----:B--2---:R-:W2:Y:S01]  /*250c0*/  LDL.LU R61, [R1+0x120] ;  /* 0x00012000013d7983 */ /* 0x004ea20000300800 */
[----:B-1----:R-:W-:-:S03]  /*250d0*/  LEA.HI.X.SX32 R63, R6, R69, 0x1, P1 ;  /* 0x00000045063f7211 */ /* 0x002fc600008f0eff */
[----:B------:R-:W-:Y:S04]  /*250e0*/  STL [R1+0x45c], R62 ;  /* 0x00045c3e01007387 */ /* 0x000fe80000100800 */
[----:B------:R1:W3:Y:S04]  /*250f0*/  @P0 LDG.E.U16 R11, desc[UR20][R4.64] ;  /* 0x00000014040b0981 */ /* 0x0002e8000c1e1500 */
[----:B------:R-:W-:Y:S04]  /*25100*/  STL [R1+0x464], R28 ;  /* 0x0004641c01007387 */ /* 0x000fe80000100800 */
[----:B------:R4:W-:Y:S01]  /*25110*/  STL [R1+0x458], R63 ;  /* 0x0004583f01007387 */ /* 0x0009e20000100800 */
[----:B-1----:R-:W-:-:S03]  /*25120*/  @P0 IMAD.MOV.U32 R5, RZ, RZ, R63 ;  /* 0x000000ffff050224 */ /* 0x002fc600078e003f */
[----:B----4-:R-:W4:Y:S01]  /*25130*/  LDL.LU R63, [R1+0x130] ;  /* 0x00013000013f7983 */ /* 0x010f220000300800 */
[----:B------:R-:W-:Y:S01]  /*25140*/  LEA.HI.X.SX32 R29, R7, R69, 0x1, P3 ;  /* 0x00000045071d7211 */ /* 0x000fe200018f0eff */
[----:B------:R-:W-:Y:S01]  /*25150*/  IMAD R6, R27, UR5, RZ ;  /* 0x000000051b067c24 */ /* 0x000fe2000f8e02ff */
[----:B------:R-:W-:Y:S01]  /*25160*/  PRMT R39, RZ, 0x7610, R39 ;  /* 0x00007610ff277816 */ /* 0x000fe20000000027 */
[----:B------:R-:W-:Y:S01]  /*25170*/  @P0 IMAD.MOV.U32 R4, RZ, RZ, R62 ;  /* 0x000000ffff040224 */ /* 0x000fe200078e003e */
[----:B------:R-:W-:Y:S01]  /*25180*/  PRMT R10, RZ, 0x7610, R10 ;  /* 0x00007610ff0a7816 */ /* 0x000fe2000000000a */
[----:B------:R-:W-:Y:S01]  /*25190*/  STL [R1+0x460], R29 ;  /* 0x0004601d01007387 */ /* 0x000fe20000100800 */
[----:B------:R-:W-:Y:S01]  /*251a0*/  LEA R27, P1, R6, R72, 0x1 ;  /* 0x00000048061b7211 */ /* 0x000fe200078208ff */
[----:B------:R-:W-:Y:S01]  /*251b0*/  IMAD R7, R26, UR7, RZ ;  /* 0x000000071a077c24 */ /* 0x000fe2000f8e02ff */
[----:B------:R-:W4:Y:S01]  /*251c0*/  LDCU UR5, c[0x0][0x3b0] ;  /* 0x00007600ff0577ac */ /* 0x000f220008000800 */
[----:B------:R-:W3:Y:S01]  /*251d0*/  LDL.LU R88, [R1+0x138] ;  /* 0x0001380001587983 */ /* 0x000ee20000300800 */
[----:B------:R-:W-:-:S02]  /*251e0*/  PRMT R38, RZ, 0x7610, R38 ;  /* 0x00007610ff267816 */ /* 0x000fc40000000026 */
[----:B------:R-:W-:Y:S01]  /*251f0*/  PRMT R9, RZ, 0x7610, R9 ;  /* 0x00007610ff097816 */ /* 0x000fe20000000009 */
[----:B------:R1:W3:Y:S01]  /*25200*/  @P0 LDG.E.U16 R39, desc[UR20][R4.64] ;  /* 0x0000001404270981 */ /* 0x0002e2000c1e1500 */
[----:B------:R-:W0:Y:S03]  /*25210*/  LDCU UR7, c[0x0][0x3b0] ;  /* 0x00007600ff0777ac */ /* 0x000e260008000800 */
[----:B------:R-:W-:Y:S01]  /*25220*/  STL [R1+0x46c], R27 ;  /* 0x00046c1b01007387 */ /* 0x000fe20000100800 */
[----:B-1----:R-:W-:Y:S01]  /*25230*/  @P0 IMAD.MOV.U32 R4, RZ, RZ, R28 ;  /* 0x000000ffff040224 */ /* 0x002fe200078e001c */
[----:B------:R-:W-:Y:S01]  /*25240*/  LEA.HI.X.SX32 R28, R6, R69, 0x1, P1 ;  /* 0x00000045061c7211 */ /* 0x000fe200008f0eff */
[----:B------:R-:W-:Y:S01]  /*25250*/  @P0 IMAD.MOV.U32 R5, RZ, RZ, R29 ;  /* 0x000000ffff050224 */ /* 0x000fe200078e001d */
[----:B------:R-:W-:-:S03]  /*25260*/  LEA R26, P1, R7, R72, 0x1 ;  /* 0x00000048071a7211 */ /* 0x000fc600078208ff */
[----:B------:R1:W-:Y:S04]  /*25270*/  STL [R1+0x468], R28 ;  /* 0x0004681c01007387 */ /* 0x0003e80000100800 */
[----:B------:R1:W3:Y:S04]  /*25280*/  @P0 LDG.E.U16 R10, desc[UR20][R4.64] ;  /* 0x00000014040a0981 */ /* 0x0002e8000c1e1500 */
[----:B------:R-:W3:Y:S01]  /*25290*/  LDL.LU R89, [R1+0x144] ;  /* 0x0001440001597983 */ /* 0x000ee20000300800 */
[----:B-1----:R-:W-:Y:S02]  /*252a0*/  @P0 IMAD.MOV.U32 R4, RZ, RZ, R27 ;  /* 0x000000ffff040224 */ /* 0x002fe400078e001b */
[----:B------:R-:W-:Y:S01]  /*252b0*/  @P0 IMAD.MOV.U32 R5, RZ, RZ, R28 ;  /* 0x000000ffff050224 */ /* 0x000fe200078e001c */
[----:B------:R-:W-:Y:S01]  /*252c0*/  LEA.HI.X.SX32 R28, R7, R69, 0x1, P1 ;  /* 0x00000045071c7211 */ /* 0x000fe200008f0eff */
[----:B------:R1:W-:Y:S04]  /*252d0*/  STL [R1+0x474], R26 ;  /* 0x0004741a01007387 */ /* 0x0003e80000100800 */
[----:B------:R1:W3:Y:S02]  /*252e0*/  @P0 LDG.E.U16 R38, desc[UR20][R4.64] ;  /* 0x0000001404260981 */ /* 0x0002e4000c1e1500 */
[----:B-1----:R-:W-:-:S02]  /*252f0*/  @P0 IMAD.MOV.U32 R4, RZ, RZ, R26 ;  /* 0x000000ffff040224 */ /* 0x002fc400078e001a */
[----:B------:R-:W-:-:S05]  /*25300*/  @P0 IMAD.MOV.U32 R5, RZ, RZ, R28 ;  /* 0x000000ffff050224 */ /* 0x000fca00078e001c */
[----:B------:R1:W3:Y:S01]  /*25310*/  @P0 LDG.E.U16 R9, desc[UR20][R4.64] ;  /* 0x0000001404090981 */ /* 0x0002e2000c1e1500 */
[----:B0-----:R-:W-:Y:S01]  /*25320*/  IMAD R6, R90, UR11, RZ ;  /* 0x0000000b5a067c24 */ /* 0x001fe2000f8e02ff */
[----:B------:R-:W-:Y:S01]  /*25330*/  PRMT R37, RZ, 0x7610, R37 ;  /* 0x00007610ff257816 */ /* 0x000fe20000000025 */
[----:B------:R-:W0:Y:S03]  /*25340*/  LDCU UR11, c[0x0][0x3b0] ;  /* 0x00007600ff0b77ac */ /* 0x000e260008000800 */
[----:B------:R-:W-:-:S05]  /*25350*/  LEA R27, P3, R6, R72, 0x1 ;  /* 0x00000048061b7211 */ /* 0x000fca00078608ff */
[----:B------:R-:W-:Y:S04]  /*25360*/  STL [R1+0x47c], R27 ;  /* 0x00047c1b01007387 */ /* 0x000fe80000100800 */
[----:B------:R-:W-:Y:S04]  /*25370*/  STL [R1+0x470], R28 ;  /* 0x0004701c01007387 */ /* 0x000fe80000100800 */
[----:B------:R-:W3:Y:S01]  /*25380*/  LDL.LU R90, [R1+0x154] ;  /* 0x00015400015a7983 */ /* 0x000ee20000300800 */
[----:B--2---:R-:W-:Y:S01]  /*25390*/  IMAD R7, R61, UR4, RZ ;  /* 0x000000043d077c24 */ /* 0x004fe2000f8e02ff */
[-C--:B------:R-:W-:Y:S01]  /*253a0*/  LEA.HI.X.SX32 R6, R6, R69.reuse, 0x1, P3 ;  /* 0x0000004506067211 */ /* 0x080fe200018f0eff */
[----:B-1----:R-:W-:Y:S01]  /*253b0*/  @P0 IMAD.MOV.U32 R4, RZ, RZ, R27 ;  /* 0x000000ffff040224 */ /* 0x002fe200078e001b */
[----:B------:R-:W2:Y:S01]  /*253c0*/  LDL.LU R61, [R1+0x158] ;  /* 0x00015800013d7983 */ /* 0x000ea20000300800 */
[----:B------:R-:W1:Y:S01]  /*253d0*/  LDCU UR4, c[0x0][0x3b0] ;  /* 0x00007600ff0477ac */ /* 0x000e620008000800 */
[----:B------:R-:W-:Y:S01]  /*253e0*/  LEA R26, P1, R7, R72, 0x1 ;  /* 0x00000048071a7211 */ /* 0x000fe200078208ff */
[----:B------:R-:W-:Y:S01]  /*253f0*/  @P0 IMAD.MOV.U32 R5, RZ, RZ, R6 ;  /* 0x000000ffff050224 */ /* 0x000fe200078e0006 */
[----:B------:R4:W-:Y:S04]  /*25400*/  STL [R1+0x478], R6 ;  /* 0x0004780601007387 */ /* 0x0009e80000100800 */
[----:B------:R-:W-:Y:S04]  /*25410*/  STL [R1+0x484], R26 ;  /* 0x0004841a01007387 */ /* 0x000fe80000100800 */
[----:B------:R0:W2:Y:S01]  /*25420*/  @P0 LDG.E.U16 R37, desc[UR20][R4.64] ;  /* 0x0000001404250981 */ /* 0x0000a2000c1e1500 */
[----:B----4-:R-:W-:Y:S01]  /*25430*/  IMAD R6, R63, UR5, RZ ;  /* 0x000000053f067c24 */ /* 0x010fe2000f8e02ff */
[----:B0-----:R-:W-:-:S02]  /*25440*/  LEA.HI.X.SX32 R4, R7, R69, 0x1, P1 ;  /* 0x0000004507047211 */ /* 0x001fc400008f0eff */
[----:B------:R-:W4:Y:S01]  /*25450*/  LDL.LU R63, [R1+0x15c] ;  /* 0x00015c00013f7983 */ /* 0x000f220000300800 */
[----:B------:R-:W2:Y:S01]  /*25460*/  LDCU UR5, c[0x0][0x3b0] ;  /* 0x00007600ff0577ac */ /* 0x000ea20008000800 */
[-C--:B------:R-:W-:Y:S02]  /*25470*/  LEA R28, P1, R6, R72.reuse, 0x1 ;  /* 0x00000048061c7211 */ /* 0x080fe400078208ff */
[----:B---3--:R0:W-:Y:S01]  /*25480*/  STS.U16 [R91+UR9+0x1b00], R8 ;  /* 0x001b00085b007988 */ /* 0x0081e20008000409 */
[----:B------:R-:W-:Y:S02]  /*25490*/  @P0 IMAD.MOV.U32 R5, RZ, RZ, R4 ;  /* 0x000000ffff050224 */ /* 0x000fe400078e0004 */
[----:B------:R-:W-:Y:S01]  /*254a0*/  IMAD R7, R88, UR7, RZ ;  /* 0x0000000758077c24 */ /* 0x000fe2000f8e02ff */
[----:B------:R3:W-:Y:S01]  /*254b0*/  STL [R1+0x480], R4 ;  /* 0x0004800401007387 */ /* 0x0007e20000100800 */
[----:B------:R-:W-:Y:S01]  /*254c0*/  LEA.HI.X.SX32 R29, R6, R69, 0x1, P1 ;  /* 0x00000045061d7211 */ /* 0x000fe200008f0eff */
[----:B------:R-:W4:Y:S01]  /*254d0*/  LDCU UR7, c[0x0][0x3b0] ;  /* 0x00007600ff0777ac */ /* 0x000f220008000800 */
[----:B0-----:R-:W-:Y:S01]  /*254e0*/  PRMT R8, RZ, 0x7610, R8 ;  /* 0x00007610ff087816 */ /* 0x001fe20000000008 */
[----:B---3--:R-:W-:Y:S01]  /*254f0*/  @P0 IMAD.MOV.U32 R4, RZ, RZ, R26 ;  /* 0x000000ffff040224 */ /* 0x008fe200078e001a */
[----:B------:R-:W-:-:S02]  /*25500*/  LEA R26, P3, R7, R72, 0x1 ;  /* 0x00000048071a7211 */ /* 0x000fc400078608ff */
[----:B------:R-:W-:Y:S02]  /*25510*/  PRMT R36, RZ, 0x7610, R36 ;  /* 0x00007610ff247816 */ /* 0x000fe40000000024 */
[----:B------:R0:W3:Y:S01]  /*25520*/  @P0 LDG.E.U16 R8, desc[UR20][R4.64] ;  /* 0x0000001404080981 */ /* 0x0000e2000c1e1500 */
[----:B------:R-:W-:Y:S02]  /*25530*/  LEA.HI.X.SX32 R27, R7, R69, 0x1, P3 ;  /* 0x00000045071b7211 */ /* 0x000fe400018f0eff */
[----:B------:R-:W-:Y:S01]  /*25540*/  PRMT R7, RZ, 0x7610, R7 ;  /* 0x00007610ff077816 */ /* 0x000fe20000000007 */
[----:B0-----:R-:W-:Y:S02]  /*25550*/  @P0 IMAD.MOV.U32 R4, RZ, RZ, R28 ;  /* 0x000000ffff040224 */ /* 0x001fe400078e001c */
[----:B------:R-:W-:Y:S02]  /*25560*/  @P0 IMAD.MOV.U32 R5, RZ, RZ, R29 ;  /* 0x000000ffff050224 */ /* 0x000fe400078e001d */
[----:B------:R-:W-:Y:S01]  /*25570*/  IMAD R6, R89, UR11, RZ ;  /* 0x0000000b59067c24 */ /* 0x000fe2000f8e02ff */
[----:B------:R0:W-:Y:S01]  /*25580*/  STL [R1+0x48c], R28 ;  /* 0x00048c1c01007387 */ /* 0x0001e20000100800 */
[----:B------:R-:W1:Y:S03]  /*25590*/  LDCU UR11, c[0x0][0x3b0] ;  /* 0x00007600ff0b77ac */ /* 0x000e660008000800 */
[----:B------:R0:W3:Y:S02]  /*255a0*/  @P0 LDG.E.U16 R36, desc[UR20][R4.64] ;  /* 0x0000001404240981 */ /* 0x0000e4000c1e1500 */
[----:B0-----:R-:W-:Y:S01]  /*255b0*/  LEA R28, P1, R6, R72, 0x1 ;  /* 0x00000048061c7211 */ /* 0x001fe200078208ff */
[----:B------:R-:W-:-:S02]  /*255c0*/  @P0 IMAD.MOV.U32 R4, RZ, RZ, R26 ;  /* 0x000000ffff040224 */ /* 0x000fc400078e001a */
[----:B------:R-:W-:Y:S01]  /*255d0*/  @P0 IMAD.MOV.U32 R5, RZ, RZ, R27 ;  /* 0x000000ffff050224 */ /* 0x000fe200078e001b */
[----:B------:R-:W-:Y:S04]  /*255e0*/  STL [R1+0x494], R26 ;  /* 0x0004941a01007387 */ /* 0x000fe80000100800 */
[----:B------:R0:W3:Y:S04]  /*255f0*/  @P0 LDG.E.U16 R7, desc[UR20][R4.64] ;  /* 0x0000001404070981 */ /* 0x0000e8000c1e1500 */
[----:B------:R-:W-:Y:S01]  /*25600*/  STL [R1+0x488], R29 ;  /* 0x0004881d01007387 */ /* 0x000fe20000100800 */
[----:B------:R-:W-:-:S03]  /*25610*/  PRMT R35, RZ, 0x7610, R35 ;  /* 0x00007610ff237816 */ /* 0x000fc60000000023 */
[----:B------:R-:W-:Y:S01]  /*25620*/  STL [R1+0x490], R27 ;  /* 0x0004901b01007387 */ /* 0x000fe20000100800 */
[----:B0-----:R-:W-:-:S03]  /*25630*/  LEA.HI.X.SX32 R4, R6, R69, 0x1, P1 ;  /* 0x0000004506047211 */ /* 0x001fc600008f0eff */
[----:B------:R-:W-:Y:S02]  /*25640*/  STL [R1+0x49c], R28 ;  /* 0x00049c1c01007387 */ /* 0x000fe40000100800 */
[----:B------:R-:W-:Y:S02]  /*25650*/  @P0 IMAD.MOV.U32 R5, RZ, RZ, R4 ;  /* 0x000000ffff050224 */ /* 0x000fe400078e0004 */
[----:B------:R0:W-:Y:S01]  /*25660*/  STL [R1+0x498], R4 ;  /* 0x0004980401007387 */ /* 0x0001e20000100800 */
[----:B------:R-:W-:Y:S01]  /*25670*/  PRMT R6, RZ, 0x7610, R6 ;  /* 0x00007610ff067816 */ /* 0x000fe20000000006 */
[----:B0-----:R-:W-:-:S05]  /*25680*/  @P0 IMAD.MOV.U32 R4, RZ, RZ, R28 ;  /* 0x000000ffff040224 */ /* 0x001fca00078e001c */
[----:B------:R4:W3:Y:S01]  /*25690*/  @P0 LDG.E.U16 R35, desc[UR20][R4.64] ;  /* 0x0000001404230981 */ /* 0x0008e2000c1e1500 */
[----:B-1----:R-:W-:Y:S02]  /*256a0*/  IMAD R26, R90, UR4, RZ ;  /* 0x000000045a1a7c24 */ /* 0x002fe4000f8e02ff */
[----:B--2---:R-:W-:-:S03]  /*256b0*/  IMAD R27, R61, UR5, RZ ;  /* 0x000000053d1b7c24 */ /* 0x004fc6000f8e02ff */
[CC--:B------:R-:W-:Y:S01]  /*256c0*/  LEA R29, P1, R26.reuse, R72.reuse, 0x1 ;  /* 0x000000481a1d7211 */ /* 0x0c0fe200078208ff */
[----:B------:R-:W0:Y:S01]  /*256d0*/  LDCU UR4, c[0x0][0x3b0] ;  /* 0x00007600ff0477ac */ /* 0x000e220008000800 */
[C---:B------:R-:W-:Y:S01]  /*256e0*/  LEA R28, P3, R27.reuse, R72, 0x1 ;  /* 0x000000481b1c7211 */ /* 0x040fe200078608ff */
[----:B------:R-:W1:Y:S01]  /*256f0*/  LDCU UR5, c[0x0][0x3b0] ;  /* 0x00007600ff0577ac */ /* 0x000e620008000800 */
[-C--:B------:R-:W-:Y:S01]  /*25700*/  LEA.HI.X.SX32 R26, R26, R69.reuse, 0x1, P1 ;  /* 0x000000451a1a7211 */ /* 0x080fe200008f0eff */
[----:B------:R-:W-:Y:S01]  /*25710*/  STL [R1+0x4a4], R29 ;  /* 0x0004a41d01007387 */ /* 0x000fe20000100800 */
[----:B------:R-:W-:-:S03]  /*25720*/  LEA.HI.X.SX32 R61, R27, R69, 0x1, P3 ;  /* 0x000000451b3d7211 */ /* 0x000fc600018f0eff */
[----:B------:R-:W-:Y:S01]  /*25730*/  STL [R1+0x4b4], R28 ;  /* 0x0004b41c01007387 */ /* 0x000fe20000100800 */
[----:B------:R-:W-:-:S03]  /*25740*/  @P0 IMAD.MOV.U32 R27, RZ, RZ, R26 ;  /* 0x000000ffff1b0224 */ /* 0x000fc600078e001a */
[----:B------:R2:W-:Y:S01]  /*25750*/  STL [R1+0x4a0], R26 ;  /* 0x0004a01a01007387 */ /* 0x0005e20000100800 */
[----:B----4-:R-:W-:Y:S02]  /*25760*/  IMAD R4, R63, UR7, RZ ;  /* 0x000000073f047c24 */ /* 0x010fe4000f8e02ff */
[----:B--2---:R-:W-:Y:S01]  /*25770*/  @P0 IMAD.MOV.U32 R26, RZ, RZ, R29 ;  /* 0x000000ffff1a0224 */ /* 0x004fe200078e001d */
[----:B------:R2:W-:Y:S01]  /*25780*/  STL [R1+0x4b0], R61 ;  /* 0x0004b03d01007387 */ /* 0x0005e20000100800 */
[----:B------:R-:W-:Y:S01]  /*25790*/  PRMT R5, RZ, 0x7610, R5 ;  /* 0x00007610ff057816 */ /* 0x000fe20000000005 */
[----:B------:R-:W4:Y:S01]  /*257a0*/  LDCU UR7, c[0x0][0x3b0] ;  /* 0x00007600ff0777ac */ /* 0x000f220008000800 */
[----:B------:R-:W-:Y:S01]  /*257b0*/  LEA R29, P1, R4, R72, 0x1 ;  /* 0x00000048041d7211 */ /* 0x000fe200078208ff */
[----:B------:R0:W3:Y:S04]  /*257c0*/  @P0 LDG.E.U16 R6, desc[UR20][R26.64] ;  /* 0x000000141a060981 */ /* 0x0000e8000c1e1500 */
[----:B------:R-:W-:Y:S01]  /*257d0*/  STL [R1+0x4c4], R29 ;  /* 0x0004c41d01007387 */ /* 0x000fe20000100800 */
[----:B0-----:R-:W-:-:S02]  /*257e0*/  @P0 IMAD.MOV.U32 R26, RZ, RZ, R28 ;  /* 0x000000ffff1a0224 */ /* 0x001fc400078e001c */
[----:B------:R-:W-:Y:S01]  /*257f0*/  IMAD R28, R2, UR11, RZ ;  /* 0x0000000b021c7c24 */ /* 0x000fe2000f8e02ff */
[----:B------:R-:W-:Y:S01]  /*25800*/  PRMT R32, RZ, 0x7610, R32 ;  /* 0x00007610ff207816 */ /* 0x000fe20000000020 */
[----:B------:R-:W3:Y:S01]  /*25810*/  LDL.LU R2, [R1+0x12e8] ;  /* 0x0012e80001027983 */ /* 0x000ee20000300800 */
[----:B------:R-:W-:Y:S01]  /*25820*/  @P0 IMAD.MOV.U32 R27, RZ, RZ, R61 ;  /* 0x000000ffff1b0224 */ /* 0x000fe200078e003d */
[----:B------:R-:W-:Y:S01]  /*25830*/  PRMT R30, RZ, 0x7610, R30 ;  /* 0x00007610ff1e7816 */ /* 0x000fe2000000001e */
[----:B------:R-:W0:Y:S03]  /*25840*/  LDCU UR11, c[0x0][0x3b0] ;  /* 0x00007600ff0b77ac */ /* 0x000e260008000800 */
[----:B------:R1:W4:Y:S02]  /*25850*/  @P0 LDG.E.U16 R5, desc[UR20][R26.64] ;  /* 0x000000141a050981 */ /* 0x000324000c1e1500 */
[----:B-1----:R-:W-:Y:S01]  /*25860*/  LEA.HI.X.SX32 R26, R4, R69, 0x1, P1 ;  /* 0x00000045041a7211 */ /* 0x002fe200008f0eff */
[----:B------:R-:W-:Y:S01]  /*25870*/  IMAD R4, R65, UR12, RZ ;  /* 0x0000000c41047c24 */ /* 0x000fe2000f8e02ff */
[----:B--2---:R-:W-:-:S03]  /*25880*/  LEA R61, P1, R28, R72, 0x1 ;  /* 0x000000481c3d7211 */ /* 0x004fc600078208ff */
[----:B------:R1:W-:Y:S01]  /*25890*/  STL [R1+0x4c0], R26 ;  /* 0x0004c01a01007387 */ /* 0x0003e20000100800 */
[----:B------:R-:W-:Y:S01]  /*258a0*/  @P0 IMAD.MOV.U32 R27, RZ, RZ, R26 ;  /* 0x000000ffff1b0224 */ /* 0x000fe200078e001a */
[----:B------:R-:W-:Y:S02]  /*258b0*/  LEA R62, P3, R4, R72, 0x1 ;  /* 0x00000048043e7211 */ /* 0x000fe400078608ff */
[-C--:B------:R-:W-:Y:S01]  /*258c0*/  LEA.HI.X.SX32 R64, R28, R69.reuse, 0x1, P1 ;  /* 0x000000451c407211 */ /* 0x080fe200008f0eff */
[----:B-1----:R-:W-:Y:S02]  /*258d0*/  @P0 IMAD.MOV.U32 R26, RZ, RZ, R29 ;  /* 0x000000ffff1a0224 */ /* 0x002fe400078e001d */
[----:B------:R-:W-:Y:S01]  /*258e0*/  IMAD R29, R73, UR13, RZ ;  /* 0x0000000d491d7c24 */ /* 0x000fe2000f8e02ff */
[----:B------:R1:W-:Y:S01]  /*258f0*/  STL [R1+0x4d4], R61 ;  /* 0x0004d43d01007387 */ /* 0x0003e20000100800 */
[----:B------:R-:W-:-:S03]  /*25900*/  LEA.HI.X.SX32 R63, R4, R69, 0x1, P3 ;  /* 0x00000045043f7211 */ /* 0x000fc600018f0eff */
[----:B------:R2:W4:Y:S04]  /*25910*/  @P0 LDG.E.U16 R32, desc[UR20][R26.64] ;  /* 0x000000141a200981 */ /* 0x000528000c1e1500 */
[----:B------:R0:W-:Y:S01]  /*25920*/  STL [R1+0x4e4], R62 ;  /* 0x0004e43e01007387 */ /* 0x0001e20000100800 */
[----:B--2---:R-:W-:Y:S01]  /*25930*/  @P0 IMAD.MOV.U32 R26, RZ, RZ, R61 ;  /* 0x000000ffff1a0224 */ /* 0x004fe200078e003d */
[----:B-1----:R-:W-:Y:S02]  /*25940*/  LEA R61, P1, R29, R72, 0x1 ;  /* 0x000000481d3d7211 */ /* 0x002fe400078208ff */
[----:B------:R-:W-:Y:S04]  /*25950*/  STL [R1+0x4d0], R64 ;  /* 0x0004d04001007387 */ /* 0x000fe80000100800 */
[----:B------:R1:W-:Y:S04]  /*25960*/  STL [R1+0x4e0], R63 ;  /* 0x0004e03f01007387 */ /* 0x0003e80000100800 */
[----:B------:R-:W-:Y:S01]  /*25970*/  STL [R1+0x4f4], R61 ;  /* 0x0004f43d01007387 */ /* 0x000fe20000100800 */
[----:B---3--:R-:W-:Y:S01]  /*25980*/  IMAD R4, R2, UR4, RZ ;  /* 0x0000000402047c24 */ /* 0x008fe2000f8e02ff */
[----:B------:R-:W-:-:S02]  /*25990*/  PRMT R28, RZ, 0x7610, R28 ;  /* 0x00007610ff1c7816 */ /* 0x000fc4000000001c */
[----:B------:R-:W2:Y:S01]  /*259a0*/  LDL.LU R2, [R1+0x12e4] ;  /* 0x0012e40001027983 */ /* 0x000ea20000300800 */
[----:B------:R-:W-:Y:S01]  /*259b0*/  @P0 IMAD.MOV.U32 R27, RZ, RZ, R64 ;  /* 0x000000ffff1b0224 */ /* 0x000fe200078e0040 */
[----:B------:R-:W3:Y:S04]  /*259c0*/  LDCU UR4, c[0x0][0x3b0] ;  /* 0x00007600ff0477ac */ /* 0x000ee80008000800 */
[----:B------:R0:W2:Y:S02]  /*259d0*/  @P0 LDG.E.U16 R30, desc[UR20][R26.64] ;  /* 0x000000141a1e0981 */ /* 0x0000a4000c1e1500 */
[----:B0-----:R-:W-:Y:S01]  /*259e0*/  @P0 IMAD.MOV.U32 R26, RZ, RZ, R62 ;  /* 0x000000ffff1a0224 */ /* 0x001fe200078e003e */
[----:B------:R-:W-:Y:S01]  /*259f0*/  LEA.HI.X.SX32 R62, R29, R69, 0x1, P1 ;  /* 0x000000451d3e7211 */ /* 0x000fe200008f0eff */
[----:B------:R-:W-:-:S04]  /*25a00*/  @P0 IMAD.MOV.U32 R27, RZ, RZ, R63 ;  /* 0x000000ffff1b0224 */ /* 0x000fc800078e003f */
[----:B------:R0:W-:Y:S01]  /*25a10*/  STL [R1+0x4f0], R62 ;  /* 0x0004f03e01007387 */ /* 0x0001e20000100800 */
[----:B-1----:R-:W-:-:S03]  /*25a20*/  @P0 IMAD.MOV.U32 R63, RZ, RZ, R62 ;  /* 0x000000ffff3f0224 */ /* 0x002fc600078e003e */
[----:B------:R1:W2:Y:S01]  /*25a30*/  @P0 LDG.E.U16 R28, desc[UR20][R26.64] ;  /* 0x000000141a1c0981 */ /* 0x0002a2000c1e1500 */
[----:B0-----:R-:W-:Y:S01]  /*25a40*/  @P0 IMAD.MOV.U32 R62, RZ, RZ, R61 ;  /* 0x000000ffff3e0224 */ /* 0x001fe200078e003d */
[----:B-1----:R-:W-:Y:S01]  /*25a50*/  PRMT R26, RZ, 0x7610, R26 ;  /* 0x00007610ff1a7816 */ /* 0x002fe2000000001a */
[----:B------:R-:W-:Y:S01]  /*25a60*/  IMAD R27, R0, UR5, RZ ;  /* 0x00000005001b7c24 */ /* 0x000fe2000f8e02ff */
[CC--:B------:R-:W-:Y:S01]  /*25a70*/  LEA R61, P1, R4.reuse, R72.reuse, 0x1 ;  /* 0x00000048043d7211 */ /* 0x0c0fe200078208ff */
[----:B------:R-:W2:Y:S01]  /*25a80*/  LDCU UR5, c[0x0][0x3b0] ;  /* 0x00007600ff0577ac */ /* 0x000ea20008000800 */
[----:B------:R-:W-:Y:S01]  /*25a90*/  PRMT R34, RZ, 0x7610, R34 ;  /* 0x00007610ff227816 */ /* 0x000fe20000000022 */
[----:B------:R-:W5:Y:S04]  /*25aa0*/  LDL.LU R0, [R1+0x12e0] ;  /* 0x0012e00001007983 */ /* 0x000f680000300800 */
[----:B------:R0:W2:Y:S01]  /*25ab0*/  @P0 LDG.E.U16 R26, desc[UR20][R62.64] ;  /* 0x000000143e1a0981 */ /* 0x0000a2000c1e1500 */
[-C--:B------:R-:W-:Y:S01]  /*25ac0*/  LEA.HI.X.SX32 R66, R4, R69.reuse, 0x1, P1 ;  /* 0x0000004504427211 */ /* 0x080fe200008f0eff */
[----:B----4-:R-:W-:Y:S01]  /*25ad0*/  IMAD R4, R71, UR7, RZ ;  /* 0x0000000747047c24 */ /* 0x010fe2000f8e02ff */
[C---:B------:R-:W-:Y:S01]  /*25ae0*/  LEA R64, P3, R27.reuse, R72, 0x1 ;  /* 0x000000481b407211 */ /* 0x040fe200078608ff */
[----:B------:R1:W-:Y:S03]  /*25af0*/  STL [R1+0x4ac], R61 ;  /* 0x0004ac3d01007387 */ /* 0x0003e60000100800 */
[----:B------:R-:W-:Y:S01]  /*25b00*/  LEA.HI.X.SX32 R65, R27, R69, 0x1, P3 ;  /* 0x000000451b417211 */ /* 0x000fe200018f0eff */
[----:B------:R-:W4:Y:S01]  /*25b10*/  LDL.LU R71, [R1+0x12dc] ;  /* 0x0012dc0001477983 */ /* 0x000f220000300800 */
[----:B0-----:R-:W-:-:S02]  /*25b20*/  @P0 IMAD.MOV.U32 R62, RZ, RZ, R61 ;  /* 0x000000ffff3e0224 */ /* 0x001fc400078e003d */
[----:B------:R-:W-:Y:S01]  /*25b30*/  @P0 IMAD.MOV.U32 R63, RZ, RZ, R66 ;  /* 0x000000ffff3f0224 */ /* 0x000fe200078e0042 */
[----:B------:R0:W-:Y:S01]  /*25b40*/  STL [R1+0x4bc], R64 ;  /* 0x0004bc4001007387 */ /* 0x0001e20000100800 */
[----:B------:R-:W-:Y:S01]  /*25b50*/  IMAD R27, R70, UR11, RZ ;  /* 0x0000000b461b7c24 */ /* 0x000fe2000f8e02ff */
[----:B-1----:R-:W-:Y:S02]  /*25b60*/  LEA R61, P1, R4, R72, 0x1 ;  /* 0x00000048043d7211 */ /* 0x002fe400078208ff */
[----:B------:R-:W-:Y:S01]  /*25b70*/  STL [R1+0x4a8], R66 ;  /* 0x0004a84201007387 */ /* 0x000fe20000100800 */
[----:B------:R-:W-:-:S03]  /*25b80*/  PRMT R33, RZ, 0x7610, R33 ;  /* 0x00007610ff217816 */ /* 0x000fc60000000021 */
[----:B------:R-:W5:Y:S04]  /*25b90*/  LDL.LU R70, [R1+0x12d8] ;  /* 0x0012d80001467983 */ /* 0x000f680000300800 */
[----:B------:R1:W4:Y:S04]  /*25ba0*/  @P0 LDG.E.U16 R34, desc[UR20][R62.64] ;  /* 0x000000143e220981 */ /* 0x000328000c1e1500 */
[----:B------:R3:W-:Y:S01]  /*25bb0*/  STL [R1+0x4b8], R65 ;  /* 0x0004b84101007387 */ /* 0x0007e20000100800 */
[----:B------:R-:W-:Y:S01]  /*25bc0*/  PRMT R31, RZ, 0x7610, R31 ;  /* 0x00007610ff1f7816 */ /* 0x000fe2000000001f */
[----:B-1----:R-:W-:-:S02]  /*25bd0*/  @P0 IMAD.MOV.U32 R62, RZ, RZ, R64 ;  /* 0x000000ffff3e0224 */ /* 0x002fc400078e0040 */
[----:B------:R-:W-:Y:S01]  /*25be0*/  @P0 IMAD.MOV.U32 R63, RZ, RZ, R65 ;  /* 0x000000ffff3f0224 */ /* 0x000fe200078e0041 */
[----:B0-----:R-:W-:Y:S02]  /*25bf0*/  LEA R64, P3, R27, R72, 0x1 ;  /* 0x000000481b407211 */ /* 0x001fe400078608ff */
[-C--:B---3--:R-:W-:Y:S01]  /*25c00*/  LEA.HI.X.SX32 R65, R4, R69.reuse, 0x1, P1 ;  /* 0x0000004504417211 */ /* 0x088fe200008f0eff */
[----:B------:R-:W-:Y:S01]  /*25c10*/  IMAD R4, R3, UR4, RZ ;  /* 0x0000000403047c24 */ /* 0x000fe2000f8e02ff */
[----:B------:R0:W3:Y:S01]  /*25c20*/  @P0 LDG.E.U16 R33, desc[UR20][R62.64] ;  /* 0x000000143e210981 */ /* 0x0000e2000c1e1500 */
[----:B------:R-:W-:-:S03]  /*25c30*/  LEA.HI.X.SX32 R66, R27, R69, 0x1, P3 ;  /* 0x000000451b427211 */ /* 0x000fc600018f0eff */
[----:B------:R-:W-:Y:S04]  /*25c40*/  STL [R1+0x4cc], R61 ;  /* 0x0004cc3d01007387 */ /* 0x000fe80000100800 */
[----:B------:R-:W5:Y:S01]  /*25c50*/  LDL.LU R3, [R1+0x12d4] ;  /* 0x0012d40001037983 */ /* 0x000f620000300800 */
[----:B0-----:R-:W-:Y:S02]  /*25c60*/  @P0 IMAD.MOV.U32 R62, RZ, RZ, R61 ;  /* 0x000000ffff3e0224 */ /* 0x001fe400078e003d */
[----:B------:R-:W-:Y:S01]  /*25c70*/  @P0 IMAD.MOV.U32 R63, RZ, RZ, R65 ;  /* 0x000000ffff3f0224 */ /* 0x000fe200078e0041 */
[----:B------:R-:W-:Y:S01]  /*25c80*/  STL [R1+0x4dc], R64 ;  /* 0x0004dc4001007387 */ /* 0x000fe20000100800 */
[----:B------:R-:W-:-:S03]  /*25c90*/  PRMT R29, RZ, 0x7610, R29 ;  /* 0x00007610ff1d7816 */ /* 0x000fc6000000001d */
[----:B------:R0:W-:Y:S04]  /*25ca0*/  STL [R1+0x4c8], R65 ;  /* 0x0004c84101007387 */ /* 0x0001e80000100800 */
[----:B------:R1:W3:Y:S01]  /*25cb0*/  @P0 LDG.E.U16 R31, desc[UR20][R62.64] ;  /* 0x000000143e1f0981 */ /* 0x0002e2000c1e1500 */
[----:B0-----:R-:W-:-:S03]  /*25cc0*/  LEA R65, P1, R4, R72, 0x1 ;  /* 0x0000004804417211 */ /* 0x001fc600078208ff */
[----:B------:R0:W-:Y:S01]  /*25cd0*/  STL [R1+0x4d8], R66 ;  /* 0x0004d84201007387 */ /* 0x0001e20000100800 */
[----:B-1----:R-:W-:Y:S02]  /*25ce0*/  @P0 IMAD.MOV.U32 R62, RZ, RZ, R64 ;  /* 0x000000ffff3e0224 */ /* 0x002fe400078e0040 */
[----:B------:R-:W-:Y:S01]  /*25cf0*/  @P0 IMAD.MOV.U32 R63, RZ, RZ, R66 ;  /* 0x000000ffff3f0224 */ /* 0x000fe200078e0042 */
[----:B------:R-:W-:Y:S02]  /*25d00*/  PRMT R27, RZ, 0x7610, R27 ;  /* 0x00007610ff1b7816 */ /* 0x000fe4000000001b */
[----:B0-----:R-:W-:Y:S02]  /*25d10*/  LEA.HI.X.SX32 R66, R4, R69, 0x1, P1 ;  /* 0x0000004504427211 */ /* 0x001fe400008f0eff */
[----:B------:R0:W3:Y:S01]  /*25d20*/  @P0 LDG.E.U16 R29, desc[UR20][R62.64] ;  /* 0x000000143e1d0981 */ /* 0x0000e2000c1e1500 */
[----:B------:R-:W-:Y:S01]  /*25d30*/  PRMT R4, RZ, 0x7610, R4 ;  /* 0x00007610ff047816 */ /* 0x000fe20000000004 */
[----:B0-----:R-:W-:-:S02]  /*25d40*/  @P0 IMAD.MOV.U32 R62, RZ, RZ, R65 ;  /* 0x000000ffff3e0224 */ /* 0x001fc400078e0041 */
[----:B------:R-:W-:-:S05]  /*25d50*/  @P0 IMAD.MOV.U32 R63, RZ, RZ, R66 ;  /* 0x000000ffff3f0224 */ /* 0x000fca00078e0042 */
[----:B------:R0:W3:Y:S01]  /*25d60*/  @P0 LDG.E.U16 R27, desc[UR20][R62.64] ;  /* 0x000000143e1b0981 */ /* 0x0000e2000c1e1500 */
[----:B--2---:R-:W-:-:S03]  /*25d70*/  IMAD R61, R2, UR5, RZ ;  /* 0x00000005023d7c24 */ /* 0x004fc6000f8e02ff */
[----:B------:R-:W-:Y:S02]  /*25d80*/  STS.U16 [R91+UR9+0x1f00], R25 ;  /* 0x001f00195b007988 */ /* 0x000fe40008000409 */
[C---:B------:R-:W-:Y:S02]  /*25d90*/  LEA R64, P1, R61.reuse, R72, 0x1 ;  /* 0x000000483d407211 */ /* 0x040fe400078208ff */
[----:B------:R1:W5:Y:S02]  /*25da0*/  LDL.LU R2, [R1+0x12d0] ;  /* 0x0012d00001027983 */ /* 0x0003640000300800 */
[----:B------:R-:W-:Y:S01]  /*25db0*/  LEA.HI.X.SX32 R61, R61, R69, 0x1, P1 ;  /* 0x000000453d3d7211 */ /* 0x000fe200008f0eff */
[----:B0-----:R-:W-:-:S04]  /*25dc0*/  @P0 IMAD.MOV.U32 R62, RZ, RZ, R64 ;  /* 0x000000ffff3e0224 */ /* 0x001fc800078e0040 */
[----:B------:R-:W-:-:S05]  /*25dd0*/  @P0 IMAD.MOV.U32 R63, RZ, RZ, R61 ;  /* 0x000000ffff3f0224 */ /* 0x000fca00078e003d */
[----:B------:R-:W2:Y:S04]  /*25de0*/  @P0 LDG.E.U16 R4, desc[UR20][R62.64] ;  /* 0x000000143e040981 */ /* 0x000ea8000c1e1500 */
        /* <DEDUP_REMOVED lines=24> */
[----:B------:R-:W-:Y:S01]  /*25f70*/  STL [R1+0x4ec], R65 ;  /* 0x0004ec4101007387 */ /* 0x000fe20000100800 */
[----:B0-----:R-:W0:Y:S03]  /*25f80*/  LDC R91, c[0x0][0x3a0] ;  /* 0x0000e800ff5b7b82 */ /* 0x001e260000000800 */
[----:B------:R-:W-:Y:S04]  /*25f90*/  STL [R1+0x4e8], R66 ;  /* 0x0004e84201007387 */ /* 0x000fe80000100800 */
[----:B------:R-:W-:Y:S04]  /*25fa0*/  STL [R1+0x310], R64 ;  /* 0x0003104001007387 */ /* 0x000fe80000100800 */
[----:B------:R1:W-:Y:S02]  /*25fb0*/  STL [R1+0x30c], R61 ;  /* 0x00030c3d01007387 */ /* 0x0003e40000100800 */
[----:B-1----:R-:W-:Y:S01]  /*25fc0*/  LOP3.LUT R61, R68, 0x70, RZ, 0x3c, !PT ;  /* 0x00000070443d7812 */ /* 0x002fe200078e3cff */
[----:B------:R-:W1:Y:S04]  /*25fd0*/  S2R R65, SR_TID.X ;  /* 0x0000000000417919 */ /* 0x000e680000002100 */
[----:B------:R0:W-:Y:S04]  /*25fe0*/  STS.U16 [R61+UR9+0x380], R60 ;  /* 0x0003803c3d007988 */ /* 0x0001e80008000409 */
[----:B------:R0:W-:Y:S04]  /*25ff0*/  STS.U16 [R61+UR9+0x780], R59 ;  /* 0x0007803b3d007988 */ /* 0x0001e80008000409 */
[----:B------:R0:W-:Y:S04]  /*26000*/  STS.U16 [R61+UR9+0xb80], R58 ;  /* 0x000b803a3d007988 */ /* 0x0001e80008000409 */
[----:B------:R0:W-:Y:S04]  /*26010*/  STS.U16 [R61+UR9+0xf80], R57 ;  /* 0x000f80393d007988 */ /* 0x0001e80008000409 */
[----:B------:R0:W-:Y:S04]  /*26020*/  STS.U16 [R61+UR9+0x1380], R56 ;  /* 0x001380383d007988 */ /* 0x0001e80008000409 */
[----:B------:R0:W-:Y:S04]  /*26030*/  STS.U16 [R61+UR9+0x1780], R55 ;  /* 0x001780373d007988 */ /* 0x0001e80008000409 */
[----:B------:R1:W-:Y:S04]  /*26040*/  STS.U16 [R61+UR9+0x1b80], R54 ;  /* 0x001b80363d007988 */ /* 0x0003e80008000409 */
[----:B------:R1:W-:Y:S04]  /*26050*/  STS.U16 [R61+UR9+0x1f80], R53 ;  /* 0x001f80353d007988 */ /* 0x0003e80008000409 */
[----:B------:R1:W-:Y:S01]  /*26060*/  STS.U16 [R61+UR9+0x2380], R52 ;  /* 0x002380343d007988 */ /* 0x0003e20008000409 */
[----:B0-----:R-:W-:-:S03]  /*26070*/  VIADD R91, R91, 0x7f ;  /* 0x0000007f5b5b7836 */ /* 0x001fc60000000000 */
[----:B------:R0:W-:Y:S04]  /*26080*/  STS.U16 [R61+UR9+0x2780], R51 ;  /* 0x002780333d007988 */ /* 0x0001e80008000409 */
[----:B------:R0:W-:Y:S04]  /*26090*/  STS.U16 [R61+UR9+0x2b80], R50 ;  /* 0x002b80323d007988 */ /* 0x0001e80008000409 */
[----:B------:R0:W-:Y:S04]  /*260a0*/  STS.U16 [R61+UR9+0x2f80], R49 ;  /* 0x002f80313d007988 */ /* 0x0001e80008000409 */
[----:B------:R0:W-:Y:S04]  /*260b0*/  STS.U16 [R61+UR9+0x3380], R48 ;  /* 0x003380303d007988 */ /* 0x0001e80008000409 */
[----:B------:R0:W-:Y:S01]  /*260c0*/  STS.U16 [R61+UR9+0x3780], R47 ;  /* 0x0037802f3d007988 */ /* 0x0001e20008000409 */
[----:B------:R-:W-:-:S03]  /*260d0*/  SHF.R.S32.HI R5, RZ, 0x1f, R91 ;  /* 0x0000001fff057819 */ /* 0x000fc6000001145b */
[----:B------:R0:W-:Y:S04]  /*260e0*/  STS.U16 [R61+UR9+0x3b80], R46 ;  /* 0x003b802e3d007988 */ /* 0x0001e80008000409 */
[----:B------:R0:W-:Y:S04]  /*260f0*/  STS.U16 [R61+UR9+0x3f80], R45 ;  /* 0x003f802d3d007988 */ /* 0x0001e80008000409 */
[----:B------:R0:W-:Y:S04]  /*26100*/  STS.U16 [R61+UR9+0x4380], R44 ;  /* 0x0043802c3d007988 */ /* 0x0001e80008000409 */
[----:B------:R0:W-:Y:S01]  /*26110*/  STS.U16 [R61+UR9+0x4780], R43 ;  /* 0x0047802b3d007988 */ /* 0x0001e20008000409 */
[----:B------:R-:W-:-:S03]  /*26120*/  LEA.HI R5, R5, R91, RZ, 0x7 ;  /* 0x0000005b05057211 */ /* 0x000fc600078f38ff */
        /* <DEDUP_REMOVED lines=9> */
[----:B------:R-:W-:-:S03]  /*261c0*/  VIMNMX R5, PT, PT, R5, 0x1, !PT ;  /* 0x0000000105057848 */ /* 0x000fc60007fe0100 */
[----:B----4-:R0:W-:Y:S04]  /*261d0*/  STS.U16 [R61+UR9+0x6b80], R34 ;  /* 0x006b80223d007988 */ /* 0x0101e80008000409 */
[----:B---3--:R0:W-:Y:S04]  /*261e0*/  STS.U16 [R61+UR9+0x6f80], R33 ;  /* 0x006f80213d007988 */ /* 0x0081e80008000409 */
[----:B------:R0:W-:Y:S04]  /*261f0*/  STS.U16 [R61+UR9+0x7380], R31 ;  /* 0x0073801f3d007988 */ /* 0x0001e80008000409 */
[----:B------:R0:W-:Y:S04]  /*26200*/  STS.U16 [R61+UR9+0x7780], R29 ;  /* 0x0077801d3d007988 */ /* 0x0001e80008000409 */
[----:B------:R0:W-:Y:S01]  /*26210*/  STS.U16 [R61+UR9+0x7b80], R27 ;  /* 0x007b801b3d007988 */ /* 0x0001e20008000409 */
[----:B------:R-:W-:Y:S01]  /*26220*/  VIADD R5, R5, 0xffffffff ;  /* 0xffffffff05057836 */ /* 0x000fe20000000000 */
[----:B-1----:R-:W-:Y:S01]  /*26230*/  SHF.R.U32.HI R90, RZ, 0x5, R65 ;  /* 0x00000005ff5a7819 */ /* 0x002fe20000011641 */
[----:B------:R-:W-:-:S03]  /*26240*/  UIADD3 UR4, UPT, UPT, UR9, 0x10000, URZ ;  /* 0x0001000009047890 */ /* 0x000fc6000fffe0ff */
[----:B------:R0:W-:Y:S01]  /*26250*/  STL [R1+0xecc], R5 ;  /* 0x000ecc0501007387 */ /* 0x0001e20000100800 */
[----:B------:R-:W-:Y:S01]  /*26260*/  ISETP.NE.U32.AND P0, PT, R90, RZ, PT ;  /* 0x000000ff5a00720c */ /* 0x000fe20003f05070 */
[----:B------:R-:W-:-:S03]  /*26270*/  USHF.R.U32.HI UR4, URZ, 0x4, UR4 ;  /* 0x00000004ff047899 */ /* 0x000fc60008011604 */
[----:B------:R-:W-:Y:S01]  /*26280*/  ISETP.LT.OR P1, PT, R91, 0x80, P0 ;  /* 0x000000805b00780c */ /* 0x000fe20000721670 */
[----:B------:R-:W-:-:S04]  /*26290*/  USGXT.U32 UR12, UR4, 0xe ;  /* 0x0000000e040c789a */ /* 0x000fc80008000000 */
[----:B------:R-:W-:Y:S01]  /*262a0*/  UIADD3 UR7, UP1, UPT, UR12, 0x2, URZ ;  /* 0x000000020c077890 */ /* 0x000fe2000ff3e0ff */
[----:B------:R-:W-:Y:S01]  /*262b0*/  UMOV UR4, URZ ;  /* 0x000000ff00047c82 */ /* 0x000fe20008000000 */
[----:B------:R-:W-:Y:S02]  /*262c0*/  UIADD3 UR11, UPT, UPT, UR8, 0x100, URZ ;  /* 0x00000100080b7890 */ /* 0x000fe4000fffe0ff */
[----:B------:R-:W-:Y:S01]  /*262d0*/  UIADD3.X UR13, UPT, UPT, UR4, 0x40004040, URZ, UP1, !UPT ;  /* 0x40004040040d7890 */ /* 0x000fe20008ffe4ff */
[----:B------:R-:W-:Y:S01]  /*262e0*/  ISETP.NE.U32.AND P3, PT, R5, RZ, PT ;  /* 0x000000ff0500720c */ /* 0x000fe20003f65070 */
[----:B--2---:R0:W-:Y:S01]  /*262f0*/  STS.U16 [R61+UR9+0x7f80], R4 ;  /* 0x007f80043d007988 */ /* 0x0041e20008000409 */
[----:B------:R1:W-:Y:S06]  /*26300*/  MEMBAR.ALL.CTA ;  /* 0x0000000000007992 */ /* 0x0003ec0000008000 */
[----:B-1----:R-:W1:Y:S01]  /*26310*/  FENCE.VIEW.ASYNC.S ;  /* 0x00000000000073c6 */ /* 0x002e620000000000 */
[----:B------:R-:W-:Y:S01]  /*26320*/  IMAD.SHL.U32 R71, R71, 0x80, RZ ;  /* 0x0000008047477824 */ /* 0x000fe200078e00ff */
[----:B-1----:R-:W-:Y:S06]  /*26330*/  BAR.SYNC.DEFER_BLOCKING 0x0 ;  /* 0x0000000000007b1d */ /* 0x002fec0000010000 */
[----:B------:R-:W-:Y:S05]  /*26340*/  @P1 BRA `(.L_x_7) ;  /* 0x0000000000c01947 */ /* 0x000fea0003800000 */
[----:B------:R-:W-:Y:S01]  /*26350*/  USHF.R.U32.HI UR14, URZ, 0x4, UR9 ;  /* 0x00000004ff0e7899 */ /* 0x000fe20008011609 */
[----:B------:R-:W-:Y:S01]  /*26360*/  UMOV UR4, URZ ;  /* 0x000000ff00047c82 */ /* 0x000fe20008000000 */
[----:B------:R-:W-:Y:S02]  /*26370*/  UIADD3 UR16, UPT, UPT, UR8, 0x108, URZ ;  /* 0x0000010808107890 */ /* 0x000fe4000fffe0ff */
[----:B------:R-:W-:Y:S02]  /*26380*/  USGXT.U32 UR14, UR14, 0xe ;  /* 0x0000000e0e0e789a */ /* 0x000fe40008000000 */
[----:B------:R-:W-:Y:S02]  /*26390*/  UIADD3 UR17, UPT, UPT, UR8, 0x110, URZ ;  /* 0x0000011008117890 */ /* 0x000fe4000fffe0ff */
[----:B------:R-:W-:Y:S02]  /*263a0*/  UIADD3 UR38, UP1, UPT, UR14, 0x2, URZ ;  /* 0x000000020e267890 */ /* 0x000fe4000ff3e0ff */
[----:B------:R-:W-:-:S02]  /*263b0*/  UIADD3 UR24, UPT, UPT, UR8, 0x118, URZ ;  /* 0x0000011808187890 */ /* 0x000fc4000fffe0ff */
[----:B------:R-:W-:Y:S02]  /*263c0*/  UIADD3.X UR39, UPT, UPT, UR4, 0x40004040, URZ, UP1, !UPT ;  /* 0x4000404004277890 */ /* 0x000fe40008ffe4ff */
[----:B------:R-:W-:Y:S02]  /*263d0*/  UIADD3 UR25, UPT, UPT, UR8, 0x120, URZ ;  /* 0x0000012008197890 */ /* 0x000fe4000fffe0ff */
[----:B------:R-:W-:Y:S02]  /*263e0*/  UIADD3.64 UR18, UPT, UPT, UR38, 0x2, URZ ;  /* 0x0000000226127897 */ /* 0x000fe4000fffe0ff */
[----:B------:R-:W-:Y:S02]  /*263f0*/  UIADD3.64 UR22, UPT, UPT, UR38, 0x4, URZ ;  /* 0x0000000426167897 */ /* 0x000fe4000fffe0ff */
[----:B------:R-:W-:Y:S02]  /*26400*/  UIADD3.64 UR26, UPT, UPT, UR38, 0x7fe, URZ ;  /* 0x000007fe261a7897 */ /* 0x000fe4000fffe0ff */
[----:B------:R-:W-:-:S02]  /*26410*/  UIADD3 UR30, UPT, UPT, UR8, 0x128, URZ ;  /* 0x00000128081e7890 */ /* 0x000fc4000fffe0ff */
[----:B------:R-:W-:Y:S02]  /*26420*/  UIADD3.64 UR28, UPT, UPT, UR38, 0x800, URZ ;  /* 0x00000800261c7897 */ /* 0x000fe4000fffe0ff */
[----:B------:R-:W-:Y:S02]  /*26430*/  UIADD3 UR31, UPT, UPT, UR8, 0x130, URZ ;  /* 0x00000130081f7890 */ /* 0x000fe4000fffe0ff */
[----:B------:R-:W-:Y:S01]  /*26440*/  UIADD3.64 UR32, UPT, UPT, UR38, 0x802, URZ ;  /* 0x0000080226207897 */ /* 0x000fe2000fffe0ff */
[----:B------:R-:W-:Y:S01]  /*26450*/  UMOV UR40, 0x0 ;  /* 0x0000000000287882 */ /* 0x000fe20000000000 */
[----:B------:R-:W-:Y:S01]  /*26460*/  UMOV UR41, 0x8400490 ;  /* 0x0840049000297882 */ /* 0x000fe20000000000 */
[----:B------:R-:W-:Y:S02]  /*26470*/  UIADD3 UR36, UPT, UPT, UR8, 0x138, URZ ;  /* 0x0000013808247890 */ /* 0x000fe4000fffe0ff */
[----:B------:R-:W-:Y:S01]  /*26480*/  UIADD3.64 UR34, UPT, UPT, UR38, 0x804, URZ ;  /* 0x0000080426227897 */ /* 0x000fe2000fffe0ff */
[----:B------:R-:W-:Y:S01]  /*26490*/  UMOV UR15, 0x40004040 ;  /* 0x40004040000f7882 */ /* 0x000fe20000000000 */
[----:B------:R-:W-:Y:S01]  /*264a0*/  UMOV UR42, 0x0 ;  /* 0x00000000002a7882 */ /* 0x000fe20000000000 */
[----:B------:R-:W-:Y:S01]  /*264b0*/  UMOV UR43, 0x8400490 ;  /* 0x08400490002b7882 */ /* 0x000fe20000000000 */
[----:B------:R-:W-:Y:S01]  /*264c0*/  UMOV UR44, 0x0 ;  /* 0x00000000002c7882 */ /* 0x000fe20000000000 */
[----:B------:R-:W-:Y:S01]  /*264d0*/  UMOV UR45, 0x8400490 ;  /* 0x08400490002d7882 */ /* 0x000fe20000000000 */
[----:B------:R1:W-:Y:S01]  /*264e0*/  UTCHMMA tmem[UR11], gdesc[UR14], tmem[UR8], tmem[UR40], idesc[UR41], !UPT ;  /* 0x00ff280e0b0079ea */ /* 0x0003e2000f800008 */
[----:B------:R-:W-:Y:S01]  /*264f0*/  UMOV UR46, 0x0 ;  /* 0x00000000002e7882 */ /* 0x000fe20000000000 */
[----:B------:R-:W-:Y:S01]  /*26500*/  UMOV UR47, 0x8400490 ;  /* 0x08400490002f7882 */ /* 0x000fe20000000000 */
[----:B------:R1:W-:Y:S01]  /*26510*/  UTCHMMA tmem[UR16], gdesc[UR38], tmem[UR8], tmem[UR42], idesc[UR43], UPT ;  /* 0x00ff2a26100079ea */ /* 0x0003e2000b800008 */
        /* <DEDUP_REMOVED lines=8> */
[----:B------:R-:W-:Y:S01]  /*265a0*/  UMOV UR4, UR6 ;  /* 0x0000000600047c82 */ /* 0x000fe20008000000 */
[----:B------:R-:W-:Y:S01]  /*265b0*/  UMOV UR5, URZ ;  /* 0x000000ff00057c82 */ /* 0x000fe20008000000 */
[----:B------:R1:W-:Y:S01]  /*265c0*/  UTCHMMA tmem[UR25], gdesc[UR26], tmem[UR8], tmem[UR48], idesc[UR49], UPT ;  /* 0x00ff301a190079ea */ /* 0x0003e2000b800008 */
[----:B------:R-:W-:Y:S01]  /*265d0*/  UMOV UR54, 0x0 ;  /* 0x0000000000367882 */ /* 0x000fe20000000000 */
[----:B------:R-:W-:Y:S01]  /*265e0*/  UMOV UR55, 0x8400490 ;  /* 0x0840049000377882 */ /* 0x000fe20000000000 */
[----:B------:R1:W-:Y:S01]  /*265f0*/  UTCHMMA tmem[UR30], gdesc[UR28], tmem[UR8], tmem[UR50], idesc[UR51], UPT ;  /* 0x00ff321c1e0079ea */ /* 0x0003e2000b800008 */
[----:B------:R-:W-:Y:S01]  /*26600*/  UMOV UR4, UR4 ;  /* 0x0000000400047c82 */ /* 0x000fe20008000000 */
[----:B------:R1:W-:Y:S01]  /*26610*/  UTCHMMA tmem[UR31], gdesc[UR32], tmem[UR8], tmem[UR52], idesc[UR53], UPT ;  /* 0x00ff34201f0079ea */ /* 0x0003e2000b800008 */
[----:B------:R1:W-:Y:S01]  /*26620*/  UTCHMMA tmem[UR36], gdesc[UR34], tmem[UR8], tmem[UR54], idesc[UR55], UPT ;  /* 0x00ff3622240079ea */ /* 0x0003e2000b800008 */
[----:B------:R1:W-:Y:S01]  /*26630*/  UTCBAR [UR4], URZ ;  /* 0x000000ff040073e9 */ /* 0x0003e200080000ff */
[----:B------:R-:W-:Y:S01]  /*26640*/  NOP ;  /* 0x0000000000007918 */ /* 0x000fe20000000000 */
.L_x_7:
[----:B------:R2:W-:Y:S01]  /*26650*/  STL [R1+0x2b4], RZ ;  /* 0x0002b4ff01007387 */ /* 0x0005e20000100800 */
[----:B-1----:R-:W-:Y:S01]  /*26660*/  UMOV UR4, URZ ;  /* 0x000000ff00047c82 */ /* 0x002fe20008000000 */
[----:B------:R-:W-:Y:S01]  /*26670*/  UMOV UR14, UR7 ;  /* 0x00000007000e7c82 */ /* 0x000fe20008000000 */
[----:B------:R-:W-:Y:S01]  /*26680*/  UMOV UR15, UR13 ;  /* 0x0000000d000f7c82 */ /* 0x000fe20008000000 */
[----:B-----5:R-:W-:Y:S01]  /*26690*/  IMAD.SHL.U32 R72, R70, 0x80, RZ ;  /* 0x0000008046487824 */ /* 0x020fe200078e00ff */
[----:B------:R-:W-:Y:S06]  /*266a0*/  @!P3 BRA `(.L_x_8) ;  /* 0x000001580084b947 */ /* 0x000fec0003800000 */
[----:B------:R-:W-:Y:S01]  /*266b0*/  SHF.R.S32.HI R69, RZ, 0x1f, R71 ;  /* 0x0000001fff457819 */ /* 0x000fe20000011447 */
[C---:B------:R-:W-:Y:S01]  /*266c0*/  IMAD.SHL.U32 R70, R71.reuse, 0x2, RZ ;  /* 0x0000000247467824 */ /* 0x040fe200078e00ff */
[----:B0-----:R-:W-:Y:S01]  /*266d0*/  SHF.R.S32.HI R4, RZ, 0x1f, R72 ;  /* 0x0000001fff047819 */ /* 0x001fe20000011448 */
[----:B------:R-:W-:Y:S01]  /*266e0*/  UIADD3.64 UR22, UPT, UPT, UR14, 0x2, URZ ;  /* 0x000000020e167897 */ /* 0x000fe2000fffe0ff */
[----:B------:R-:W-:Y:S01]  /*266f0*/  SHF.L.U64.HI R69, R71, 0x1, R69 ;  /* 0x0000000147457819 */ /* 0x000fe20000010245 */
[----:B------:R-:W-:Y:S01]  /*26700*/  UIADD3.64 UR24, UPT, UPT, UR14, 0x4, URZ ;  /* 0x000000040e187897 */ /* 0x000fe2000fffe0ff */
[C---:B------:R-:W-:Y:S01]  /*26710*/  SHF.L.U64.HI R71, R72.reuse, 0x1, R4 ;  /* 0x0000000148477819 */ /* 0x040fe20000010204 */
[----:B------:R-:W-:Y:S01]  /*26720*/  IMAD.SHL.U32 R72, R72, 0x2, RZ ;  /* 0x0000000248487824 */ /* 0x000fe200078e00ff */
[----:B------:R-:W-:Y:S02]  /*26730*/  UIADD3.64 UR26, UPT, UPT, UR14, 0x7fe, URZ ;  /* 0x000007fe0e1a7897 */ /* 0x000fe4000fffe0ff */
[----:B------:R-:W-:-:S02]  /*26740*/  UIADD3.64 UR28, UPT, UPT, UR14, 0x800, URZ ;  /* 0x000008000e1c7897 */ /* 0x000fc4000fffe0ff */
[----:B------:R-:W-:Y:S02]  /*26750*/  UIADD3.64 UR30, UPT, UPT, UR14, 0x802, URZ ;  /* 0x000008020e1e7897 */ /* 0x000fe4000fffe0ff */
[----:B------:R-:W-:Y:S01]  /*26760*/  UIADD3.64 UR32, UPT, UPT, UR14, 0x804, URZ ;  /* 0x000008040e207897 */ /* 0x000fe2000fffe0ff */
[----:B------:R-:W-:Y:S01]  /*26770*/  UMOV UR18, 0x1 ;  /* 0x0000000100127882 */ /* 0x000fe20000000000 */
[----:B------:R-:W-:-:S10]  /*26780*/  UMOV UR5, URZ ;  /* 0x000000ff00057c82 */ /* 0x000fd40008000000 */
.L_x_11:
[----:B------:R-:W3:Y:S01]  /*26790*/  LDL.LU R4, [R1+0x2b4] ;  /* 0x0002b40001047983 */ /* 0x000ee20000300800 */
[----:B------:R-:W0:Y:S03]  /*267a0*/  LDC R40, c[0x0][0x3a0] ;  /* 0x0000e800ff287b82 */ /* 0x000e260000000800 */
[----:B------:R1:W-:Y:S04]  /*267b0*/  STL [R1+0x1394], R43 ;  /* 0x0013942b01007387 */ /* 0x0003e80000100800 */
[----:B-1----:R-:W4:Y:S04]  /*267c0*/  LDL.LU R43, [R1+0xac0] ;  /* 0x000ac000012b7983 */ /* 0x002f280000300800 */
        /* <DEDUP_REMOVED lines=32> */
[----:B-12---:R-:W2:Y:S04]  /*269d0*/  LDL.LU R60, [R1+0xabc] ;  /* 0x000abc00013c7983 */ /* 0x006ea80000300800 */
[----:B------:R-:W-:Y:S04]  /*269e0*/  STL [R1+0x1318], R80 ;  /* 0x0013185001007387 */ /* 0x000fe80000100800 */
[----:B------:R-:W-:Y:S04]  /*269f0*/  STL [R1+0x1314], R61 ;  /* 0x0013143d01007387 */ /* 0x000fe80000100800 */
[----:B------:R-:W-:Y:S04]  /*26a00*/  STL [R1+0x1310], R79 ;  /* 0x0013104f01007387 */ /* 0x000fe80000100800 */
[----:B------:R1:W-:Y:S04]  /*26a10*/  STL [R1+0x130c], R62 ;  /* 0x00130c3e01007387 */ /* 0x0003e80000100800 */
[----:B-1----:R-:W2:Y:S04]  /*26a20*/  LDL.LU R62, [R1+0xac8] ;  /* 0x000ac800013e7983 */ /* 0x002ea80000300800 */
[----:B------:R-:W-:Y:S04]  /*26a30*/  STL [R1+0x1308], R78 ;  /* 0x0013084e01007387 */ /* 0x000fe80000100800 */
[----:B------:R-:W-:Y:S04]  /*26a40*/  STL [R1+0x1304], R63 ;  /* 0x0013043f01007387 */ /* 0x000fe80000100800 */
[----:B------:R-:W-:Y:S04]  /*26a50*/  STL [R1+0x1300], R77 ;  /* 0x0013004d01007387 */ /* 0x000fe80000100800 */
[----:B------:R-:W-:Y:S01]  /*26a60*/  STL [R1+0x12fc], R64 ;  /* 0x0012fc4001007387 */ /* 0x000fe20000100800 */
[----:B-----5:R-:W-:-:S03]  /*26a70*/  IADD3 R3, P5, PT, R3, R72, RZ ;  /* 0x0000004803037210 */ /* 0x020fc60007fbe0ff */
[----:B------:R-:W-:Y:S04]  /*26a80*/  STL [R1+0x12f8], R76 ;  /* 0x0012f84c01007387 */ /* 0x000fe80000100800 */
[----:B------:R-:W-:Y:S04]  /*26a90*/  STL [R1+0x12f4], R65 ;  /* 0x0012f44101007387 */ /* 0x000fe80000100800 */
[----:B------:R-:W-:Y:S04]  /*26aa0*/  STL [R1+0x12f0], R75 ;  /* 0x0012f04b01007387 */ /* 0x000fe80000100800 */
[----:B------:R-:W-:Y:S04]  /*26ab0*/  STL [R1+0x12ec], R66 ;  /* 0x0012ec4201007387 */ /* 0x000fe80000100800 */
[----:B------:R-:W-:Y:S01]  /*26ac0*/  STL [R1+0x12e8], R74 ;  /* 0x0012e84a01007387 */ /* 0x000fe20000100800 */
[----:B------:R-:W-:-:S03]  /*26ad0*/  IMAD.X R2, R2, 0x1, R71, P5 ;  /* 0x0000000102027824 */ /* 0x000fc600028e0647 */
[----:B------:R-:W-:Y:S04]  /*26ae0*/  STL [R1+0x12e4], R67 ;  /* 0x0012e44301007387 */ /* 0x000fe80000100800 */
[----:B------:R-:W-:Y:S04]  /*26af0*/  STL [R1+0x12e0], R73 ;  /* 0x0012e04901007387 */ /* 0x000fe80000100800 */
[----:B------:R-:W-:Y:S01]  /*26b00*/  STL [R1+0x12dc], R70 ;  /* 0x0012dc4601007387 */ /* 0x000fe20000100800 */
[----:B------:R-:W-:-:S03]  /*26b10*/  PRMT R41, RZ, 0x7610, R41 ;  /* 0x00007610ff297816 */ /* 0x000fc60000000029 */
[----:B------:R-:W-:Y:S04]  /*26b20*/  STL [R1+0x12d8], R69 ;  /* 0x0012d84501007387 */ /* 0x000fe80000100800 */
[----:B------:R-:W-:Y:S04]  /*26b30*/  STL [R1+0x12d4], R68 ;  /* 0x0012d44401007387 */ /* 0x000fe80000100800 */
[----:B------:R1:W-:Y:S01]  /*26b40*/  STL [R1+0x12d0], R0 ;  /* 0x0012d00001007387 */ /* 0x0003e20000100800 */
[----:B------:R-:W-:Y:S01]  /*26b50*/  PRMT R42, RZ, 0x7610, R42 ;  /* 0x00007610ff2a7816 */ /* 0x000fe2000000002a */
[----:B---3--:R-:W-:-:S04]  /*26b60*/  VIADD R4, R4, 0x1 ;  /* 0x0000000104047836 */ /* 0x008fc80000000000 */
[----:B0-----:R-:W-:Y:S01]  /*26b70*/  IMAD R40, R4, -0x80, R40 ;  /* 0xffffff8004287824 */ /* 0x001fe200078e0228 */
[----:B------:R0:W-:Y:S04]  /*26b80*/  STL [R1+0x2b4], R4 ;  /* 0x0002b40401007387 */ /* 0x0001e80000100800 */
[C---:B------:R-:W-:Y:S01]  /*26b90*/  ISETP.GT.AND P3, PT, R40.reuse, RZ, PT ;  /* 0x000000ff2800720c */ /* 0x040fe20003f64270 */
[----:B------:R-:W3:Y:S01]  /*26ba0*/  LDL.LU R45, [R1+0xacc] ;  /* 0x000acc00012d7983 */ /* 0x000ee20000300800 */
[----:B------:R-:W-:Y:S02]  /*26bb0*/  ISETP.GT.AND P4, PT, R40, 0x1, PT ;  /* 0x000000012800780c */ /* 0x000fe40003f84270 */
[----:B----4-:R-:W-:Y:S01]  /*26bc0*/  IADD3 R43, P1, PT, R43, R72, RZ ;  /* 0x000000482b2b7210 */ /* 0x010fe20007f3e0ff */
[----:B-1----:R-:W4:Y:S04]  /*26bd0*/  LDL.LU R0, [R1+0xad0] ;  /* 0x000ad00001007983 */ /* 0x002f280000300800 */
[----:B------:R-:W3:Y:S04]  /*26be0*/  LDL.LU R46, [R1+0xad8] ;  /* 0x000ad800012e7983 */ /* 0x000ee80000300800 */
[----:B0-----:R-:W-:Y:S01]  /*26bf0*/  @P3 IMAD.MOV.U32 R4, RZ, RZ, R3 ;  /* 0x000000ffff043224 */ /* 0x001fe200078e0003 */
[----:B------:R-:W-:Y:S01]  /*26c00*/  STL [R1+0xac0], R43 ;  /* 0x000ac02b01007387 */ /* 0x000fe20000100800 */
[----:B------:R-:W-:-:S05]  /*26c10*/  @P3 IMAD.MOV.U32 R5, RZ, RZ, R2 ;  /* 0x000000ffff053224 */ /* 0x000fca00078e0002 */
[----:B------:R0:W3:Y:S02]  /*26c20*/  @P3 LDG.E.U16 R41, desc[UR20][R4.64] ;  /* 0x0000001404293981 */ /* 0x0000e4000c1e1500 */
[----:B0-----:R-:W-:Y:S02]  /*26c30*/  @P4 IMAD.MOV.U32 R4, RZ, RZ, R43 ;  /* 0x000000ffff044224 */ /* 0x001fe400078e002b */
[----:B--2---:R-:W-:Y:S01]  /*26c40*/  IMAD.X R60, R60, 0x1, R71, P1 ;  /* 0x000000013c3c7824 */ /* 0x004fe200008e0647 */
[----:B------:R-:W-:-:S03]  /*26c50*/  ISETP.GT.AND P1, PT, R40, 0x2, PT ;  /* 0x000000022800780c */ /* 0x000fc60003f24270 */
[----:B------:R-:W-:Y:S01]  /*26c60*/  @P4 IMAD.MOV.U32 R5, RZ, RZ, R60 ;  /* 0x000000ffff054224 */ /* 0x000fe200078e003c */
[----:B------:R0:W-:Y:S04]  /*26c70*/  STL [R1+0xabc], R60 ;  /* 0x000abc3c01007387 */ /* 0x0001e80000100800 */
[----:B------:R1:W2:Y:S04]  /*26c80*/  @P4 LDG.E.U16 R42, desc[UR20][R4.64] ;  /* 0x00000014042a4981 */ /* 0x0002a8000c1e1500 */
[----:B0-----:R-:W2:Y:S01]  /*26c90*/  LDL.LU R60, [R1+0xadc] ;  /* 0x000adc00013c7983 */ /* 0x001ea20000300800 */
[----:B------:R-:W-:-:S05]  /*26ca0*/  IADD3 R62, P5, PT, R62, R72, RZ ;  /* 0x000000483e3e7210 */ /* 0x000fca0007fbe0ff */
[----:B------:R0:W-:Y:S04]  /*26cb0*/  STL [R1+0xac8], R62 ;  /* 0x000ac83e01007387 */ /* 0x0001e80000100800 */
[----:B------:R-:W2:Y:S04]  /*26cc0*/  LDL.LU R43, [R1+0xae0] ;  /* 0x000ae000012b7983 */ /* 0x000ea80000300800 */
[----:B------:R-:W2:Y:S01]  /*26cd0*/  LDL.LU R5, [R1+0xac4] ;  /* 0x000ac40001057983 */ /* 0x000ea20000300800 */
[----:B------:R-:W-:Y:S01]  /*26ce0*/  ISETP.GT.AND P3, PT, R40, 0x3, PT ;  /* 0x000000032800780c */ /* 0x000fe20003f64270 */
[----:B-1----:R-:W-:Y:S01]  /*26cf0*/  @P1 IMAD.MOV.U32 R4, RZ, RZ, R62 ;  /* 0x000000ffff041224 */ /* 0x002fe200078e003e */
[----:B------:R-:W-:-:S02]  /*26d00*/  PRMT R39, RZ, 0x7610, R39 ;  /* 0x00007610ff277816 */ /* 0x000fc40000000027 */
[----:B------:R-:W-:Y:S02]  /*26d10*/  PRMT R38, RZ, 0x7610, R38 ;  /* 0x00007610ff267816 */ /* 0x000fe40000000026 */
[----:B----4-:R-:W-:-:S05]  /*26d20*/  IADD3 R0, P4, PT, R0, R72, RZ ;  /* 0x0000004800007210 */ /* 0x010fca0007f9e0ff */
[--C-:B---3--:R-:W-:Y:S01]  /*26d30*/  IMAD.X R45, R45, 0x1, R71.reuse, P4 ;  /* 0x000000012d2d7824 */ /* 0x108fe200020e0647 */
[----:B------:R-:W-:Y:S01]  /*26d40*/  STL [R1+0xad0], R0 ;  /* 0x000ad00001007387 */ /* 0x000fe20000100800 */
[----:B--2---:R-:W-:Y:S01]  /*26d50*/  IMAD.X R5, R5, 0x1, R71, P5 ;  /* 0x0000000105057824 */ /* 0x004fe200028e0647 */
[----:B------:R-:W-:-:S04]  /*26d60*/  IADD3 R46, P5, PT, R46, R72, RZ ;  /* 0x000000482e2e7210 */ /* 0x000fc80007fbe0ff */
[----:B------:R1:W-:Y:S04]  /*26d70*/  STL [R1+0xac4], R5 ;  /* 0x000ac40501007387 */ /* 0x0003e80000100800 */
[----:B------:R2:W5:Y:S04]  /*26d80*/  @P1 LDG.E.U16 R39, desc[UR20][R4.64] ;  /* 0x0000001404271981 */ /* 0x000568000c1e1500 */
[----:B0-----:R-:W3:Y:S04]  /*26d90*/  LDL.LU R62, [R1+0xae8] ;  /* 0x000ae800013e7983 */ /* 0x001ee80000300800 */
[----:B------:R0:W-:Y:S01]  /*26da0*/  STL [R1+0xacc], R45 ;  /* 0x000acc2d01007387 */ /* 0x0001e20000100800 */
[----:B--2---:R-:W-:-:S02]  /*26db0*/  @P3 IMAD.MOV.U32 R4, RZ, RZ, R0 ;  /* 0x000000ffff043224 */ /* 0x004fc400078e0000 */
[----:B-1----:R-:W-:-:S05]  /*26dc0*/  @P3 IMAD.MOV.U32 R5, RZ, RZ, R45 ;  /* 0x000000ffff053224 */ /* 0x002fca00078e002d */
[----:B------:R1:W5:Y:S04]  /*26dd0*/  @P3 LDG.E.U16 R38, desc[UR20][R4.64] ;  /* 0x0000001404263981 */ /* 0x000368000c1e1500 */
[----:B0-----:R-:W2:Y:S04]  /*26de0*/  LDL.LU R45, [R1+0xaec] ;  /* 0x000aec00012d7983 */ /* 0x001ea80000300800 */
[----:B------:R0:W-:Y:S04]  /*26df0*/  STL [R1+0xad8], R46 ;  /* 0x000ad82e01007387 */ /* 0x0001e80000100800 */
[----:B------:R-:W4:Y:S04]  /*26e00*/  LDL.LU R0, [R1+0xaf0] ;  /* 0x000af00001007983 */ /* 0x000f280000300800 */
[----:B------:R-:W2:Y:S01]  /*26e10*/  LDL.LU R5, [R1+0xad4] ;  /* 0x000ad40001057983 */ /* 0x000ea20000300800 */
[----:B------:R-:W-:-:S02]  /*26e20*/  ISETP.GT.AND P4, PT, R40, 0x4, PT ;  /* 0x000000042800780c */ /* 0x000fc40003f84270 */
[----:B------:R-:W-:Y:S02]  /*26e30*/  ISETP.GT.AND P1, PT, R40, 0x5, PT ;  /* 0x000000052800780c */ /* 0x000fe40003f24270 */
[----:B------:R-:W-:Y:S02]  /*26e40*/  IADD3 R43, P3, PT, R43, R72, RZ ;  /* 0x000000482b2b7210 */ /* 0x000fe40007f7e0ff */
[----:B------:R-:W-:-:S03]  /*26e50*/  PRMT R37, RZ, 0x7610, R37 ;  /* 0x00007610ff257816 */ /* 0x000fc60000000025 */
[----:B------:R-:W-:-:S04]  /*26e60*/  IMAD.X R60, R60, 0x1, R71, P3 ;  /* 0x000000013c3c7824 */ /* 0x000fc800018e0647 */
[----:B-1----:R-:W-:Y:S01]  /*26e70*/  @P4 IMAD.MOV.U32 R4, RZ, RZ, R46 ;  /* 0x000000ffff044224 */ /* 0x002fe200078e002e */
[----:B------:R-:W-:Y:S01]  /*26e80*/  STL [R1+0xae0], R43 ;  /* 0x000ae02b01007387 */ /* 0x000fe20000100800 */
[----:B------:R-:W-:Y:S01]  /*26e90*/  PRMT R6, RZ, 0x7610, R6 ;  /* 0x00007610ff067816 */ /* 0x000fe20000000006 */
[----:B--2---:R-:W-:Y:S01]  /*26ea0*/  IMAD.X R5, R5, 0x1, R71, P5 ;  /* 0x0000000105057824 */ /* 0x004fe200028e0647 */
[----:B---3--:R-:W-:-:S04]  /*26eb0*/  IADD3 R62, P5, PT, R62, R72, RZ ;  /* 0x000000483e3e7210 */ /* 0x008fc80007fbe0ff */
        /* <DEDUP_REMOVED lines=9> */
[----:B------:R-:W2:Y:S04]  /*26f50*/  LDL.LU R43, [R1+0xb00] ;  /* 0x000b0000012b7983 */ /* 0x000ea80000300800 */
[----:B------:R-:W2:Y:S01]  /*26f60*/  LDL.LU R5, [R1+0xae4] ;  /* 0x000ae40001057983 */ /* 0x000ea20000300800 */
[----:B------:R-:W-:-:S02]  /*26f70*/  ISETP.GT.AND P3, PT, R40, 0x6, PT ;  /* 0x000000062800780c */ /* 0x000fc40003f64270 */
[----:B------:R-:W-:Y:S02]  /*26f80*/  ISETP.GT.AND P4, PT, R40, 0x7, PT ;  /* 0x000000072800780c */ /* 0x000fe40003f84270 */
[----:B----4-:R-:W-:Y:S02]  /*26f90*/  IADD3 R0, P1, PT, R0, R72, RZ ;  /* 0x0000004800007210 */ /* 0x010fe40007f3e0ff */
        /* <DEDUP_REMOVED lines=285> */
[----:B-1----:R-:W-:Y:S01]  /*28170*/  @P3 IMAD.MOV.U32 R5, RZ, RZ, R60 ;  /* 0x000000ffff053224 */ /* 0x002fe200078e003c */
[----:B------:R-:W2:Y:S04]  /*28180*/  LDL.LU R43, [R1+0xb60] ;  /* 0x000b6000012b7983 */ /* 0x000ea80000300800 */
[----:B------:R1:W-:Y:S04]  /*28190*/  STL [R1+0xb4c], R62 ;  /* 0x000b4c3e01007387 */ /* 0x0003e80000100800 */
[----:B0-----:R-:W2:Y:S04]  /*281a0*/  LDL.LU R60, [R1+0xb64] ;  /* 0x000b6400013c7983 */ /* 0x001ea80000300800 */
[----:B------:R0:W5:Y:S04]  /*281b0*/  @P3 LDG.E.U16 R23, desc[UR20][R4.64] ;  /* 0x0000001404173981 */ /* 0x000168000c1e1500 */
[----:B------:R-:W2:Y:S01]  /*281c0*/  LDL.LU R5, [R1+0xb48] ;  /* 0x000b480001057983 */ /* 0x000ea20000300800 */
[----:B------:R-:W-:-:S02]  /*281d0*/  ISETP.GT.AND P4, PT, R40, 0x22, PT ;  /* 0x000000222800780c */ /* 0x000fc40003f84270 */
[----:B------:R-:W-:Y:S02]  /*281e0*/  ISETP.GT.AND P1, PT, R40, 0x23, PT ;  /* 0x000000232800780c */ /* 0x000fe40003f24270 */
[----:B----4-:R-:W-:Y:S02]  /*281f0*/  IADD3 R0, P3, PT, R0, R72, RZ ;  /* 0x0000004800007210 */ /* 0x010fe40007f7e0ff */
[----:B------:R-:W-:-:S03]  /*28200*/  PRMT R21, RZ, 0x7610, R21 ;  /* 0x00007610ff157816 */ /* 0x000fc60000000015 */
[----:B------:R-:W-:-:S04]  /*28210*/  IMAD.X R45, R45, 0x1, R71, P3 ;  /* 0x000000012d2d7824 */ /* 0x000fc800018e0647 */
[----:B0-----:R-:W-:Y:S01]  /*28220*/  @P4 IMAD.MOV.U32 R4, RZ, RZ, R62 ;  /* 0x000000ffff044224 */ /* 0x001fe200078e003e */
[----:B------:R-:W-:Y:S01]  /*28230*/  STL [R1+0xb54], R0 ;  /* 0x000b540001007387 */ /* 0x000fe20000100800 */
[----:B------:R-:W-:Y:S01]  /*28240*/  PRMT R22, RZ, 0x7610, R22 ;  /* 0x00007610ff167816 */ /* 0x000fe20000000016 */
[----:B--2---:R-:W-:Y:S01]  /*28250*/  IMAD.X R5, R5, 0x1, R71, P5 ;  /* 0x0000000105057824 */ /* 0x004fe200028e0647 */
[----:B---3--:R-:W-:-:S04]  /*28260*/  IADD3 R46, P5, PT, R46, R72, RZ ;  /* 0x000000482e2e7210 */ /* 0x008fc80007fbe0ff */
[----:B------:R0:W-:Y:S04]  /*28270*/  STL [R1+0xb48], R5 ;  /* 0x000b480501007387 */ /* 0x0001e80000100800 */
[----:B------:R2:W5:Y:S04]  /*28280*/  @P4 LDG.E.U16 R21, desc[UR20][R4.64] ;  /* 0x0000001404154981 */ /* 0x000568000c1e1500 */
[----:B-1----:R-:W3:Y:S01]  /*28290*/  LDL.LU R62, [R1+0xb6c] ;  /* 0x000b6c00013e7983 */ /* 0x002ee20000300800 */
[----:B--2---:R-:W-:Y:S02]  /*282a0*/  @P1 IMAD.MOV.U32 R4, RZ, RZ, R0 ;  /* 0x000000ffff041224 */ /* 0x004fe400078e0000 */
[----:B0-----:R-:W-:Y:S01]  /*282b0*/  @P1 IMAD.MOV.U32 R5, RZ, RZ, R45 ;  /* 0x000000ffff051224 */ /* 0x001fe200078e002d */
[----:B------:R0:W-:Y:S04]  /*282c0*/  STL [R1+0xb50], R45 ;  /* 0x000b502d01007387 */ /* 0x0001e80000100800 */
[----:B------:R1:W5:Y:S04]  /*282d0*/  @P1 LDG.E.U16 R22, desc[UR20][R4.64] ;  /* 0x0000001404161981 */ /* 0x000368000c1e1500 */
[----:B0-----:R-:W2:Y:S04]  /*282e0*/  LDL.LU R45, [R1+0xb70] ;  /* 0x000b7000012d7983 */ /* 0x001ea80000300800 */
[----:B------:R0:W-:Y:S01]  /*282f0*/  STL [R1+0xb5c], R46 ;  /* 0x000b5c2e01007387 */ /* 0x0001e20000100800 */
[----:B-1----:R-:W-:-:S03]  /*28300*/  IMAD.MOV.U32 R5, RZ, RZ, R46 ;  /* 0x000000ffff057224 */ /* 0x002fc600078e002e */
[----:B------:R-:W4:Y:S04]  /*28310*/  LDL.LU R0, [R1+0xb74] ;  /* 0x000b740001007983 */ /* 0x000f280000300800 */
[----:B0-----:R-:W2:Y:S04]  /*28320*/  LDL.LU R46, [R1+0x139c] ;  /* 0x00139c00012e7983 */ /* 0x001ea80000300800 */
[----:B------:R-:W2:Y:S01]  /*28330*/  LDL.LU R4, [R1+0xb58] ;  /* 0x000b580001047983 */ /* 0x000ea20000300800 */
[----:B------:R-:W-:Y:S02]  /*28340*/  ISETP.GT.AND P3, PT, R40, 0x24, PT ;  /* 0x000000242800780c */ /* 0x000fe40003f64270 */
[----:B------:R-:W-:-:S05]  /*28350*/  IADD3 R60, P1, PT, R60, R72, RZ ;  /* 0x000000483c3c7210 */ /* 0x000fca0007f3e0ff */
[----:B------:R-:W-:Y:S01]  /*28360*/  STL [R1+0xb64], R60 ;  /* 0x000b643c01007387 */ /* 0x000fe20000100800 */
[----:B------:R-:W-:Y:S01]  /*28370*/  PRMT R44, RZ, 0x7610, R44 ;  /* 0x00007610ff2c7816 */ /* 0x000fe2000000002c */
[----:B--2---:R-:W-:-:S05]  /*28380*/  IMAD.X R4, R4, 0x1, R71, P5 ;  /* 0x0000000104047824 */ /* 0x004fca00028e0647 */
[-C--:B------:R-:W-:Y:S01]  /*28390*/  @P3 LOP3.LUT R5, R5, R4.reuse, RZ, 0x3c, !PT ;  /* 0x0000000405053212 */ /* 0x080fe200078e3cff */
[----:B------:R0:W-:Y:S03]  /*283a0*/  STL [R1+0xb58], R4 ;  /* 0x000b580401007387 */ /* 0x0001e60000100800 */
[----:B0-----:R-:W-:-:S04]  /*283b0*/  @P3 LOP3.LUT R4, R5, R4, RZ, 0x3c, !PT ;  /* 0x0000000405043212 */ /* 0x001fc800078e3cff */
[----:B------:R-:W-:-:S05]  /*283c0*/  @P3 LOP3.LUT R5, R5, R4, RZ, 0x3c, !PT ;  /* 0x0000000405053212 */ /* 0x000fca00078e3cff */
[----:B------:R0:W2:Y:S01]  /*283d0*/  @P3 LDG.E.U16 R44, desc[UR20][R4.64] ;  /* 0x00000014042c3981 */ /* 0x0000a2000c1e1500 */
[----:B------:R-:W-:Y:S01]  /*283e0*/  ISETP.GT.AND P4, PT, R40, 0x25, PT ;  /* 0x000000252800780c */ /* 0x000fe20003f84270 */
[----:B------:R-:W-:-:S04]  /*283f0*/  IMAD.X R43, R43, 0x1, R71, P1 ;  /* 0x000000012b2b7824 */ /* 0x000fc800008e0647 */
[----:B0-----:R-:W-:Y:S02]  /*28400*/  IMAD.MOV.U32 R4, RZ, RZ, R43 ;  /* 0x000000ffff047224 */ /* 0x001fe400078e002b */
[----:B------:R-:W-:-:S06]  /*28410*/  IMAD.MOV.U32 R5, RZ, RZ, R60 ;  /* 0x000000ffff057224 */ /* 0x000fcc00078e003c */
[----:B------:R-:W-:-:S04]  /*28420*/  @P4 LOP3.LUT R5, R5, R4, RZ, 0x3c, !PT ;  /* 0x0000000405054212 */ /* 0x000fc800078e3cff */
[C---:B------:R-:W-:Y:S02]  /*28430*/  @P4 LOP3.LUT R4, R5.reuse, R4, RZ, 0x3c, !PT ;  /* 0x0000000405044212 */ /* 0x040fe400078e3cff */
[----:B------:R-:W-:Y:S02]  /*28440*/  PRMT R93, RZ, 0x7610, R93 ;  /* 0x00007610ff5d7816 */ /* 0x000fe4000000005d */
[----:B---3--:R-:W-:Y:S02]  /*28450*/  IADD3 R62, P5, PT, R62, R72, RZ ;  /* 0x000000483e3e7210 */ /* 0x008fe40007fbe0ff */
[----:B------:R-:W-:-:S05]  /*28460*/  @P4 LOP3.LUT R5, R5, R4, RZ, 0x3c, !PT ;  /* 0x0000000405054212 */ /* 0x000fca00078e3cff */
[----:B------:R0:W3:Y:S04]  /*28470*/  @P4 LDG.E.U16 R93, desc[UR20][R4.64] ;  /* 0x00000014045d4981 */ /* 0x0000e8000c1e1500 */
[----:B--2---:R1:W-:Y:S04]  /*28480*/  STL [R1+0xb4], R44 ;  /* 0x0000b42c01007387 */ /* 0x0043e80000100800 */
[----:B-1----:R-:W2:Y:S04]  /*28490*/  LDL.LU R44, [R1+0x1398] ;  /* 0x00139800012c7983 */ /* 0x002ea80000300800 */
[----:B------:R1:W-:Y:S04]  /*284a0*/  STL [R1+0xb60], R43 ;  /* 0x000b602b01007387 */ /* 0x0003e80000100800 */
[----:B-1----:R-:W2:Y:S04]  /*284b0*/  LDL.LU R43, [R1+0x1394] ;  /* 0x00139400012b7983 */ /* 0x002ea80000300800 */
[----:B------:R-:W2:Y:S04]  /*284c0*/  LDL.LU R60, [R1+0xb7c] ;  /* 0x000b7c00013c7983 */ /* 0x000ea80000300800 */
[----:B------:R-:W-:Y:S04]  /*284d0*/  STL [R1+0xb6c], R62 ;  /* 0x000b6c3e01007387 */ /* 0x000fe80000100800 */
[----:B------:R-:W2:Y:S01]  /*284e0*/  LDL.LU R4, [R1+0xb68] ;  /* 0x000b680001047983 */ /* 0x000ea20000300800 */
[----:B------:R-:W-:Y:S01]  /*284f0*/  ISETP.GT.AND P1, PT, R40, 0x26, PT ;  /* 0x000000262800780c */ /* 0x000fe20003f24270 */
[----:B0-----:R-:W-:Y:S01]  /*28500*/  IMAD.MOV.U32 R5, RZ, RZ, R62 ;  /* 0x000000ffff057224 */ /* 0x001fe200078e003e */
[----:B----4-:R-:W-:Y:S01]  /*28510*/  IADD3 R0, P4, PT, R0, R72, RZ ;  /* 0x0000004800007210 */ /* 0x010fe20007f9e0ff */
[----:B---3--:R0:W-:Y:S04]  /*28520*/  STL [R1+0xb0], R93 ;  /* 0x0000b05d01007387 */ /* 0x0081e80000100800 */
[----:B0-----:R-:W3:Y:S04]  /*28530*/  LDL.LU R93, [R1+0xb80] ;  /* 0x000b8000015d7983 */ /* 0x001ee80000300800 */
[----:B------:R-:W4:Y:S04]  /*28540*/  LDL.LU R62, [R1+0xb84] ;  /* 0x000b8400013e7983 */ /* 0x000f280000300800 */
[----:B------:R-:W-:Y:S01]  /*28550*/  STL [R1+0xb74], R0 ;  /* 0x000b740001007387 */ /* 0x000fe20000100800 */
[----:B--2---:R-:W-:Y:S01]  /*28560*/  PRMT R44, RZ, 0x7610, R44 ;  /* 0x00007610ff2c7816 */ /* 0x004fe2000000002c */
[----:B------:R-:W-:-:S05]  /*28570*/  IMAD.X R4, R4, 0x1, R71, P5 ;  /* 0x0000000104047824 */ /* 0x000fca00028e0647 */
        /* <DEDUP_REMOVED lines=12> */
[----:B------:R-:W-:Y:S02]  /*28640*/  IADD3 R60, P5, PT, R60, R72, RZ ;  /* 0x000000483c3c7210 */ /* 0x000fe40007fbe0ff */
        /* <DEDUP_REMOVED lines=12> */
[----:B---3--:R0:W-:Y:S01]  /*28710*/  STL [R1+0xa8], R92 ;  /* 0x0000a85c01007387 */ /* 0x0081e20000100800 */
[----:B------:R-:W-:-:S03]  /*28720*/  PRMT R46, RZ, 0x7610, R46 ;  /* 0x00007610ff2e7816 */ /* 0x000fc6000000002e */
[----:B0-----:R-:W3:Y:S04]  /*28730*/  LDL.LU R92, [R1+0xb90] ;  /* 0x000b9000015c7983 */ /* 0x001ee80000300800 */
[----:B------:R-:W4:Y:S04]  /*28740*/  LDL.LU R60, [R1+0xb94] ;  /* 0x000b9400013c7983 */ /* 0x000f280000300800 */
[----:B------:R-:W-:Y:S01]  /*28750*/  STL [R1+0xb84], R62 ;  /* 0x000b843e01007387 */ /* 0x000fe20000100800 */
        /* <DEDUP_REMOVED lines=362> */
[----:B------:R1:W-:Y:S04]  /*29e00*/  STL [R1+0xc3c], R60 ;  /* 0x000c3c3c01007387 */ /* 0x0003e80000100800 */
[----:B------:R-:W2:Y:S01]  /*29e10*/  LDL.LU R4, [R1+0xc38] ;  /* 0x000c380001047983 */ /* 0x000ea20000300800 */
[----:B------:R-:W-:Y:S01]  /*29e20*/  ISETP.GT.AND P4, PT, R40, 0x40, PT ;  /* 0x000000402800780c */ /* 0x000fe20003f84270 */
[----:B0-----:R-:W-:Y:S01]  /*29e30*/  IMAD.MOV.U32 R5, RZ, RZ, R60 ;  /* 0x000000ffff057224 */ /* 0x001fe200078e003c */
[----:B----4-:R-:W-:Y:S01]  /*29e40*/  IADD3 R62, P3, PT, R62, R72, RZ ;  /* 0x000000483e3e7210 */ /* 0x010fe20007f7e0ff */
[----:B-1----:R-:W4:Y:S04]  /*29e50*/  LDL.LU R60, [R1+0xc50] ;  /* 0x000c5000013c7983 */ /* 0x002f280000300800 */
[----:B---3--:R0:W-:Y:S01]  /*29e60*/  STL [R1+0x48], R63 ;  /* 0x0000483f01007387 */ /* 0x0081e20000100800 */
[----:B------:R-:W-:-:S03]  /*29e70*/  PRMT R58, RZ, 0x7610, R58 ;  /* 0x00007610ff3a7816 */ /* 0x000fc6000000003a */
[----:B0-----:R-:W3:Y:S04]  /*29e80*/  LDL.LU R63, [R1+0xc54] ;  /* 0x000c5400013f7983 */ /* 0x001ee80000300800 */
        /* <DEDUP_REMOVED lines=26> */
[----:B---3--:R-:W-:Y:S01]  /*2a030*/  IADD3 R63, P1, PT, R63, R72, RZ ;  /* 0x000000483f3f7210 */ /* 0x008fe20007f3e0ff */
[----:B------:R0:W-:Y:S01]  /*2a040*/  STL [R1+0x40], R61 ;  /* 0x0000403d01007387 */ /* 0x0001e20000100800 */
[----:B------:R-:W-:-:S03]  /*2a050*/  PRMT R59, RZ, 0x7610, R59 ;  /* 0x00007610ff3b7816 */ /* 0x000fc6000000003b */
[----:B0-----:R-:W3:Y:S04]  /*2a060*/  LDL.LU R61, [R1+0xc60] ;  /* 0x000c6000013d7983 */ /* 0x001ee80000300800 */
[----:B------:R-:W3:Y:S04]  /*2a070*/  LDL.LU R0, [R1+0xc64] ;  /* 0x000c640001007983 */ /* 0x000ee80000300800 */
        /* <DEDUP_REMOVED lines=8> */
[----:B----4-:R-:W-:-:S04]  /*2a100*/  IMAD.X R60, R60, 0x1, R71, P1 ;  /* 0x000000013c3c7824 */ /* 0x010fc800008e0647 */
[----:B0-----:R-:W-:Y:S02]  /*2a110*/  IMAD.MOV.U32 R4, RZ, RZ, R60 ;  /* 0x000000ffff047224 */ /* 0x001fe400078e003c */
[----:B------:R-:W-:-:S06]  /*2a120*/  IMAD.MOV.U32 R5, RZ, RZ, R63 ;  /* 0x000000ffff057224 */ /* 0x000fcc00078e003f */
[----:B------:R-:W-:-:S04]  /*2a130*/  @P4 LOP3.LUT R5, R5, R4, RZ, 0x3c, !PT ;  /* 0x0000000405054212 */ /* 0x000fc800078e3cff */
[C---:B------:R-:W-:Y:S02]  /*2a140*/  @P4 LOP3.LUT R4, R5.reuse, R4, RZ, 0x3c, !PT ;  /* 0x0000000405044212 */ /* 0x040fe400078e3cff */
[----:B------:R-:W-:Y:S02]  /*2a150*/  PRMT R65, RZ, 0x7610, R65 ;  /* 0x00007610ff417816 */ /* 0x000fe40000000041 */
[----:B------:R-:W-:Y:S02]  /*2a160*/  IADD3 R62, P5, PT, R62, R72, RZ ;  /* 0x000000483e3e7210 */ /* 0x000fe40007fbe0ff */
[----:B------:R-:W-:-:S05]  /*2a170*/  @P4 LOP3.LUT R5, R5, R4, RZ, 0x3c, !PT ;  /* 0x0000000405054212 */ /* 0x000fca00078e3cff */
[----:B------:R0:W4:Y:S04]  /*2a180*/  @P4 LDG.E.U16 R65, desc[UR20][R4.64] ;  /* 0x0000001404414981 */ /* 0x000128000c1e1500 */
        /* <DEDUP_REMOVED lines=9> */
[----:B---3--:R-:W-:Y:S01]  /*2a220*/  IADD3 R0, P4, PT, R0, R72, RZ ;  /* 0x0000004800007210 */ /* 0x008fe20007f9e0ff */
[----:B-1----:R-:W3:Y:S04]  /*2a230*/  LDL.LU R62, [R1+0xc70] ;  /* 0x000c7000013e7983 */ /* 0x002ee80000300800 */
[----:B----4-:R0:W-:Y:S01]  /*2a240*/  STL [R1+0x38], R65 ;  /* 0x0000384101007387 */ /* 0x0101e20000100800 */
[----:B------:R-:W-:-:S03]  /*2a250*/  PRMT R80, RZ, 0x7610, R80 ;  /* 0x00007610ff507816 */ /* 0x000fc60000000050 */
[----:B0-----:R-:W4:Y:S04]  /*2a260*/  LDL.LU R65, [R1+0xc74] ;  /* 0x000c740001417983 */ /* 0x001f280000300800 */
        /* <DEDUP_REMOVED lines=12> */
[----:B------:R-:W-:Y:S02]  /*2a330*/  @P3 LOP3.LUT R4, R5, R4, RZ, 0x3c, !PT ;  /* 0x0000000405043212 */ /* 0x000fe400078e3cff */
        /* <DEDUP_REMOVED lines=61> */
[----:B------:R-:W-:Y:S02]  /*2a710*/  @P4 LOP3.LUT R4, R5, R4, RZ, 0x3c, !PT ;  /* 0x0000000405044212 */ /* 0x000fe400078e3cff */
        /* <DEDUP_REMOVED lines=88> */
[----:B------:R-:W-:Y:S01]  /*2aca0*/  IMAD.X R68, R68, 0x1, R71, P1 ;  /* 0x0000000144447824 */ /* 0x000fe200008e0647 */
[----:B------:R-:W-:Y:S02]  /*2acb0*/  PRMT R43, RZ, 0x7610, R43 ;  /* 0x00007610ff2b7816 */ /* 0x000fe4000000002b */
[----:B------:R-:W-:Y:S02]  /*2acc0*/  IADD3 R75, P5, PT, R75, R72, RZ ;  /* 0x000000484b4b7210 */ /* 0x000fe40007fbe0ff */
[----:B------:R-:W-:Y:S07]  /*2acd0*/  STL [R1+0xcb0], R68 ;  /* 0x000cb04401007387 */ /* 0x000fee0000100800 */
[----:B0-----:R-:W-:-:S02]  /*2ace0*/  @P4 IMAD.MOV.U32 R4, RZ, RZ, R67 ;  /* 0x000000ffff044224 */ /* 0x001fc400078e0043 */
[----:B------:R-:W-:-:S05]  /*2acf0*/  @P4 IMAD.MOV.U32 R5, RZ, RZ, R68 ;  /* 0x000000ffff054224 */ /* 0x000fca00078e0044 */
[----:B------:R0:W5:Y:S02]  /*2ad00*/  @P4 LDG.E.U16 R43, desc[UR20][R4.64] ;  /* 0x00000014042b4981 */ /* 0x000164000c1e1500 */
[----:B0-----:R-:W-:Y:S02]  /*2ad10*/  IMAD.MOV.U32 R5, RZ, RZ, R75 ;  /* 0x000000ffff057224 */ /* 0x001fe400078e004b */
[----:B--2---:R0:W-:Y:S04]  /*2ad20*/  STL [R1+0xc], R74 ;  /* 0x00000c4a01007387 */ /* 0x0041e80000100800 */
[----:B0-----:R-:W2:Y:S04]  /*2ad30*/  LDL.LU R74, [R1+0xccc] ;  /* 0x000ccc00014a7983 */ /* 0x001ea80000300800 */
[----:B------:R-:W2:Y:S04]  /*2ad40*/  LDL.LU R68, [R1+0xcd0] ;  /* 0x000cd00001447983 */ /* 0x000ea80000300800 */
[----:B------:R0:W-:Y:S04]  /*2ad50*/  STL [R1+0xcbc], R75 ;  /* 0x000cbc4b01007387 */ /* 0x0001e80000100800 */
[----:B------:R-:W2:Y:S04]  /*2ad60*/  LDL.LU R67, [R1+0xcd4] ;  /* 0x000cd40001437983 */ /* 0x000ea80000300800 */
[----:B0-----:R-:W2:Y:S04]  /*2ad70*/  LDL.LU R75, [R1+0x12f0] ;  /* 0x0012f000014b7983 */ /* 0x001ea80000300800 */
[----:B------:R-:W2:Y:S01]  /*2ad80*/  LDL.LU R4, [R1+0xcb8] ;  /* 0x000cb80001047983 */ /* 0x000ea20000300800 */
[----:B------:R-:W-:-:S02]  /*2ad90*/  ISETP.GT.AND P1, PT, R40, 0x50, PT ;  /* 0x000000502800780c */ /* 0x000fc40003f24270 */
[----:B----4-:R-:W-:-:S05]  /*2ada0*/  IADD3 R0, P4, PT, R0, R72, RZ ;  /* 0x0000004800007210 */ /* 0x010fca0007f9e0ff */
        /* <DEDUP_REMOVED lines=9> */
[----:B---3--:R-:W-:Y:S01]  /*2ae40*/  IMAD.X R69, R69, 0x1, R71, P4 ;  /* 0x0000000145457824 */ /* 0x008fe200020e0647 */
[----:B------:R-:W-:Y:S02]  /*2ae50*/  PRMT R44, RZ, 0x7610, R44 ;  /* 0x00007610ff2c7816 */ /* 0x000fe4000000002c */
[----:B------:R-:W-:Y:S02]  /*2ae60*/  IADD3 R74, P5, PT, R74, R72, RZ ;  /* 0x000000484a4a7210 */ /* 0x000fe40007fbe0ff */
[----:B------:R-:W-:Y:S07]  /*2ae70*/  STL [R1+0xcc0], R69 ;  /* 0x000cc04501007387 */ /* 0x000fee0000100800 */
[----:B0-----:R-:W-:-:S02]  /*2ae80*/  @P3 IMAD.MOV.U32 R4, RZ, RZ, R0 ;  /* 0x000000ffff043224 */ /* 0x001fc400078e0000 */
[----:B------:R-:W-:-:S05]  /*2ae90*/  @P3 IMAD.MOV.U32 R5, RZ, RZ, R69 ;  /* 0x000000ffff053224 */ /* 0x000fca00078e0045 */
[----:B------:R0:W5:Y:S04]  /*2aea0*/  @P3 LDG.E.U16 R44, desc[UR20][R4.64] ;  /* 0x00000014042c3981 */ /* 0x000168000c1e1500 */
[----:B--2---:R1:W-:Y:S04]  /*2aeb0*/  STL [R1+0x8], R66 ;  /* 0x0000084201007387 */ /* 0x0043e80000100800 */
[----:B-1----:R-:W2:Y:S04]  /*2aec0*/  LDL.LU R66, [R1+0xcdc] ;  /* 0x000cdc0001427983 */ /* 0x002ea80000300800 */
[----:B------:R-:W3:Y:S04]  /*2aed0*/  LDL.LU R69, [R1+0xce0] ;  /* 0x000ce00001457983 */ /* 0x000ee80000300800 */
[----:B------:R-:W-:Y:S04]  /*2aee0*/  STL [R1+0xccc], R74 ;  /* 0x000ccc4a01007387 */ /* 0x000fe80000100800 */
[----:B------:R-:W4:Y:S04]  /*2aef0*/  LDL.LU R0, [R1+0xce4] ;  /* 0x000ce40001007983 */ /* 0x000f280000300800 */
[----:B------:R-:W2:Y:S01]  /*2af00*/  LDL.LU R5, [R1+0xcc8] ;  /* 0x000cc80001057983 */ /* 0x000ea20000300800 */
[----:B------:R-:W-:-:S02]  /*2af10*/  ISETP.GT.AND P4, PT, R40, 0x52, PT ;  /* 0x000000522800780c */ /* 0x000fc40003f84270 */
[----:B------:R-:W-:-:S11]  /*2af20*/  PRMT R70, RZ, 0x7610, R70 ;  /* 0x00007610ff467816 */ /* 0x000fd60000000046 */
[----:B0-----:R-:W-:Y:S02]  /*2af30*/  @P4 IMAD.MOV.U32 R4, RZ, RZ, R74 ;  /* 0x000000ffff044224 */ /* 0x001fe400078e004a */
[----:B--2---:R-:W-:-:S05]  /*2af40*/  IMAD.X R5, R5, 0x1, R71, P5 ;  /* 0x0000000105057824 */ /* 0x004fca00028e0647 */
[----:B------:R0:W2:Y:S01]  /*2af50*/  @P4 LDG.E.U16 R70, desc[UR20][R4.64] ;  /* 0x0000001404464981 */ /* 0x0000a2000c1e1500 */
[----:B------:R-:W-:Y:S02]  /*2af60*/  ISETP.GT.AND P1, PT, R40, 0x53, PT ;  /* 0x000000532800780c */ /* 0x000fe40003f24270 */
[----:B------:R-:W-:-:S05]  /*2af70*/  IADD3 R67, P3, PT, R67, R72, RZ ;  /* 0x0000004843437210 */ /* 0x000fca0007f7e0ff */
[----:B------:R-:W-:Y:S01]  /*2af80*/  IMAD.X R68, R68, 0x1, R71, P3 ;  /* 0x0000000144447824 */ /* 0x000fe200018e0647 */
[----:B------:R-:W-:Y:S01]  /*2af90*/  STL [R1+0xcd4], R67 ;  /* 0x000cd44301007387 */ /* 0x000fe20000100800 */
[----:B------:R-:W-:Y:S02]  /*2afa0*/  PRMT R45, RZ, 0x7610, R45 ;  /* 0x00007610ff2d7816 */ /* 0x000fe4000000002d */
[----:B------:R-:W-:Y:S01]  /*2afb0*/  IADD3 R66, P5, PT, R66, R72, RZ ;  /* 0x0000004842427210 */ /* 0x000fe20007fbe0ff */
[----:B------:R1:W-:Y:S01]  /*2afc0*/  STL [R1+0xcc8], R5 ;  /* 0x000cc80501007387 */ /* 0x0003e20000100800 */
[----:B0-----:R-:W-:-:S03]  /*2afd0*/  @P1 IMAD.MOV.U32 R4, RZ, RZ, R67 ;  /* 0x000000ffff041224 */ /* 0x001fc600078e0043 */
[----:B------:R-:W-:Y:S01]  /*2afe0*/  STL [R1+0xcd0], R68 ;  /* 0x000cd04401007387 */ /* 0x000fe20000100800 */
[----:B-1----:R-:W-:-:S05]  /*2aff0*/  @P1 IMAD.MOV.U32 R5, RZ, RZ, R68 ;  /* 0x000000ffff051224 */ /* 0x002fca00078e0044 */
[----:B------:R0:W5:Y:S02]  /*2b000*/  @P1 LDG.E.U16 R45, desc[UR20][R4.64] ;  /* 0x00000014042d1981 */ /* 0x000164000c1e1500 */
[----:B0-----:R-:W-:Y:S02]  /*2b010*/  IMAD.MOV.U32 R5, RZ, RZ, R66 ;  /* 0x000000ffff057224 */ /* 0x001fe400078e0042 */
[----:B--2---:R0:W-:Y:S04]  /*2b020*/  STL [R1+0x4], R70 ;  /* 0x0000044601007387 */ /* 0x0041e80000100800 */
[----:B0-----:R-:W2:Y:S04]  /*2b030*/  LDL.LU R70, [R1+0xcec] ;  /* 0x000cec0001467983 */ /* 0x001ea80000300800 */
[----:B------:R-:W2:Y:S04]  /*2b040*/  LDL.LU R74, [R1+0xce8] ;  /* 0x000ce800014a7983 */ /* 0x000ea80000300800 */
[----:B------:R0:W-:Y:S04]  /*2b050*/  STL [R1+0xcdc], R66 ;  /* 0x000cdc4201007387 */ /* 0x0001e80000100800 */
[----:B------:R-:W2:Y:S04]  /*2b060*/  LDL.LU R68, [R1+0xcf0] ;  /* 0x000cf00001447983 */ /* 0x000ea80000300800 */
        /* <DEDUP_REMOVED lines=12> */
[----:B------:R-:W2:Y:S01]  /*2b130*/  @P3 LDG.E.U16 R73, desc[UR20][R4.64] ;  /* 0x0000001404493981 */ /* 0x000ea2000c1e1500 */
[----:B---3--:R-:W-:-:S05]  /*2b140*/  IMAD.X R69, R69, 0x1, R71, P1 ;  /* 0x0000000145457824 */ /* 0x008fca00008e0647 */
[----:B------:R-:W-:Y:S01]  /*2b150*/  STL [R1+0xce0], R69 ;  /* 0x000ce04501007387 */ /* 0x000fe20000100800 */
[C---:B------:R-:W-:Y:S02]  /*2b160*/  ISETP.GT.AND P4, PT, R40.reuse, 0x55, PT ;  /* 0x000000552800780c */ /* 0x040fe40003f84270 */
[----:B------:R-:W-:Y:S02]  /*2b170*/  ISETP.GT.AND P1, PT, R40, 0x56, PT ;  /* 0x000000562800780c */ /* 0x000fe40003f24270 */
[----:B------:R-:W-:Y:S01]  /*2b180*/  PRMT R46, RZ, 0x7610, R46 ;  /* 0x00007610ff2e7816 */ /* 0x000fe2000000002e */
[----:B--2---:R0:W-:Y:S04]  /*2b190*/  STL [R1], R73 ;  /* 0x0000004901007387 */ /* 0x0041e80000100800 */
[----:B0-----:R-:W2:Y:S01]  /*2b1a0*/  LDL.LU R73, [R1+0xcfc] ;  /* 0x000cfc0001497983 */ /* 0x001ea20000300800 */
[----:B------:R-:W-:-:S03]  /*2b1b0*/  IADD3 R70, P5, PT, R70, R72, RZ ;  /* 0x0000004846467210 */ /* 0x000fc60007fbe0ff */
[----:B------:R-:W-:Y:S02]  /*2b1c0*/  @P4 IMAD.MOV.U32 R4, RZ, RZ, R0 ;  /* 0x000000ffff044224 */ /* 0x000fe400078e0000 */
[----:B------:R-:W-:Y:S01]  /*2b1d0*/  @P4 IMAD.MOV.U32 R5, RZ, RZ, R69 ;  /* 0x000000ffff054224 */ /* 0x000fe200078e0045 */
[----:B------:R-:W-:Y:S01]  /*2b1e0*/  ISETP.GT.AND P3, PT, R40, 0x57, PT ;  /* 0x000000572800780c */ /* 0x000fe20003f64270 */
[----:B------:R-:W-:Y:S01]  /*2b1f0*/  IMAD.X R74, R74, 0x1, R71, P5 ;  /* 0x000000014a4a7824 */ /* 0x000fe200028e0647 */
[----:B------:R-:W-:Y:S01]  /*2b200*/  PRMT R93, RZ, 0x7610, R93 ;  /* 0x00007610ff5d7816 */ /* 0x000fe2000000005d */
[----:B------:R-:W3:Y:S04]  /*2b210*/  LDL.LU R69, [R1+0xd00] ;  /* 0x000d000001457983 */ /* 0x000ee80000300800 */
[----:B------:R0:W5:Y:S01]  /*2b220*/  @P4 LDG.E.U16 R46, desc[UR20][R4.64] ;  /* 0x00000014042e4981 */ /* 0x000162000c1e1500 */
[----:B------:R-:W-:-:S03]  /*2b230*/  IADD3 R67, P4, PT, R67, R72, RZ ;  /* 0x0000004843437210 */ /* 0x000fc60007f9e0ff */
[----:B------:R1:W-:Y:S02]  /*2b240*/  STL [R1+0xcec], R70 ;  /* 0x000cec4601007387 */ /* 0x0003e40000100800 */
[----:B------:R-:W-:Y:S02]  /*2b250*/  IMAD.X R68, R68, 0x1, R71, P4 ;  /* 0x0000000144447824 */ /* 0x000fe400020e0647 */
[----:B------:R-:W4:Y:S01]  /*2b260*/  LDL.LU R0, [R1+0xd04] ;  /* 0x000d040001007983 */ /* 0x000f220000300800 */
[----:B0-----:R-:W-:Y:S02]  /*2b270*/  @P1 IMAD.MOV.U32 R4, RZ, RZ, R70 ;  /* 0x000000ffff041224 */ /* 0x001fe400078e0046 */
[----:B------:R-:W-:Y:S01]  /*2b280*/  @P1 IMAD.MOV.U32 R5, RZ, RZ, R74 ;  /* 0x000000ffff051224 */ /* 0x000fe200078e004a */
[----:B------:R-:W-:Y:S01]  /*2b290*/  STL [R1+0xcf4], R67 ;  /* 0x000cf44301007387 */ /* 0x000fe20000100800 */
[----:B------:R-:W-:-:S03]  /*2b2a0*/  PRMT R47, RZ, 0x7610, R47 ;  /* 0x00007610ff2f7816 */ /* 0x000fc6000000002f */
[----:B------:R0:W-:Y:S04]  /*2b2b0*/  STL [R1+0xce8], R74 ;  /* 0x000ce84a01007387 */ /* 0x0001e80000100800 */
[----:B------:R0:W5:Y:S04]  /*2b2c0*/  @P1 LDG.E.U16 R93, desc[UR20][R4.64] ;  /* 0x00000014045d1981 */ /* 0x000168000c1e1500 */
[----:B-1----:R-:W3:Y:S04]  /*2b2d0*/  LDL.LU R70, [R1+0xd0c] ;  /* 0x000d0c0001467983 */ /* 0x002ee80000300800 */
[----:B------:R1:W-:Y:S01]  /*2b2e0*/  STL [R1+0xcf0], R68 ;  /* 0x000cf04401007387 */ /* 0x0003e20000100800 */
[----:B0-----:R-:W-:-:S02]  /*2b2f0*/  @P3 IMAD.MOV.U32 R4, RZ, RZ, R67 ;  /* 0x000000ffff043224 */ /* 0x001fc400078e0043 */
[----:B------:R-:W-:Y:S01]  /*2b300*/  @P3 IMAD.MOV.U32 R5, RZ, RZ, R68 ;  /* 0x000000ffff053224 */ /* 0x000fe200078e0044 */
[----:B------:R-:W3:Y:S04]  /*2b310*/  LDL.LU R74, [R1+0xd08] ;  /* 0x000d0800014a7983 */ /* 0x000ee80000300800 */
[----:B------:R0:W5:Y:S01]  /*2b320*/  @P3 LDG.E.U16 R47, desc[UR20][R4.64] ;  /* 0x00000014042f3981 */ /* 0x000162000c1e1500 */
[----:B--2---:R-:W-:-:S05]  /*2b330*/  IADD3 R73, P5, PT, R73, R72, RZ ;  /* 0x0000004849497210 */ /* 0x004fca0007fbe0ff */
[----:B------:R2:W-:Y:S04]  /*2b340*/  STL [R1+0xcfc], R73 ;  /* 0x000cfc4901007387 */ /* 0x0005e80000100800 */
[----:B-1----:R-:W2:Y:S04]  /*2b350*/  LDL.LU R68, [R1+0xd10] ;  /* 0x000d100001447983 */ /* 0x002ea80000300800 */
[----:B------:R-:W2:Y:S04]  /*2b360*/  LDL.LU R67, [R1+0xd14] ;  /* 0x000d140001437983 */ /* 0x000ea80000300800 */
[----:B------:R-:W2:Y:S01]  /*2b370*/  LDL.LU R5, [R1+0xcf8] ;  /* 0x000cf80001057983 */ /* 0x000ea20000300800 */
[----:B------:R-:W-:-:S02]  /*2b380*/  ISETP.GT.AND P4, PT, R40, 0x58, PT ;  /* 0x000000582800780c */ /* 0x000fc40003f84270 */
[----:B----4-:R-:W-:-:S05]  /*2b390*/  IADD3 R0, P3, PT, R0, R72, RZ ;  /* 0x0000004800007210 */ /* 0x010fca0007f7e0ff */
[----:B------:R-:W-:Y:S06]  /*2b3a0*/  STL [R1+0xd04], R0 ;  /* 0x000d040001007387 */ /* 0x000fec0000100800 */
[----:B0-----:R-:W-:Y:S01]  /*2b3b0*/  @P4 IMAD.MOV.U32 R4, RZ, RZ, R73 ;  /* 0x000000ffff044224 */ /* 0x001fe200078e0049 */
[----:B------:R-:W-:Y:S01]  /*2b3c0*/  ISETP.GT.AND P1, PT, R40, 0x59, PT ;  /* 0x000000592800780c */ /* 0x000fe20003f24270 */
[----:B--2---:R-:W-:-:S05]  /*2b3d0*/  IMAD.X R5, R5, 0x1, R71, P5 ;  /* 0x0000000105057824 */ /* 0x004fca00028e0647 */
[----:B------:R0:W-:Y:S04]  /*2b3e0*/  STL [R1+0xcf8], R5 ;  /* 0x000cf80501007387 */ /* 0x0001e80000100800 */
[----:B------:R-:W2:Y:S01]  /*2b3f0*/  LDL.LU R73, [R1+0xd1c] ;  /* 0x000d1c0001497983 */ /* 0x000ea20000300800 */
[----:B------:R-:W-:Y:S01]  /*2b400*/  PRMT R92, RZ, 0x7610, R92 ;  /* 0x00007610ff5c7816 */ /* 0x000fe2000000005c */
[----:B---3--:R-:W-:Y:S01]  /*2b410*/  IMAD.X R69, R69, 0x1, R71, P3 ;  /* 0x0000000145457824 */ /* 0x008fe200018e0647 */
[----:B------:R-:W-:Y:S02]  /*2b420*/  ISETP.GT.AND P3, PT, R40, 0x5a, PT ;  /* 0x0000005a2800780c */ /* 0x000fe40003f64270 */
[----:B------:R-:W-:Y:S02]  /*2b430*/  PRMT R48, RZ, 0x7610, R48 ;  /* 0x00007610ff307816 */ /* 0x000fe40000000030 */
[----:B------:R1:W5:Y:S01]  /*2b440*/  @P4 LDG.E.U16 R92, desc[UR20][R4.64] ;  /* 0x00000014045c4981 */ /* 0x000362000c1e1500 */
[----:B------:R-:W-:-:S02]  /*2b450*/  IADD3 R70, P5, PT, R70, R72, RZ ;  /* 0x0000004846467210 */ /* 0x000fc40007fbe0ff */
[----:B------:R-:W-:Y:S01]  /*2b460*/  ISETP.GT.AND P4, PT, R40, 0x5b, PT ;  /* 0x0000005b2800780c */ /* 0x000fe20003f84270 */
[----:B-1----:R-:W-:Y:S02]  /*2b470*/  @P1 IMAD.MOV.U32 R4, RZ, RZ, R0 ;  /* 0x000000ffff041224 */ /* 0x002fe400078e0000 */
[----:B0-----:R-:W-:Y:S02]  /*2b480*/  @P1 IMAD.MOV.U32 R5, RZ, RZ, R69 ;  /* 0x000000ffff051224 */ /* 0x001fe400078e0045 */
[----:B------:R-:W-:-:S03]  /*2b490*/  IMAD.X R74, R74, 0x1, R71, P5 ;  /* 0x000000014a4a7824 */ /* 0x000fc600028e0647 */
[----:B------:R0:W5:Y:S01]  /*2b4a0*/  @P1 LDG.E.U16 R48, desc[UR20][R4.64] ;  /* 0x0000001404301981 */ /* 0x000162000c1e1500 */
[----:B------:R-:W-:Y:S02]  /*2b4b0*/  IADD3 R67, P1, PT, R67, R72, RZ ;  /* 0x0000004843437210 */ /* 0x000fe40007f3e0ff */
[----:B------:R-:W-:Y:S01]  /*2b4c0*/  PRMT R91, RZ, 0x7610, R91 ;  /* 0x00007610ff5b7816 */ /* 0x000fe2000000005b */
[----:B------:R1:W-:Y:S02]  /*2b4d0*/  STL [R1+0xd00], R69 ;  /* 0x000d004501007387 */ /* 0x0003e40000100800 */
[----:B------:R-:W-:Y:S02]  /*2b4e0*/  IMAD.X R68, R68, 0x1, R71, P1 ;  /* 0x0000000144447824 */ /* 0x000fe400008e0647 */
[----:B0-----:R-:W-:Y:S02]  /*2b4f0*/  @P3 IMAD.MOV.U32 R4, RZ, RZ, R70 ;  /* 0x000000ffff043224 */ /* 0x001fe400078e0046 */
[----:B------:R-:W-:Y:S01]  /*2b500*/  @P3 IMAD.MOV.U32 R5, RZ, RZ, R74 ;  /* 0x000000ffff053224 */ /* 0x000fe200078e004a */
[----:B-1----:R-:W3:Y:S01]  /*2b510*/  LDL.LU R69, [R1+0xd20] ;  /* 0x000d200001457983 */ /* 0x002ee20000300800 */
[----:B------:R-:W-:-:S03]  /*2b520*/  PRMT R49, RZ, 0x7610, R49 ;  /* 0x00007610ff317816 */ /* 0x000fc60000000031 */
[----:B------:R0:W-:Y:S04]  /*2b530*/  STL [R1+0xd0c], R70 ;  /* 0x000d0c4601007387 */ /* 0x0001e80000100800 */
[----:B------:R-:W4:Y:S04]  /*2b540*/  LDL.LU R0, [R1+0xd24] ;  /* 0x000d240001007983 */ /* 0x000f280000300800 */
[----:B------:R-:W-:Y:S04]  /*2b550*/  STL [R1+0xd14], R67 ;  /* 0x000d144301007387 */ /* 0x000fe80000100800 */
[----:B------:R1:W-:Y:S04]  /*2b560*/  STL [R1+0xd08], R74 ;  /* 0x000d084a01007387 */ /* 0x0003e80000100800 */
[----:B------:R1:W5:Y:S04]  /*2b570*/  @P3 LDG.E.U16 R91, desc[UR20][R4.64] ;  /* 0x00000014045b3981 */ /* 0x000368000c1e1500 */
[----:B0-----:R-:W3:Y:S04]  /*2b580*/  LDL.LU R70, [R1+0xd2c] ;  /* 0x000d2c0001467983 */ /* 0x001ee80000300800 */
[----:B------:R0:W-:Y:S01]  /*2b590*/  STL [R1+0xd10], R68 ;  /* 0x000d104401007387 */ /* 0x0001e20000100800 */
[----:B-1----:R-:W-:-:S02]  /*2b5a0*/  @P4 IMAD.MOV.U32 R4, RZ, RZ, R67 ;  /* 0x000000ffff044224 */ /* 0x002fc400078e0043 */
[----:B------:R-:W-:Y:S01]  /*2b5b0*/  @P4 IMAD.MOV.U32 R5, RZ, RZ, R68 ;  /* 0x000000ffff054224 */ /* 0x000fe200078e0044 */
[----:B------:R-:W3:Y:S04]  /*2b5c0*/  LDL.LU R74, [R1+0xd28] ;  /* 0x000d2800014a7983 */ /* 0x000ee80000300800 */
[----:B------:R1:W5:Y:S01]  /*2b5d0*/  @P4 LDG.E.U16 R49, desc[UR20][R4.64] ;  /* 0x0000001404314981 */ /* 0x000362000c1e1500 */
[----:B--2---:R-:W-:-:S05]  /*2b5e0*/  IADD3 R73, P5, PT, R73, R72, RZ ;  /* 0x0000004849497210 */ /* 0x004fca0007fbe0ff */
[----:B------:R2:W-:Y:S04]  /*2b5f0*/  STL [R1+0xd1c], R73 ;  /* 0x000d1c4901007387 */ /* 0x0005e80000100800 */
[----:B0-----:R-:W2:Y:S04]  /*2b600*/  LDL.LU R68, [R1+0xd30] ;  /* 0x000d300001447983 */ /* 0x001ea80000300800 */
[----:B------:R-:W2:Y:S04]  /*2b610*/  LDL.LU R67, [R1+0xd34] ;  /* 0x000d340001437983 */ /* 0x000ea80000300800 */
[----:B------:R-:W2:Y:S01]  /*2b620*/  LDL.LU R5, [R1+0xd18] ;  /* 0x000d180001057983 */ /* 0x000ea20000300800 */
[----:B------:R-:W-:-:S13]  /*2b630*/  ISETP.GT.AND P1, PT, R40, 0x5c, PT ;  /* 0x0000005c2800780c */ /* 0x000fda0003f24270 */
[----:B-1----:R-:W-:Y:S01]  /*2b640*/  @P1 IMAD.MOV.U32 R4, RZ, RZ, R73 ;  /* 0x000000ffff041224 */ /* 0x002fe200078e0049 */
[----:B----4-:R-:W-:-:S05]  /*2b650*/  IADD3 R0, P4, PT, R0, R72, RZ ;  /* 0x0000004800007210 */ /* 0x010fca0007f9e0ff */
[----:B------:R-:W-:Y:S01]  /*2b660*/  STL [R1+0xd24], R0 ;  /* 0x000d240001007387 */ /* 0x000fe20000100800 */
[----:B--2---:R-:W-:-:S05]  /*2b670*/  IMAD.X R5, R5, 0x1, R71, P5 ;  /* 0x0000000105057824 */ /* 0x004fca00028e0647 */
[----:B------:R0:W-:Y:S04]  /*2b680*/  STL [R1+0xd18], R5 ;  /* 0x000d180501007387 */ /* 0x0001e80000100800 */
[----:B------:R-:W2:Y:S01]  /*2b690*/  LDL.LU R73, [R1+0xd3c] ;  /* 0x000d3c0001497983 */ /* 0x000ea20000300800 */
[C---:B------:R-:W-:Y:S02]  /*2b6a0*/  ISETP.GT.AND P3, PT, R40.reuse, 0x5d, PT ;  /* 0x0000005d2800780c */ /* 0x040fe40003f64270 */
[----:B------:R-:W-:Y:S01]  /*2b6b0*/  PRMT R90, RZ, 0x7610, R90 ;  /* 0x00007610ff5a7816 */ /* 0x000fe2000000005a */
[----:B---3--:R-:W-:Y:S01]  /*2b6c0*/  IMAD.X R69, R69, 0x1, R71, P4 ;  /* 0x0000000145457824 */ /* 0x008fe200020e0647 */
[----:B------:R-:W-:Y:S02]  /*2b6d0*/  ISETP.GT.AND P4, PT, R40, 0x5e, PT ;  /* 0x0000005e2800780c */ /* 0x000fe40003f84270 */
[----:B------:R-:W-:-:S02]  /*2b6e0*/  PRMT R50, RZ, 0x7610, R50 ;  /* 0x00007610ff327816 */ /* 0x000fc40000000032 */
[----:B------:R1:W5:Y:S01]  /*2b6f0*/  @P1 LDG.E.U16 R90, desc[UR20][R4.64] ;  /* 0x00000014045a1981 */ /* 0x000362000c1e1500 */
[----:B------:R-:W-:Y:S02]  /*2b700*/  IADD3 R70, P5, PT, R70, R72, RZ ;  /* 0x0000004846467210 */ /* 0x000fe40007fbe0ff */
[----:B------:R-:W-:Y:S02]  /*2b710*/  ISETP.GT.AND P1, PT, R40, 0x5f, PT ;  /* 0x0000005f2800780c */ /* 0x000fe40003f24270 */
        /* <DEDUP_REMOVED lines=270> */
[----:B------:R-:W-:Y:S04]  /*2c800*/  STL [R1+0xdec], R70 ;  /* 0x000dec4601007387 */ /* 0x000fe80000100800 */
[----:B------:R-:W4:Y:S04]  /*2c810*/  LDL.LU R0, [R1+0xe04] ;  /* 0x000e040001007983 */ /* 0x000f280000300800 */
[----:B------:R-:W-:Y:S04]  /*2c820*/  STL [R1+0xdf4], R67 ;  /* 0x000df44301007387 */ /* 0x000fe80000100800 */
[----:B------:R0:W-:Y:S04]  /*2c830*/  STL [R1+0xde8], R74 ;  /* 0x000de84a01007387 */ /* 0x0001e80000100800 */
[----:B------:R1:W5:Y:S04]  /*2c840*/  @P4 LDG.E.U16 R63, desc[UR20][R4.64] ;  /* 0x00000014043f4981 */ /* 0x000368000c1e1500 */
[----:B0-----:R-:W3:Y:S01]  /*2c850*/  LDL.LU R74, [R1+0xe0c] ;  /* 0x000e0c00014a7983 */ /* 0x001ee20000300800 */
[----:B-1----:R-:W-:-:S03]  /*2c860*/  @P1 IMAD.MOV.U32 R4, RZ, RZ, R67 ;  /* 0x000000ffff041224 */ /* 0x002fc600078e0043 */
[----:B------:R0:W-:Y:S01]  /*2c870*/  STL [R1+0xdf0], R68 ;  /* 0x000df04401007387 */ /* 0x0001e20000100800 */
[----:B------:R-:W-:-:S03]  /*2c880*/  @P1 IMAD.MOV.U32 R5, RZ, RZ, R68 ;  /* 0x000000ffff051224 */ /* 0x000fc600078e0044 */
[----:B------:R-:W3:Y:S04]  /*2c890*/  LDL.LU R70, [R1+0xe10] ;  /* 0x000e100001467983 */ /* 0x000ee80000300800 */
[----:B------:R1:W5:Y:S01]  /*2c8a0*/  @P1 LDG.E.U16 R77, desc[UR20][R4.64] ;  /* 0x00000014044d1981 */ /* 0x000362000c1e1500 */
[----:B--2---:R-:W-:-:S05]  /*2c8b0*/  IADD3 R73, P5, PT, R73, R72, RZ ;  /* 0x0000004849497210 */ /* 0x004fca0007fbe0ff */
[----:B------:R2:W-:Y:S04]  /*2c8c0*/  STL [R1+0xdfc], R73 ;  /* 0x000dfc4901007387 */ /* 0x0005e80000100800 */
[----:B0-----:R-:W2:Y:S04]  /*2c8d0*/  LDL.LU R68, [R1+0xe14] ;  /* 0x000e140001447983 */ /* 0x001ea80000300800 */
[----:B------:R-:W2:Y:S04]  /*2c8e0*/  LDL.LU R67, [R1+0xe1c] ;  /* 0x000e1c0001437983 */ /* 0x000ea80000300800 */
[----:B------:R-:W2:Y:S01]  /*2c8f0*/  LDL.LU R5, [R1+0xdf8] ;  /* 0x000df80001057983 */ /* 0x000ea20000300800 */
[----:B------:R-:W-:-:S02]  /*2c900*/  ISETP.GT.AND P3, PT, R40, 0x78, PT ;  /* 0x000000782800780c */ /* 0x000fc40003f64270 */
[----:B------:R-:W-:Y:S02]  /*2c910*/  ISETP.GT.AND P4, PT, R40, 0x79, PT ;  /* 0x000000792800780c */ /* 0x000fe40003f84270 */
[----:B------:R-:W-:Y:S02]  /*2c920*/  PRMT R64, RZ, 0x7610, R64 ;  /* 0x00007610ff407816 */ /* 0x000fe40000000040 */
[----:B------:R-:W-:-:S07]  /*2c930*/  PRMT R76, RZ, 0x7610, R76 ;  /* 0x00007610ff4c7816 */ /* 0x000fce000000004c */
[----:B-1----:R-:W-:Y:S01]  /*2c940*/  @P3 IMAD.MOV.U32 R4, RZ, RZ, R73 ;  /* 0x000000ffff043224 */ /* 0x002fe200078e0049 */
[----:B----4-:R-:W-:-:S05]  /*2c950*/  IADD3 R0, P1, PT, R0, R72, RZ ;  /* 0x0000004800007210 */ /* 0x010fca0007f3e0ff */
[--C-:B---3--:R-:W-:Y:S01]  /*2c960*/  IMAD.X R69, R69, 0x1, R71.reuse, P1 ;  /* 0x0000000145457824 */ /* 0x108fe200008e0647 */
[----:B------:R-:W-:Y:S01]  /*2c970*/  STL [R1+0xe04], R0 ;  /* 0x000e040001007387 */ /* 0x000fe20000100800 */
[----:B--2---:R-:W-:Y:S01]  /*2c980*/  IMAD.X R5, R5, 0x1, R71, P5 ;  /* 0x0000000105057824 */ /* 0x004fe200028e0647 */
[----:B------:R-:W-:-:S04]  /*2c990*/  IADD3 R74, P5, PT, R74, R72, RZ ;  /* 0x000000484a4a7210 */ /* 0x000fc80007fbe0ff */
[----:B------:R0:W-:Y:S04]  /*2c9a0*/  STL [R1+0xdf8], R5 ;  /* 0x000df80501007387 */ /* 0x0001e80000100800 */
[----:B------:R1:W5:Y:S04]  /*2c9b0*/  @P3 LDG.E.U16 R64, desc[UR20][R4.64] ;  /* 0x0000001404403981 */ /* 0x000368000c1e1500 */
[----:B------:R2:W-:Y:S04]  /*2c9c0*/  STL [R1+0xe00], R69 ;  /* 0x000e004501007387 */ /* 0x0005e80000100800 */
[----:B------:R-:W3:Y:S01]  /*2c9d0*/  LDL.LU R73, [R1+0xe24] ;  /* 0x000e240001497983 */ /* 0x000ee20000300800 */
[----:B-1----:R-:W-:-:S02]  /*2c9e0*/  @P4 IMAD.MOV.U32 R4, RZ, RZ, R0 ;  /* 0x000000ffff044224 */ /* 0x002fc400078e0000 */
[----:B0-----:R-:W-:Y:S02]  /*2c9f0*/  @P4 IMAD.MOV.U32 R5, RZ, RZ, R69 ;  /* 0x000000ffff054224 */ /* 0x001fe400078e0045 */
[----:B--2---:R-:W2:Y:S04]  /*2ca00*/  LDL.LU R69, [R1+0xe2c] ;  /* 0x000e2c0001457983 */ /* 0x004ea80000300800 */
[----:B------:R0:W-:Y:S04]  /*2ca10*/  STL [R1+0xe0c], R74 ;  /* 0x000e0c4a01007387 */ /* 0x0001e80000100800 */
[----:B------:R1:W5:Y:S04]  /*2ca20*/  @P4 LDG.E.U16 R76, desc[UR20][R4.64] ;  /* 0x00000014044c4981 */ /* 0x000368000c1e1500 */
[----:B------:R-:W4:Y:S01]  /*2ca30*/  LDL.LU R0, [R1+0xe34] ;  /* 0x000e340001007983 */ /* 0x000f220000300800 */
[----:B-1----:R-:W-:-:S03]  /*2ca40*/  IMAD.MOV.U32 R5, RZ, RZ, R74 ;  /* 0x000000ffff057224 */ /* 0x002fc600078e004a */
[----:B0-----:R-:W2:Y:S04]  /*2ca50*/  LDL.LU R74, [R1+0x12e8] ;  /* 0x0012e800014a7983 */ /* 0x001ea80000300800 */
[----:B------:R-:W2:Y:S01]  /*2ca60*/  LDL.LU R4, [R1+0xe08] ;  /* 0x000e080001047983 */ /* 0x000ea20000300800 */
[----:B------:R-:W-:Y:S02]  /*2ca70*/  ISETP.GT.AND P1, PT, R40, 0x7a, PT ;  /* 0x0000007a2800780c */ /* 0x000fe40003f24270 */
[----:B------:R-:W-:Y:S02]  /*2ca80*/  IADD3 R68, P4, PT, R68, R72, RZ ;  /* 0x0000004844447210 */ /* 0x000fe40007f9e0ff */
[----:B------:R-:W-:-:S03]  /*2ca90*/  ISETP.GT.AND P3, PT, R40, 0x7b, PT ;  /* 0x0000007b2800780c */ /* 0x000fc60003f64270 */
[----:B------:R-:W-:Y:S01]  /*2caa0*/  STL [R1+0xe14], R68 ;  /* 0x000e144401007387 */ /* 0x000fe20000100800 */
[----:B------:R-:W-:Y:S01]  /*2cab0*/  PRMT R65, RZ, 0x7610, R65 ;  /* 0x00007610ff417816 */ /* 0x000fe20000000041 */
[----:B------:R-:W-:Y:S01]  /*2cac0*/  IMAD.X R70, R70, 0x1, R71, P4 ;  /* 0x0000000146467824 */ /* 0x000fe200020e0647 */
[----:B------:R-:W-:Y:S02]  /*2cad0*/  PRMT R75, RZ, 0x7610, R75 ;  /* 0x00007610ff4b7816 */ /* 0x000fe4000000004b */
[----:B------:R-:W-:Y:S01]  /*2cae0*/  IADD3 R67, P4, PT, R67, R72, RZ ;  /* 0x0000004843437210 */ /* 0x000fe20007f9e0ff */
[----:B--2---:R-:W-:-:S05]  /*2caf0*/  IMAD.X R4, R4, 0x1, R71, P5 ;  /* 0x0000000104047824 */ /* 0x004fca00028e0647 */
[-C--:B------:R-:W-:Y:S01]  /*2cb00*/  @P1 LOP3.LUT R5, R5, R4.reuse, RZ, 0x3c, !PT ;  /* 0x0000000405051212 */ /* 0x080fe200078e3cff */
[----:B------:R0:W-:Y:S03]  /*2cb10*/  STL [R1+0xe08], R4 ;  /* 0x000e080401007387 */ /* 0x0001e60000100800 */
[----:B0-----:R-:W-:-:S04]  /*2cb20*/  @P1 LOP3.LUT R4, R5, R4, RZ, 0x3c, !PT ;  /* 0x0000000405041212 */ /* 0x001fc800078e3cff */
[----:B------:R-:W-:Y:S01]  /*2cb30*/  @P1 LOP3.LUT R5, R5, R4, RZ, 0x3c, !PT ;  /* 0x0000000405051212 */ /* 0x000fe200078e3cff */
[----:B------:R0:W-:Y:S04]  /*2cb40*/  STL [R1+0xe10], R70 ;  /* 0x000e104601007387 */ /* 0x0001e80000100800 */
[----:B------:R1:W5:Y:S04]  /*2cb50*/  @P1 LDG.E.U16 R65, desc[UR20][R4.64] ;  /* 0x0000001404411981 */ /* 0x000368000c1e1500 */
[----:B------:R2:W-:Y:S01]  /*2cb60*/  STL [R1+0xe1c], R67 ;  /* 0x000e1c4301007387 */ /* 0x0005e20000100800 */
[----:B-1----:R-:W-:-:S02]  /*2cb70*/  @P3 IMAD.MOV.U32 R4, RZ, RZ, R68 ;  /* 0x000000ffff043224 */ /* 0x002fc400078e0044 */
[----:B------:R-:W-:Y:S02]  /*2cb80*/  @P3 IMAD.MOV.U32 R5, RZ, RZ, R70 ;  /* 0x000000ffff053224 */ /* 0x000fe400078e0046 */
[----:B0-----:R-:W3:Y:S04]  /*2cb90*/  LDL.LU R70, [R1+0xe28] ;  /* 0x000e280001467983 */ /* 0x001ee80000300800 */
[----:B------:R0:W5:Y:S04]  /*2cba0*/  @P3 LDG.E.U16 R75, desc[UR20][R4.64] ;  /* 0x00000014044b3981 */ /* 0x000168000c1e1500 */
[----:B------:R-:W3:Y:S01]  /*2cbb0*/  LDL.LU R68, [R1+0xe30] ;  /* 0x000e300001447983 */ /* 0x000ee20000300800 */
[----:B0-----:R-:W-:-:S03]  /*2cbc0*/  IMAD.MOV.U32 R5, RZ, RZ, R67 ;  /* 0x000000ffff057224 */ /* 0x001fc600078e0043 */
[----:B--2---:R-:W2:Y:S04]  /*2cbd0*/  LDL.LU R67, [R1+0x12e4] ;  /* 0x0012e40001437983 */ /* 0x004ea80000300800 */
[----:B------:R-:W2:Y:S01]  /*2cbe0*/  LDL.LU R4, [R1+0xe18] ;  /* 0x000e180001047983 */ /* 0x000ea20000300800 */
[----:B------:R-:W-:Y:S02]  /*2cbf0*/  ISETP.GT.AND P5, PT, R40, 0x7c, PT ;  /* 0x0000007c2800780c */ /* 0x000fe40003fa4270 */
[----:B------:R-:W-:Y:S01]  /*2cc00*/  PRMT R66, RZ, 0x7610, R66 ;  /* 0x00007610ff427816 */ /* 0x000fe20000000042 */
[----:B--2---:R-:W-:-:S10]  /*2cc10*/  IMAD.X R4, R4, 0x1, R71, P4 ;  /* 0x0000000104047824 */ /* 0x004fd400020e0647 */
[----:B------:R-:W-:Y:S01]  /*2cc20*/  @P5 LOP3.LUT R5, R5, R4, RZ, 0x3c, !PT ;  /* 0x0000000405055212 */ /* 0x000fe200078e3cff */
[----:B------:R0:W-:Y:S01]  /*2cc30*/  STL [R1+0xe18], R4 ;  /* 0x000e180401007387 */ /* 0x0001e20000100800 */
[----:B---3--:R-:W-:Y:S02]  /*2cc40*/  IADD3 R73, P4, PT, R73, R72, RZ ;  /* 0x0000004849497210 */ /* 0x008fe40007f9e0ff */
[----:B0-----:R-:W-:-:S04]  /*2cc50*/  @P5 LOP3.LUT R4, R5, R4, RZ, 0x3c, !PT ;  /* 0x0000000405045212 */ /* 0x001fc800078e3cff */
[----:B------:R-:W-:Y:S01]  /*2cc60*/  @P5 LOP3.LUT R5, R5, R4, RZ, 0x3c, !PT ;  /* 0x0000000405055212 */ /* 0x000fe200078e3cff */
[----:B------:R0:W-:Y:S04]  /*2cc70*/  STL [R1+0xe24], R73 ;  /* 0x000e244901007387 */ /* 0x0001e80000100800 */
[----:B------:R1:W5:Y:S02]  /*2cc80*/  @P5 LDG.E.U16 R66, desc[UR20][R4.64] ;  /* 0x0000001404425981 */ /* 0x000364000c1e1500 */
[----:B-1----:R-:W-:Y:S02]  /*2cc90*/  IMAD.MOV.U32 R5, RZ, RZ, R73 ;  /* 0x000000ffff057224 */ /* 0x002fe400078e0049 */
[----:B0-----:R-:W2:Y:S04]  /*2cca0*/  LDL.LU R73, [R1+0x12e0] ;  /* 0x0012e00001497983 */ /* 0x001ea80000300800 */
[----:B------:R-:W3:Y:S01]  /*2ccb0*/  LDL.LU R4, [R1+0xe20] ;  /* 0x000e200001047983 */ /* 0x000ee20000300800 */
[----:B------:R-:W-:-:S02]  /*2ccc0*/  ISETP.GT.AND P3, PT, R40, 0x7d, PT ;  /* 0x0000007d2800780c */ /* 0x000fc40003f64270 */
[----:B------:R-:W-:Y:S02]  /*2ccd0*/  IADD3 R69, P6, PT, R69, R72, RZ ;  /* 0x0000004845457210 */ /* 0x000fe40007fde0ff */
[----:B------:R-:W-:-:S03]  /*2cce0*/  ISETP.GT.AND P1, PT, R40, 0x7e, PT ;  /* 0x0000007e2800780c */ /* 0x000fc60003f24270 */
[----:B------:R-:W-:Y:S01]  /*2ccf0*/  STL [R1+0xe2c], R69 ;  /* 0x000e2c4501007387 */ /* 0x000fe20000100800 */
[----:B------:R-:W-:Y:S02]  /*2cd00*/  ISETP.GT.AND P5, PT, R40, 0x7f, PT ;  /* 0x0000007f2800780c */ /* 0x000fe40003fa4270 */
[----:B------:R-:W-:Y:S01]  /*2cd10*/  PRMT R74, RZ, 0x7610, R74 ;  /* 0x00007610ff4a7816 */ /* 0x000fe2000000004a */
[----:B------:R-:W-:Y:S01]  /*2cd20*/  IMAD.X R70, R70, 0x1, R71, P6 ;  /* 0x0000000146467824 */ /* 0x000fe200030e0647 */
[----:B------:R-:W-:Y:S01]  /*2cd30*/  PRMT R67, RZ, 0x7610, R67 ;  /* 0x00007610ff437816 */ /* 0x000fe20000000043 */
[----:B------:R-:W-:Y:S01]  /*2cd40*/  USHF.L.U32 UR4, UR4, 0x1f, URZ ;  /* 0x0000001f04047899 */ /* 0x000fe200080006ff */
[----:B---3--:R-:W-:-:S05]  /*2cd50*/  IMAD.X R4, R4, 0x1, R71, P4 ;  /* 0x0000000104047824 */ /* 0x008fca00020e0647 */
[----:B------:R-:W-:Y:S01]  /*2cd60*/  @P3 LOP3.LUT R5, R5, R4, RZ, 0x3c, !PT ;  /* 0x0000000405053212 */ /* 0x000fe200078e3cff */
[----:B------:R0:W-:Y:S01]  /*2cd70*/  STL [R1+0xe20], R4 ;  /* 0x000e200401007387 */ /* 0x0001e20000100800 */
[----:B----4-:R-:W-:Y:S02]  /*2cd80*/  IADD3 R0, P4, PT, R0, R72, RZ ;  /* 0x0000004800007210 */ /* 0x010fe40007f9e0ff */
[----:B0-----:R-:W-:-:S04]  /*2cd90*/  @P3 LOP3.LUT R4, R5, R4, RZ, 0x3c, !PT ;  /* 0x0000000405043212 */ /* 0x001fc800078e3cff */
[----:B------:R-:W-:Y:S01]  /*2cda0*/  @P3 LOP3.LUT R5, R5, R4, RZ, 0x3c, !PT ;  /* 0x0000000405053212 */ /* 0x000fe200078e3cff */
[----:B------:R-:W-:Y:S01]  /*2cdb0*/  IMAD.X R68, R68, 0x1, R71, P4 ;  /* 0x0000000144447824 */ /* 0x000fe200020e0647 */
[----:B------:R-:W-:Y:S04]  /*2cdc0*/  STL [R1+0xe34], R0 ;  /* 0x000e340001007387 */ /* 0x000fe80000100800 */
[----:B------:R0:W5:Y:S04]  /*2cdd0*/  @P3 LDG.E.U16 R74, desc[UR20][R4.64] ;  /* 0x00000014044a3981 */ /* 0x000168000c1e1500 */
[----:B------:R1:W-:Y:S01]  /*2cde0*/  STL [R1+0xe28], R70 ;  /* 0x000e284601007387 */ /* 0x0003e20000100800 */
[----:B0-----:R-:W-:-:S02]  /*2cdf0*/  @P1 IMAD.MOV.U32 R4, RZ, RZ, R69 ;  /* 0x000000ffff041224 */ /* 0x001fc400078e0045 */
[----:B------:R-:W-:Y:S02]  /*2ce00*/  @P1 IMAD.MOV.U32 R5, RZ, RZ, R70 ;  /* 0x000000ffff051224 */ /* 0x000fe400078e0046 */
[----:B-1----:R-:W5:Y:S04]  /*2ce10*/  LDL.LU R70, [R1+0x12dc] ;  /* 0x0012dc0001467983 */ /* 0x002f680000300800 */
[----:B------:R-:W5:Y:S04]  /*2ce20*/  LDL.LU R69, [R1+0x12d8] ;  /* 0x0012d80001457983 */ /* 0x000f680000300800 */
[----:B------:R0:W5:Y:S04]  /*2ce30*/  @P1 LDG.E.U16 R67, desc[UR20][R4.64] ;  /* 0x0000001404431981 */ /* 0x000168000c1e1500 */
[----:B------:R1:W-:Y:S01]  /*2ce40*/  STL [R1+0xe30], R68 ;  /* 0x000e304401007387 */ /* 0x0003e20000100800 */
[----:B0-----:R-:W-:-:S02]  /*2ce50*/  @P5 IMAD.MOV.U32 R5, RZ, RZ, R68 ;  /* 0x000000ffff055224 */ /* 0x001fc400078e0044 */
[----:B------:R-:W-:Y:S01]  /*2ce60*/  @P5 IMAD.MOV.U32 R4, RZ, RZ, R0 ;  /* 0x000000ffff045224 */ /* 0x000fe200078e0000 */
[----:B-1----:R-:W5:Y:S04]  /*2ce70*/  LDL.LU R68, [R1+0x12d4] ;  /* 0x0012d40001447983 */ /* 0x002f680000300800 */
[----:B------:R-:W5:Y:S01]  /*2ce80*/  LDL.LU R0, [R1+0x12d0] ;  /* 0x0012d00001007983 */ /* 0x000f620000300800 */
[----:B--2---:R-:W-:-:S06]  /*2ce90*/  PRMT R73, RZ, 0x7610, R73 ;  /* 0x00007610ff497816 */ /* 0x004fcc0000000049 */
[----:B------:R0:W5:Y:S02]  /*2cea0*/  @P5 LDG.E.U16 R73, desc[UR20][R4.64] ;  /* 0x0000001404495981 */ /* 0x000164000c1e1500 */
[----:B0-----:R-:W0:Y:S02]  /*2ceb0*/  S2R R5, SR_TID.X ;  /* 0x0000000000057919 */ /* 0x001e240000002100 */
[----:B0-----:R-:W-:Y:S01]  /*2cec0*/  LOP3.LUT R4, R5, 0x7f, RZ, 0xc0, !PT ;  /* 0x0000007f05047812 */ /* 0x001fe200078ec0ff */
[----:B------:R-:W-:-:S04]  /*2ced0*/  IMAD.U32 R5, RZ, RZ, UR4 ;  /* 0x00000004ff057e24 */ /* 0x000fc8000f8e00ff */
[----:B------:R-:W0:Y:S01]  /*2cee0*/  SYNCS.PHASECHK.TRANS64.TRYWAIT P3, [UR6], R5 ;  /* 0x00000005ff0075a7 */ /* 0x000e220008061106 */
[----:B------:R-:W-:Y:S02]  /*2cef0*/  ISETP.GE.AND P1, PT, R4, R40, PT ;  /* 0x000000280400720c */ /* 0x000fe40003f26270 */
[----:B------:R-:W-:Y:S01]  /*2cf00*/  PRMT R4, R41, 0x5410, R42 ;  /* 0x0000541029047816 */ /* 0x000fe2000000002a */
[----:B0-----:R-:W-:Y:S10]  /*2cf10*/  @!P3 BRA `(.L_x_9) ;  /* 0x000001a00008b947 */ /* 0x001ff40003800000 */
.L_x_17:
[----:B------:R-:W2:Y:S04]  /*2cf20*/  LDL.LU R42, [R1+0x84] ;  /* 0x00008400012a7983 */ /* 0x000ea80000300800 */
[----:B------:R-:W3:Y:S04]  /*2cf30*/  LDL.LU R41, [R1+0x78] ;  /* 0x0000780001297983 */ /* 0x000ee80000300800 */
[----:B------:R-:W3:Y:S04]  /*2cf40*/  LDL.LU R40, [R1+0x7c] ;  /* 0x00007c0001287983 */ /* 0x000ee80000300800 */
[----:B-----5:R0:W-:Y:S04]  /*2cf50*/  STL [R1+0x1590], R63 ;  /* 0x0015903f01007387 */ /* 0x0201e80000100800 */
[----:B0-----:R-:W2:Y:S04]  /*2cf60*/  LDL.LU R63, [R1+0x80] ;  /* 0x00008000013f7983 */ /* 0x001ea80000300800 */
[----:B------:R0:W-:Y:S04]  /*2cf70*/  STL [R1+0x158c], R77 ;  /* 0x00158c4d01007387 */ /* 0x0001e80000100800 */
[----:B0-----:R-:W4:Y:S04]  /*2cf80*/  LDL.LU R77, [R1+0x8c] ;  /* 0x00008c00014d7983 */ /* 0x001f280000300800 */
        /* <DEDUP_REMOVED lines=21> */
[----:B0-----:R-:W4:Y:S01]  /*2d0e0*/  LDL.LU R69, [R1+0xb0] ;  /* 0x0000b00001457983 */ /* 0x001f220000300800 */
[----:B------:R-:W-:-:S02]  /*2d0f0*/  PRMT R15, R15, 0x5410, R28 ;  /* 0x000054100f0f7816 */ /* 0x000fc4000000001c */
[----:B------:R-:W-:Y:S01]  /*2d100*/  PRMT R13, R13, 0x5410, R30 ;  /* 0x000054100d0d7816 */ /* 0x000fe2000000001e */
[----:B------:R-:W-:Y:S01]  /*2d110*/  STL [R1+0x1354], R68 ;  /* 0x0013544401007387 */ /* 0x000fe20000100800 */
[----:B------:R-:W-:Y:S02]  /*2d120*/  PRMT R16, R16, 0x5410, R27 ;  /* 0x0000541010107816 */ /* 0x000fe4000000001b */
[----:B------:R-:W-:Y:S01]  /*2d130*/  PRMT R12, R12, 0x5410, R31 ;  /* 0x000054100c0c7816 */ /* 0x000fe2000000001f */
[----:B------:R-:W-:Y:S01]  /*2d140*/  STL [R1+0x13c4], R68 ;  /* 0x0013c44401007387 */ /* 0x000fe20000100800 */
[----:B------:R-:W-:Y:S02]  /*2d150*/  PRMT R11, R32, 0x5410, R11 ;  /* 0x00005410200b7816 */ /* 0x000fe4000000000b */
[----:B------:R-:W-:Y:S01]  /*2d160*/  PRMT R17, R17, 0x5410, R26 ;  /* 0x0000541011117816 */ /* 0x000fe2000000001a */
[----:B------:R-:W-:Y:S01]  /*2d170*/  STL [R1+0x13c8], R68 ;  /* 0x0013c84401007387 */ /* 0x000fe20000100800 */
        /* <DEDUP_REMOVED lines=15> */
[----:B------:R-:W-:-:S03]  /*2d270*/  PRMT R21, R21, 0x5410, R22 ;  /* 0x0000541015157816 */ /* 0x000fc60000000016 */
        /* <DEDUP_REMOVED lines=21> */
[----:B---3--:R-:W-:-:S03]  /*2d3d0*/  PRMT R29, R40, 0x5410, R41 ;  /* 0x00005410281d7816 */ /* 0x008fc60000000029 */
[----:B------:R-:W-:Y:S04]  /*2d3e0*/  STL [R1+0x150c], R68 ;  /* 0x00150c4401007387 */ /* 0x000fe80000100800 */
[----:B------:R-:W-:Y:S04]  /*2d3f0*/  STL [R1+0x1518], R68 ;  /* 0x0015184401007387 */ /* 0x000fe80000100800 */
[----:B------:R-:W-:Y:S04]  /*2d400*/  STL [R1+0x1524], R68 ;  /* 0x0015244401007387 */ /* 0x000fe80000100800 */
[----:B------:R-:W-:Y:S01]  /*2d410*/  STL [R1+0x1530], R68 ;  /* 0x0015304401007387 */ /* 0x000fe20000100800 */
[----:B--2---:R-:W-:-:S03]  /*2d420*/  PRMT R28, R42, 0x5410, R63 ;  /* 0x000054102a1c7816 */ /* 0x004fc6000000003f */
[----:B------:R-:W-:Y:S04]  /*2d430*/  STL [R1+0x153c], R68 ;  /* 0x00153c4401007387 */ /* 0x000fe80000100800 */
[----:B------:R-:W-:Y:S04]  /*2d440*/  STL [R1+0x1548], R68 ;  /* 0x0015484401007387 */ /* 0x000fe80000100800 */
[----:B------:R-:W-:Y:S04]  /*2d450*/  STL [R1+0x1554], R68 ;  /* 0x0015544401007387 */ /* 0x000fe80000100800 */
[----:B------:R-:W-:Y:S04]  /*2d460*/  STL [R1+0x12e0], R72 ;  /* 0x0012e04801007387 */ /* 0x000fe80000100800 */
[----:B------:R-:W-:Y:S04]  /*2d470*/  STL [R1+0x1358], R72 ;  /* 0x0013584801007387 */ /* 0x000fe80000100800 */
[----:B------:R-:W-:Y:S04]  /*2d480*/  STL [R1+0x135c], R72 ;  /* 0x00135c4801007387 */ /* 0x000fe80000100800 */
[----:B------:R-:W-:Y:S01]  /*2d490*/  STL [R1+0x1368], R72 ;  /* 0x0013684801007387 */ /* 0x000fe20000100800 */
[----:B----4-:R-:W-:-:S03]  /*2d4a0*/  PRMT R27, R77, 0x5410, R64 ;  /* 0x000054104d1b7816 */ /* 0x010fc60000000040 */
[----:B------:R-:W-:Y:S04]  /*2d4b0*/  STL [R1+0x1374], R72 ;  /* 0x0013744801007387 */ /* 0x000fe80000100800 */
[----:B------:R-:W-:Y:S04]  /*2d4c0*/  STL [R1+0x1380], R72 ;  /* 0x0013804801007387 */ /* 0x000fe80000100800 */
[----:B------:R-:W-:Y:S04]  /*2d4d0*/  STL [R1+0x138c], R72 ;  /* 0x00138c4801007387 */ /* 0x000fe80000100800 */
[----:B------:R-:W-:Y:S04]  /*2d4e0*/  STL [R1+0x1398], R72 ;  /* 0x0013984801007387 */ /* 0x000fe80000100800 */
[----:B------:R-:W-:Y:S04]  /*2d4f0*/  STL [R1+0x13a4], R72 ;  /* 0x0013a44801007387 */ /* 0x000fe80000100800 */
[----:B------:R-:W-:Y:S04]  /*2d500*/  STL [R1+0x13b0], R72 ;  /* 0x0013b04801007387 */ /* 0x000fe80000100800 */
        /* <DEDUP_REMOVED lines=20> */
[----:B------:R0:W-:Y:S04]  /*2d650*/  STL [R1+0x154c], R72 ;  /* 0x00154c4801007387 */ /* 0x0001e80000100800 */
        /* <DEDUP_REMOVED lines=95> */
[----:B0-----:R-:W4:Y:S04]  /*2dc50*/  LDL.LU R72, [R1+0xc] ;  /* 0x00000c0001487983 */ /* 0x001f280000300800 */
[----:B-1----:R-:W4:Y:S04]  /*2dc60*/  LDL.LU R71, [R1+0x8] ;  /* 0x0000080001477983 */ /* 0x002f280000300800 */
[----:B--2---:R-:W2:Y:S04]  /*2dc70*/  LDL.LU R3, [R1+0x4] ;  /* 0x0000040001037983 */ /* 0x004ea80000300800 */
[----:B---3--:R-:W3:Y:S01]  /*2dc80*/  LDL.LU R0, [R1] ;  /* 0x0000000001007983 */ /* 0x008ee20000300800 */
[----:B----4-:R-:W-:-:S03]  /*2dc90*/  PRMT R30, R30, 0x5410, R63 ;  /* 0x000054101e1e7816 */ /* 0x010fc6000000003f */
[----:B------:R-:W4:Y:S01]  /*2dca0*/  LDL.LU R63, [R1+0x1590] ;  /* 0x00159000013f7983 */ /* 0x000f220000300800 */
[----:B------:R-:W-:-:S03]  /*2dcb0*/  PRMT R31, R31, 0x5410, R77 ;  /* 0x000054101f1f7816 */ /* 0x000fc6000000004d */
        /* <DEDUP_REMOVED lines=27> */
[----:B--2---:R-:W-:-:S03]  /*2de70*/  PRMT R45, R3, 0x5410, R45 ;  /* 0x00005410032d7816 */ /* 0x004fc6000000002d */
[----:B------:R-:W2:Y:S01]  /*2de80*/  LDL.LU R3, [R1+0x2c4] ;  /* 0x0002c40001037983 */ /* 0x000ea20000300800 */
[----:B---3--:R-:W-:-:S03]  /*2de90*/  PRMT R46, R0, 0x5410, R46 ;  /* 0x00005410002e7816 */ /* 0x008fc6000000002e */
[----:B------:R-:W3:Y:S01]  /*2dea0*/  LDL.LU R0, [R1+0x2d4] ;  /* 0x0002d40001007983 */ /* 0x000ee20000300800 */
        /* <DEDUP_REMOVED lines=12> */
[----:B------:R-:W-:Y:S01]  /*2df70*/  PRMT R59, R81, 0x5410, R59 ;  /* 0x00005410513b7816 */ /* 0x000fe2000000003b */
[----:B---3--:R0:W-:Y:S04]  /*2df80*/  STL [R1+0x155c], R0 ;  /* 0x00155c0001007387 */ /* 0x0081e80000100800 */
[----:B0-----:R-:W3:Y:S01]  /*2df90*/  LDL.LU R0, [R1+0x2c0] ;  /* 0x0002c00001007983 */ /* 0x001ee20000300800 */
[----:B------:R-:W-:Y:S02]  /*2dfa0*/  PRMT R60, R60, 0x5410, R80 ;  /* 0x000054103c3c7816 */ /* 0x000fe40000000050 */
[----:B------:R-:W-:Y:S02]  /*2dfb0*/  PRMT R61, R61, 0x5410, R79 ;  /* 0x000054103d3d7816 */ /* 0x000fe4000000004f */
[----:B------:R-:W-:-:S02]  /*2dfc0*/  PRMT R62, R62, 0x5410, R78 ;  /* 0x000054103e3e7816 */ /* 0x000fc4000000004e */
[----:B----4-:R-:W-:Y:S02]  /*2dfd0*/  PRMT R63, R63, 0x5410, R77 ;  /* 0x000054103f3f7816 */ /* 0x010fe4000000004d */
[----:B------:R-:W-:Y:S02]  /*2dfe0*/  PRMT R64, R64, 0x5410, R76 ;  /* 0x0000541040407816 */ /* 0x000fe4000000004c */
[----:B------:R-:W-:Y:S02]  /*2dff0*/  PRMT R65, R65, 0x5410, R75 ;  /* 0x0000541041417816 */ /* 0x000fe4000000004b */
[----:B------:R-:W-:Y:S02]  /*2e000*/  PRMT R66, R66, 0x5410, R74 ;  /* 0x0000541042427816 */ /* 0x000fe4000000004a */
[----:B------:R-:W-:-:S04]  /*2e010*/  PRMT R67, R67, 0x5410, R73 ;  /* 0x0000541043437816 */ /* 0x000fc80000000049 */
[----:B------:R0:W-:Y:S01]  /*2e020*/  STTM.x64 tmem[UR10+0x100], R4 ;  /* 0x00010004000079ed */ /* 0x0001e2000834000a */
[----:B------:R-:W1:Y:S01]  /*2e030*/  FENCE.VIEW.ASYNC.T ;  /* 0x00000000000073c6 */ /* 0x000e620000000200 */
[-C--:B------:R-:W-:Y:S02]  /*2e040*/  IADD3 R71, P3, PT, R71, R70.reuse, RZ ;  /* 0x0000004647477210 */ /* 0x080fe40007f7e0ff */
[----:B--2---:R-:W-:-:S03]  /*2e050*/  IADD3 R3, P4, PT, R3, R70, RZ ;  /* 0x0000004603037210 */ /* 0x004fc60007f9e0ff */
[----:B------:R-:W-:Y:S01]  /*2e060*/  IMAD.X R72, R72, 0x1, R69, P3 ;  /* 0x0000000148487824 */ /* 0x000fe200018e0645 */
[----:B------:R-:W-:Y:S04]  /*2e070*/  STL [R1+0x1388], R93 ;  /* 0x0013885d01007387 */ /* 0x000fe80000100800 */
[----:B------:R-:W-:Y:S04]  /*2e080*/  STL [R1+0x1390], R93 ;  /* 0x0013905d01007387 */ /* 0x000fe80000100800 */
[----:B------:R-:W-:Y:S04]  /*2e090*/  STL [R1+0x1394], R92 ;  /* 0x0013945c01007387 */ /* 0x000fe80000100800 */
[----:B------:R2:W-:Y:S01]  /*2e0a0*/  STL [R1+0x139c], R92 ;  /* 0x00139c5c01007387 */ /* 0x0005e20000100800 */
[----:B------:R-:W-:-:S03]  /*2e0b0*/  PRMT R68, RZ, 0x7610, R68 ;  /* 0x00007610ff447816 */ /* 0x000fc60000000044 */
[----:B--2---:R-:W2:Y:S01]  /*2e0c0*/  LDL.LU R92, [R1+0x2cc] ;  /* 0x0002cc00015c7983 */ /* 0x004ea20000300800 */
[----:B0-----:R-:W-:Y:S01]  /*2e0d0*/  PRMT R39, RZ, 0x7610, R39 ;  /* 0x00007610ff277816 */ /* 0x001fe20000000027 */
[----:B------:R-:W-:Y:S02]  /*2e0e0*/  @!P1 IMAD.MOV.U32 R4, RZ, RZ, R71 ;  /* 0x000000ffff049224 */ /* 0x000fe400078e0047 */
[----:B------:R-:W4:Y:S01]  /*2e0f0*/  LDL.LU R33, [R1+0x2c8] ;  /* 0x0002c80001217983 */ /* 0x000f220000300800 */
[----:B------:R-:W-:Y:S01]  /*2e100*/  @!P1 IMAD.MOV.U32 R5, RZ, RZ, R72 ;  /* 0x000000ffff059224 */ /* 0x000fe200078e0048 */
[----:B-1----:R-:W-:Y:S06]  /*2e110*/  BAR.SYNC.DEFER_BLOCKING 0x0 ;  /* 0x0000000000007b1d */ /* 0x002fec0000010000 */
[----:B------:R0:W4:Y:S02]  /*2e120*/  @!P1 LDG.E.U16 R39, desc[UR20][R4.64] ;  /* 0x0000001404279981 */ /* 0x000124000c1e1500 */
[----:B0-----:R-:W-:-:S02]  /*2e130*/  IMAD.MOV.U32 R5, RZ, RZ, R3 ;  /* 0x000000ffff057224 */ /* 0x001fc400078e0003 */
[----:B---3--:R-:W-:-:S04]  /*2e140*/  IMAD.X R0, R0, 0x1, R69, P4 ;  /* 0x0000000100007824 */ /* 0x008fc800020e0645 */
[----:B------:R-:W-:-:S05]  /*2e150*/  IMAD.MOV.U32 R4, RZ, RZ, R0 ;  /* 0x000000ffff047224 */ /* 0x000fca00078e0000 */
[----:B------:R-:W-:-:S04]  /*2e160*/  @!P1 LOP3.LUT R5, R5, R4, RZ, 0x3c, !PT ;  /* 0x0000000405059212 */ /* 0x000fc800078e3cff */
[----:B------:R-:W-:-:S04]  /*2e170*/  @!P1 LOP3.LUT R4, R5, R4, RZ, 0x3c, !PT ;  /* 0x0000000405049212 */ /* 0x000fc800078e3cff */
[----:B------:R-:W-:-:S05]  /*2e180*/  @!P1 LOP3.LUT R5, R5, R4, RZ, 0x3c, !PT ;  /* 0x0000000405059212 */ /* 0x000fca00078e3cff */
[----:B------:R0:W3:Y:S04]  /*2e190*/  @!P1 LDG.E.U16 R68, desc[UR20][R4.64] ;  /* 0x0000001404449981 */ /* 0x0000e8000c1e1500 */
[----:B------:R-:W-:Y:S04]  /*2e1a0*/  STL [R1+0x2bc], R71 ;  /* 0x0002bc4701007387 */ /* 0x000fe80000100800 */
[----:B------:R-:W-:Y:S04]  /*2e1b0*/  STL [R1+0x2c4], R3 ;  /* 0x0002c40301007387 */ /* 0x000fe80000100800 */
[----:B------:R1:W-:Y:S01]  /*2e1c0*/  STL [R1+0x2b8], R72 ;  /* 0x0002b84801007387 */ /* 0x0003e20000100800 */
[----:B------:R-:W-:-:S02]  /*2e1d0*/  PRMT R2, RZ, 0x7610, R2 ;  /* 0x00007610ff027816 */ /* 0x000fc40000000002 */
[----:B--2---:R-:W-:-:S05]  /*2e1e0*/  IADD3 R92, P3, PT, R92, R70, RZ ;  /* 0x000000465c5c7210 */ /* 0x004fca0007f7e0ff */
[----:B------:R-:W-:Y:S04]  /*2e1f0*/  STL [R1+0x2cc], R92 ;  /* 0x0002cc5c01007387 */ /* 0x000fe80000100800 */
[----:B-1----:R-:W2:Y:S01]  /*2e200*/  LDL.LU R72, [R1+0x2d8] ;  /* 0x0002d80001487983 */ /* 0x002ea20000300800 */
[----:B0-----:R-:W-:-:S03]  /*2e210*/  @!P1 IMAD.MOV.U32 R4, RZ, RZ, R92 ;  /* 0x000000ffff049224 */ /* 0x001fc600078e005c */
[----:B------:R0:W-:Y:S04]  /*2e220*/  STL [R1+0x2c0], R0 ;  /* 0x0002c00001007387 */ /* 0x0001e80000100800 */
[----:B------:R-:W2:Y:S04]  /*2e230*/  LDL.LU R71, [R1+0x2dc] ;  /* 0x0002dc0001477983 */ /* 0x000ea80000300800 */
[----:B------:R-:W2:Y:S04]  /*2e240*/  LDL.LU R93, [R1+0x2e4] ;  /* 0x0002e400015d7983 */ /* 0x000ea80000300800 */
[----:B0-----:R-:W2:Y:S04]  /*2e250*/  LDL.LU R0, [R1+0x155c] ;  /* 0x00155c0001007983 */ /* 0x001ea80000300800 */
[----:B------:R-:W2:Y:S01]  /*2e260*/  LDL.LU R3, [R1+0x1558] ;  /* 0x0015580001037983 */ /* 0x000ea20000300800 */
[----:B----4-:R-:W-:-:S04]  /*2e270*/  IMAD.X R33, R33, 0x1, R69, P3 ;  /* 0x0000000121217824 */ /* 0x010fc800018e0645 */
[----:B------:R-:W-:-:S05]  /*2e280*/  IMAD.MOV.U32 R5, RZ, RZ, R33 ;  /* 0x000000ffff057224 */ /* 0x000fca00078e0021 */
[----:B------:R0:W4:Y:S04]  /*2e290*/  @!P1 LDG.E.U16 R2, desc[UR20][R4.64] ;  /* 0x0000001404029981 */ /* 0x000128000c1e1500 */
[----:B---3--:R1:W-:Y:S04]  /*2e2a0*/  STL [R1+0x2ac], R68 ;  /* 0x0002ac4401007387 */ /* 0x0083e80000100800 */
[----:B-1----:R-:W3:Y:S04]  /*2e2b0*/  LDL.LU R68, [R1+0x1554] ;  /* 0x0015540001447983 */ /* 0x002ee80000300800 */
[----:B------:R1:W-:Y:S04]  /*2e2c0*/  STL [R1+0x2c8], R33 ;  /* 0x0002c82101007387 */ /* 0x0003e80000100800 */
[----:B-1----:R-:W3:Y:S04]  /*2e2d0*/  LDL.LU R33, [R1+0x2e0] ;  /* 0x0002e00001217983 */ /* 0x002ee80000300800 */
[----:B------:R-:W3:Y:S01]  /*2e2e0*/  LDL.LU R4, [R1+0x2d0] ;  /* 0x0002d00001047983 */ /* 0x000ee20000300800 */
[----:B--2---:R-:W-:-:S02]  /*2e2f0*/  IADD3 R71, P4, PT, R71, R70, RZ ;  /* 0x0000004647477210 */ /* 0x004fc40007f9e0ff */
[----:B------:R-:W-:-:S05]  /*2e300*/  IADD3 R0, P3, PT, R0, R70, RZ ;  /* 0x0000004600007210 */ /* 0x000fca0007f7e0ff */
[----:B0-----:R-:W-:Y:S01]  /*2e310*/  IMAD.MOV.U32 R5, RZ, RZ, R0 ;  /* 0x000000ffff057224 */ /* 0x001fe200078e0000 */
[----:B------:R0:W-:Y:S01]  /*2e320*/  STL [R1+0x2d4], R0 ;  /* 0x0002d40001007387 */ /* 0x0001e20000100800 */
[----:B------:R-:W-:-:S03]  /*2e330*/  PRMT R3, RZ, 0x7610, R3 ;  /* 0x00007610ff037816 */ /* 0x000fc60000000003 */
[----:B0-----:R-:W2:Y:S04]  /*2e340*/  LDL.LU R0, [R1+0x2ec] ;  /* 0x0002ec0001007983 */ /* 0x001ea80000300800 */
[----:B----4-:R0:W-:Y:S04]  /*2e350*/  STL [R1+0x2a8], R2 ;  /* 0x0002a80201007387 */ /* 0x0101e80000100800 */
[----:B0-----:R-:W4:Y:S04]  /*2e360*/  LDL.LU R2, [R1+0x2f4] ;  /* 0x0002f40001027983 */ /* 0x001f280000300800 */
[----:B------:R-:W2:Y:S04]  /*2e370*/  LDL.LU R92, [R1+0x2fc] ;  /* 0x0002fc00015c7983 */ /* 0x000ea80000300800 */
[----:B------:R-:W-:Y:S01]  /*2e380*/  STL [R1+0x2dc], R71 ;  /* 0x0002dc4701007387 */ /* 0x000fe20000100800 */
[----:B---3--:R-:W-:-:S05]  /*2e390*/  IMAD.X R4, R4, 0x1, R69, P3 ;  /* 0x0000000104047824 */ /* 0x008fca00018e0645 */
[-C--:B------:R-:W-:Y:S01]  /*2e3a0*/  @!P1 LOP3.LUT R5, R5, R4.reuse, RZ, 0x3c, !PT ;  /* 0x0000000405059212 */ /* 0x080fe200078e3cff */
[----:B------:R0:W-:Y:S03]  /*2e3b0*/  STL [R1+0x2d0], R4 ;  /* 0x0002d00401007387 */ /* 0x0001e60000100800 */
[----:B0-----:R-:W-:-:S04]  /*2e3c0*/  @!P1 LOP3.LUT R4, R5, R4, RZ, 0x3c, !PT ;  /* 0x0000000405049212 */ /* 0x001fc800078e3cff */
[----:B------:R-:W-:-:S05]  /*2e3d0*/  @!P1 LOP3.LUT R5, R5, R4, RZ, 0x3c, !PT ;  /* 0x0000000405059212 */ /* 0x000fca00078e3cff */
[----:B------:R0:W3:Y:S01]  /*2e3e0*/  @!P1 LDG.E.U16 R3, desc[UR20][R4.64] ;  /* 0x0000001404039981 */ /* 0x0000e2000c1e1500 */
[----:B------:R-:W-:Y:S01]  /*2e3f0*/  IMAD.X R72, R72, 0x1, R69, P4 ;  /* 0x0000000148487824 */ /* 0x000fe200020e0645 */
[----:B------:R-:W-:-:S03]  /*2e400*/  IADD3 R93, P3, PT, R93, R70, RZ ;  /* 0x000000465d5d7210 */ /* 0x000fc60007f7e0ff */
[----:B0-----:R-:W-:Y:S02]  /*2e410*/  IMAD.MOV.U32 R4, RZ, RZ, R72 ;  /* 0x000000ffff047224 */ /* 0x001fe400078e0048 */
[----:B------:R-:W-:-:S05]  /*2e420*/  IMAD.MOV.U32 R5, RZ, RZ, R71 ;  /* 0x000000ffff057224 */ /* 0x000fca00078e0047 */
[----:B------:R-:W-:-:S04]  /*2e430*/  @!P1 LOP3.LUT R5, R5, R4, RZ, 0x3c, !PT ;  /* 0x0000000405059212 */ /* 0x000fc800078e3cff */
[C---:B------:R-:W-:Y:S01]  /*2e440*/  @!P1 LOP3.LUT R4, R5.reuse, R4, RZ, 0x3c, !PT ;  /* 0x0000000405049212 */ /* 0x040fe200078e3cff */
[----:B------:R-:W-:Y:S01]  /*2e450*/  STL [R1+0x2e4], R93 ;  /* 0x0002e45d01007387 */ /* 0x000fe20000100800 */
[----:B------:R-:W-:Y:S02]  /*2e460*/  PRMT R68, RZ, 0x7610, R68 ;  /* 0x00007610ff447816 */ /* 0x000fe40000000044 */
[----:B------:R-:W-:-:S05]  /*2e470*/  @!P1 LOP3.LUT R5, R5, R4, RZ, 0x3c, !PT ;  /* 0x0000000405059212 */ /* 0x000fca00078e3cff */
[----:B------:R0:W2:Y:S04]  /*2e480*/  @!P1 LDG.E.U16 R68, desc[UR20][R4.64] ;  /* 0x0000001404449981 */ /* 0x0000a8000c1e1500 */
[----:B---3--:R1:W-:Y:S04]  /*2e490*/  STL [R1+0x2a4], R3 ;  /* 0x0002a40301007387 */ /* 0x0083e80000100800 */
[----:B-1----:R-:W3:Y:S01]  /*2e4a0*/  LDL.LU R3, [R1+0x1550] ;  /* 0x0015500001037983 */ /* 0x002ee20000300800 */
[----:B------:R-:W-:Y:S02]  /*2e4b0*/  IMAD.X R33, R33, 0x1, R69, P3 ;  /* 0x0000000121217824 */ /* 0x000fe400018e0645 */
[----:B0-----:R-:W-:Y:S01]  /*2e4c0*/  @!P1 IMAD.MOV.U32 R4, RZ, RZ, R93 ;  /* 0x000000ffff049224 */ /* 0x001fe200078e005d */
[----:B------:R0:W-:Y:S01]  /*2e4d0*/  STL [R1+0x2d8], R72 ;  /* 0x0002d84801007387 */ /* 0x0001e20000100800 */
[----:B------:R-:W-:-:S03]  /*2e4e0*/  IMAD.MOV.U32 R5, RZ, RZ, R33 ;  /* 0x000000ffff057224 */ /* 0x000fc600078e0021 */
[----:B0-----:R-:W4:Y:S04]  /*2e4f0*/  LDL.LU R72, [R1+0x154c] ;  /* 0x00154c0001487983 */ /* 0x001f280000300800 */
[----:B------:R-:W4:Y:S04]  /*2e500*/  LDL.LU R71, [R1+0x2f0] ;  /* 0x0002f00001477983 */ /* 0x000f280000300800 */
[----:B--2---:R0:W-:Y:S04]  /*2e510*/  STL [R1+0x2a0], R68 ;  /* 0x0002a04401007387 */ /* 0x0041e80000100800 */
[----:B0-----:R-:W2:Y:S04]  /*2e520*/  LDL.LU R68, [R1+0x1548] ;  /* 0x0015480001447983 */ /* 0x001ea80000300800 */
[----:B------:R0:W-:Y:S04]  /*2e530*/  STL [R1+0x2e0], R33 ;  /* 0x0002e02101007387 */ /* 0x0001e80000100800 */
[----:B0-----:R-:W2:Y:S01]  /*2e540*/  LDL.LU R33, [R1+0x2f8] ;  /* 0x0002f80001217983 */ /* 0x001ea20000300800 */
[----:B---3--:R-:W-:-:S06]  /*2e550*/  PRMT R3, RZ, 0x7610, R3 ;  /* 0x00007610ff037816 */ /* 0x008fcc0000000003 */
[----:B------:R0:W3:Y:S04]  /*2e560*/  @!P1 LDG.E.U16 R3, desc[UR20][R4.64] ;  /* 0x0000001404039981 */ /* 0x0000e8000c1e1500 */
[----:B------:R-:W2:Y:S01]  /*2e570*/  LDL.LU R4, [R1+0x2e8] ;  /* 0x0002e80001047983 */ /* 0x000ea20000300800 */
[-C--:B------:R-:W-:Y:S02]  /*2e580*/  IADD3 R0, P3, PT, R0, R70.reuse, RZ ;  /* 0x0000004600007210 */ /* 0x080fe40007f7e0ff */
[----:B----4-:R-:W-:-:S03]  /*2e590*/  IADD3 R2, P4, PT, R2, R70, RZ ;  /* 0x0000004602027210 */ /* 0x010fc60007f9e0ff */
[----:B0-----:R-:W-:Y:S01]  /*2e5a0*/  IMAD.MOV.U32 R5, RZ, RZ, R0 ;  /* 0x000000ffff057224 */ /* 0x001fe200078e0000 */
[----:B------:R0:W-:Y:S01]  /*2e5b0*/  STL [R1+0x2ec], R0 ;  /* 0x0002ec0001007387 */ /* 0x0001e20000100800 */
[----:B------:R-:W-:-:S03]  /*2e5c0*/  PRMT R72, RZ, 0x7610, R72 ;  /* 0x00007610ff487816 */ /* 0x000fc60000000048 */
[----:B0-----:R-:W4:Y:S04]  /*2e5d0*/  LDL.LU R0, [R1+0x304] ;  /* 0x0003040001007983 */ /* 0x001f280000300800 */
[----:B---3--:R0:W-:Y:S01]  /*2e5e0*/  STL [R1+0x29c], R3 ;  /* 0x00029c0301007387 */ /* 0x0081e20000100800 */
[----:B--2---:R-:W-:-:S03]  /*2e5f0*/  IMAD.X R4, R4, 0x1, R69, P3 ;  /* 0x0000000104047824 */ /* 0x004fc600018e0645 */
[----:B0-----:R-:W2:Y:S02]  /*2e600*/  LDL.LU R3, [R1+0x314] ;  /* 0x0003140001037983 */ /* 0x001ea40000300800 */
[-C--:B------:R-:W-:Y:S02]  /*2e610*/  @!P1 LOP3.LUT R5, R5, R4.reuse, RZ, 0x3c, !PT ;  /* 0x0000000405059212 */ /* 0x080fe400078e3cff */
[----:B------:R-:W3:Y:S04]  /*2e620*/  LDL.LU R93, [R1+0x504] ;  /* 0x00050400015d7983 */ /* 0x000ee80000300800 */
[----:B------:R-:W-:Y:S04]  /*2e630*/  STL [R1+0x2f4], R2 ;  /* 0x0002f40201007387 */ /* 0x000fe80000100800 */
[----:B------:R0:W-:Y:S02]  /*2e640*/  STL [R1+0x2e8], R4 ;  /* 0x0002e80401007387 */ /* 0x0001e40000100800 */
[----:B0-----:R-:W-:-:S04]  /*2e650*/  @!P1 LOP3.LUT R4, R5, R4, RZ, 0x3c, !PT ;  /* 0x0000000405049212 */ /* 0x001fc800078e3cff */
[----:B------:R-:W-:-:S05]  /*2e660*/  @!P1 LOP3.LUT R5, R5, R4, RZ, 0x3c, !PT ;  /* 0x0000000405059212 */ /* 0x000fca00078e3cff */
[----:B------:R0:W2:Y:S01]  /*2e670*/  @!P1 LDG.E.U16 R72, desc[UR20][R4.64] ;  /* 0x0000001404489981 */ /* 0x0000a2000c1e1500 */
        /* <DEDUP_REMOVED lines=9> */
[----:B------:R0:W3:Y:S04]  /*2e710*/  @!P1 LDG.E.U16 R68, desc[UR20][R4.64] ;  /* 0x0000001404449981 */ /* 0x0000e8000c1e1500 */
[----:B--2---:R1:W-:Y:S04]  /*2e720*/  STL [R1+0x298], R72 ;  /* 0x0002984801007387 */ /* 0x0043e80000100800 */
[----:B-1----:R-:W2:Y:S01]  /*2e730*/  LDL.LU R72, [R1+0x1544] ;  /* 0x0015440001487983 */ /* 0x002ea20000300800 */
[----:B------:R-:W-:Y:S02]  /*2e740*/  IMAD.X R33, R33, 0x1, R69, P3 ;  /* 0x0000000121217824 */ /* 0x000fe400018e0645 */
[----:B0-----:R-:W-:Y:S01]  /*2e750*/  @!P1 IMAD.MOV.U32 R4, RZ, RZ, R92 ;  /* 0x000000ffff049224 */ /* 0x001fe200078e005c */
[----:B------:R0:W-:Y:S01]  /*2e760*/  STL [R1+0x2f0], R71 ;  /* 0x0002f04701007387 */ /* 0x0001e20000100800 */
[----:B------:R-:W-:-:S03]  /*2e770*/  IMAD.MOV.U32 R5, RZ, RZ, R33 ;  /* 0x000000ffff057224 */ /* 0x000fc600078e0021 */
[----:B0-----:R-:W4:Y:S04]  /*2e780*/  LDL.LU R71, [R1+0x1540] ;  /* 0x0015400001477983 */ /* 0x001f280000300800 */
[----:B------:R-:W4:Y:S04]  /*2e790*/  LDL.LU R2, [R1+0x308] ;  /* 0x0003080001027983 */ /* 0x000f280000300800 */
[----:B---3--:R0:W-:Y:S04]  /*2e7a0*/  STL [R1+0x294], R68 ;  /* 0x0002944401007387 */ /* 0x0081e80000100800 */
[----:B0-----:R-:W3:Y:S04]  /*2e7b0*/  LDL.LU R68, [R1+0x153c] ;  /* 0x00153c0001447983 */ /* 0x001ee80000300800 */
[----:B------:R0:W-:Y:S04]  /*2e7c0*/  STL [R1+0x2f8], R33 ;  /* 0x0002f82101007387 */ /* 0x0001e80000100800 */
[----:B0-----:R-:W3:Y:S01]  /*2e7d0*/  LDL.LU R33, [R1+0x500] ;  /* 0x0005000001217983 */ /* 0x001ee20000300800 */
[----:B--2---:R-:W-:-:S06]  /*2e7e0*/  PRMT R72, RZ, 0x7610, R72 ;  /* 0x00007610ff487816 */ /* 0x004fcc0000000048 */
[----:B------:R0:W2:Y:S04]  /*2e7f0*/  @!P1 LDG.E.U16 R72, desc[UR20][R4.64] ;  /* 0x0000001404489981 */ /* 0x0000a8000c1e1500 */
[----:B------:R-:W3:Y:S01]  /*2e800*/  LDL.LU R4, [R1+0x300] ;  /* 0x0003000001047983 */ /* 0x000ee20000300800 */
[-C--:B----4-:R-:W-:Y:S02]  /*2e810*/  IADD3 R0, P3, PT, R0, R70.reuse, RZ ;  /* 0x0000004600007210 */ /* 0x090fe40007f7e0ff */
[----:B------:R-:W-:-:S03]  /*2e820*/  IADD3 R3, P4, PT, R3, R70, RZ ;  /* 0x0000004603037210 */ /* 0x000fc60007f9e0ff */
[----:B0-----:R-:W-:Y:S01]  /*2e830*/  IMAD.MOV.U32 R5, RZ, RZ, R0 ;  /* 0x000000ffff057224 */ /* 0x001fe200078e0000 */
[----:B------:R0:W-:Y:S01]  /*2e840*/  STL [R1+0x304], R0 ;  /* 0x0003040001007387 */ /* 0x0001e20000100800 */
[----:B------:R-:W-:-:S03]  /*2e850*/  PRMT R71, RZ, 0x7610, R71 ;  /* 0x00007610ff477816 */ /* 0x000fc60000000047 */
[----:B0-----:R-:W4:Y:S04]  /*2e860*/  LDL.LU R0, [R1+0x50c] ;  /* 0x00050c0001007983 */ /* 0x001f280000300800 */
[----:B--2---:R0:W-:Y:S01]  /*2e870*/  STL [R1+0x290], R72 ;  /* 0x0002904801007387 */ /* 0x0041e20000100800 */
[----:B---3--:R-:W-:-:S03]  /*2e880*/  IMAD.X R4, R4, 0x1, R69, P3 ;  /* 0x0000000104047824 */ /* 0x008fc600018e0645 */
        /* <DEDUP_REMOVED lines=1262> */
[----:B------:R-:W2:Y:S01]  /*33770*/  LDL.LU R4, [R1+0x3c0] ;  /* 0x0003c00001047983 */ /* 0x000ea20000300800 */
[-C--:B----4-:R-:W-:Y:S02]  /*33780*/  IADD3 R0, P3, PT, R0, R70.reuse, RZ ;  /* 0x0000004600007210 */ /* 0x090fe40007f7e0ff */
[----:B------:R-:W-:-:S03]  /*33790*/  IADD3 R2, P4, PT, R2, R70, RZ ;  /* 0x0000004602027210 */ /* 0x000fc60007f9e0ff */
[----:B0-----:R-:W-:Y:S01]  /*337a0*/  IMAD.MOV.U32 R5, RZ, RZ, R0 ;  /* 0x000000ffff057224 */ /* 0x001fe200078e0000 */
[----:B------:R0:W-:Y:S04]  /*337b0*/  STL [R1+0x3c4], R0 ;  /* 0x0003c40001007387 */ /* 0x0001e80000100800 */
[----:B0-----:R-:W4:Y:S01]  /*337c0*/  LDL.LU R0, [R1+0x734] ;  /* 0x0007340001007983 */ /* 0x001f220000300800 */
[----:B---3--:R-:W-:-:S03]  /*337d0*/  PRMT R68, RZ, 0x7610, R68 ;  /* 0x00007610ff447816 */ /* 0x008fc60000000044 */
[----:B--2---:R0:W-:Y:S01]  /*337e0*/  STL [R1+0x11c], R3 ;  /* 0x00011c0301007387 */ /* 0x0041e20000100800 */
[----:B------:R-:W-:-:S03]  /*337f0*/  IMAD.X R4, R4, 0x1, R69, P3 ;  /* 0x0000000104047824 */ /* 0x000fc600018e0645 */
        /* <DEDUP_REMOVED lines=39> */
[----:B------:R-:W4:Y:S04]  /*33a70*/  LDL.LU R92, [R1+0x754] ;  /* 0x00075400015c7983 */ /* 0x000f280000300800 */
[----:B--2---:R0:W-:Y:S01]  /*33a80*/  STL [R1+0x110], R68 ;  /* 0x0001104401007387 */ /* 0x0041e20000100800 */
[----:B---3--:R-:W-:-:S03]  /*33a90*/  IMAD.X R4, R4, 0x1, R69, P3 ;  /* 0x0000000104047824 */ /* 0x008fc600018e0645 */
[----:B0-----:R-:W2:Y:S02]  /*33aa0*/  LDL.LU R68, [R1+0x3d4] ;  /* 0x0003d40001447983 */ /* 0x001ea40000300800 */
[-C--:B------:R-:W-:Y:S02]  /*33ab0*/  @!P1 LOP3.LUT R5, R5, R4.reuse, RZ, 0x3c, !PT ;  /* 0x0000000405059212 */ /* 0x080fe400078e3cff */
[----:B------:R-:W-:Y:S04]  /*33ac0*/  STL [R1+0x73c], R3 ;  /* 0x00073c0301007387 */ /* 0x000fe80000100800 */
[----:B------:R0:W-:Y:S02]  /*33ad0*/  STL [R1+0x730], R4 ;  /* 0x0007300401007387 */ /* 0x0001e40000100800 */
        /* <DEDUP_REMOVED lines=28> */
[-C--:B----4-:R-:W-:Y:S02]  /*33ca0*/  IADD3 R0, P3, PT, R0, R70.reuse, RZ ;  /* 0x0000004600007210 */ /* 0x090fe40007f7e0ff */
[----:B------:R-:W-:-:S03]  /*33cb0*/  IADD3 R92, P4, PT, R92, R70, RZ ;  /* 0x000000465c5c7210 */ /* 0x000fc60007f9e0ff */
[----:B0-----:R-:W-:Y:S01]  /*33cc0*/  IMAD.MOV.U32 R5, RZ, RZ, R0 ;  /* 0x000000ffff057224 */ /* 0x001fe200078e0000 */
[----:B------:R0:W-:Y:S01]  /*33cd0*/  STL [R1+0x74c], R0 ;  /* 0x00074c0001007387 */ /* 0x0001e20000100800 */
[----:B------:R-:W-:-:S03]  /*33ce0*/  PRMT R2, RZ, 0x7610, R2 ;  /* 0x00007610ff027816 */ /* 0x000fc60000000002 */
[----:B0-----:R-:W4:Y:S04]  /*33cf0*/  LDL.LU R0, [R1+0x3dc] ;  /* 0x0003dc0001007983 */ /* 0x001f280000300800 */
[----:B------:R-:W4:Y:S04]  /*33d00*/  LDL.LU R93, [R1+0x75c] ;  /* 0x00075c00015d7983 */ /* 0x000f280000300800 */
[----:B---3--:R0:W-:Y:S01]  /*33d10*/  STL [R1+0x104], R71 ;  /* 0x0001044701007387 */ /* 0x0081e20000100800 */
[----:B--2---:R-:W-:-:S03]  /*33d20*/  IMAD.X R4, R4, 0x1, R69, P3 ;  /* 0x0000000104047824 */ /* 0x004fc600018e0645 */
        /* <DEDUP_REMOVED lines=35> */
[----:B------:R-:W-:Y:S01]  /*33f60*/  STL [R1+0x3dc], R0 ;  /* 0x0003dc0001007387 */ /* 0x000fe20000100800 */
[----:B------:R-:W-:-:S03]  /*33f70*/  PRMT R3, RZ, 0x7610, R3 ;  /* 0x00007610ff037816 */ /* 0x000fc60000000003 */
[----:B---3--:R0:W-:Y:S01]  /*33f80*/  STL [R1+0xf8], R2 ;  /* 0x0000f80201007387 */ /* 0x0081e20000100800 */
[----:B--2---:R-:W-:-:S03]  /*33f90*/  IMAD.X R4, R4, 0x1, R69, P3 ;  /* 0x0000000104047824 */ /* 0x004fc600018e0645 */
[----:B0-----:R-:W2:Y:S04]  /*33fa0*/  LDL.LU R2, [R1+0x76c] ;  /* 0x00076c0001027983 */ /* 0x001ea80000300800 */
[----:B------:R-:W3:Y:S01]  /*33fb0*/  LDL.LU R0, [R1+0x774] ;  /* 0x0007740001007983 */ /* 0x000ee20000300800 */
[----:B------:R-:W-:-:S03]  /*33fc0*/  @!P1 LOP3.LUT R5, R5, R4, RZ, 0x3c, !PT ;  /* 0x0000000405059212 */ /* 0x000fc600078e3cff */
[----:B------:R-:W4:Y:S04]  /*33fd0*/  LDL.LU R68, [R1+0x77c] ;  /* 0x00077c0001447983 */ /* 0x000f280000300800 */
        /* <DEDUP_REMOVED lines=30> */
[-C--:B------:R-:W-:Y:S02]  /*341c0*/  IADD3 R2, P3, PT, R2, R70.reuse, RZ ;  /* 0x0000004602027210 */ /* 0x080fe40007f7e0ff */
[----:B------:R-:W-:-:S03]  /*341d0*/  IADD3 R0, P4, PT, R0, R70, RZ ;  /* 0x0000004600007210 */ /* 0x000fc60007f9e0ff */
[----:B0-----:R-:W-:Y:S01]  /*341e0*/  IMAD.MOV.U32 R5, RZ, RZ, R2 ;  /* 0x000000ffff057224 */ /* 0x001fe200078e0002 */
[----:B------:R-:W-:Y:S01]  /*341f0*/  STL [R1+0x76c], R2 ;  /* 0x00076c0201007387 */ /* 0x000fe20000100800 */
[----:B----4-:R-:W-:Y:S01]  /*34200*/  PRMT R92, RZ, 0x7610, R92 ;  /* 0x00007610ff5c7816 */ /* 0x010fe2000000005c */
[--C-:B------:R-:W-:Y:S01]  /*34210*/  IMAD.X R93, R93, 0x1, R69.reuse, P4 ;  /* 0x000000015d5d7824 */ /* 0x100fe200020e0645 */
[----:B---3--:R-:W-:Y:S01]  /*34220*/  PRMT R72, RZ, 0x7610, R72 ;  /* 0x00007610ff487816 */ /* 0x008fe20000000048 */
[----:B--2---:R0:W-:Y:S01]  /*34230*/  STL [R1+0xec], R3 ;  /* 0x0000ec0301007387 */ /* 0x0041e20000100800 */
[----:B------:R-:W-:-:S03]  /*34240*/  IMAD.X R4, R4, 0x1, R69, P3 ;  /* 0x0000000104047824 */ /* 0x000fc600018e0645 */
        /* <DEDUP_REMOVED lines=8> */
[----:B------:R0:W2:Y:S02]  /*342d0*/  @!P1 LDG.E.U16 R92, desc[UR20][R4.64] ;  /* 0x00000014045c9981 */ /* 0x0000a4000c1e1500 */
[----:B0-----:R-:W-:Y:S02]  /*342e0*/  IMAD.MOV.U32 R4, RZ, RZ, R93 ;  /* 0x000000ffff047224 */ /* 0x001fe400078e005d */
[----:B------:R-:W-:-:S05]  /*342f0*/  IMAD.MOV.U32 R5, RZ, RZ, R0 ;  /* 0x000000ffff057224 */ /* 0x000fca00078e0000 */
[----:B------:R-:W-:-:S04]  /*34300*/  @!P1 LOP3.LUT R5, R5, R4, RZ, 0x3c, !PT ;  /* 0x0000000405059212 */ /* 0x000fc800078e3cff */
[----:B------:R-:W-:-:S04]  /*34310*/  @!P1 LOP3.LUT R4, R5, R4, RZ, 0x3c, !PT ;  /* 0x0000000405049212 */ /* 0x000fc800078e3cff */
[----:B------:R-:W-:-:S05]  /*34320*/  @!P1 LOP3.LUT R5, R5, R4, RZ, 0x3c, !PT ;  /* 0x0000000405059212 */ /* 0x000fca00078e3cff */
[----:B------:R0:W3:Y:S01]  /*34330*/  @!P1 LDG.E.U16 R72, desc[UR20][R4.64] ;  /* 0x0000001404489981 */ /* 0x0000e2000c1e1500 */
[----:B------:R-:W-:Y:S02]  /*34340*/  IADD3 R68, P3, PT, R68, R70, RZ ;  /* 0x0000004644447210 */ /* 0x000fe40007f7e0ff */
[----:B------:R-:W-:-:S03]  /*34350*/  PRMT R15, RZ, 0x7610, R15 ;  /* 0x00007610ff0f7816 */ /* 0x000fc6000000000f */
[----:B------:R-:W-:Y:S01]  /*34360*/  STL [R1+0x77c], R68 ;  /* 0x00077c4401007387 */ /* 0x000fe20000100800 */
[----:B------:R-:W-:Y:S02]  /*34370*/  IMAD.X R33, R33, 0x1, R69, P3 ;  /* 0x0000000121217824 */ /* 0x000fe400018e0645 */
[----:B0-----:R-:W-:Y:S02]  /*34380*/  @!P1 IMAD.MOV.U32 R4, RZ, RZ, R68 ;  /* 0x000000ffff049224 */ /* 0x001fe400078e0044 */
[----:B------:R-:W-:-:S05]  /*34390*/  IMAD.MOV.U32 R5, RZ, RZ, R33 ;  /* 0x000000ffff057224 */ /* 0x000fca00078e0021 */
[----:B------:R0:W4:Y:S04]  /*343a0*/  @!P1 LDG.E.U16 R15, desc[UR20][R4.64] ;  /* 0x00000014040f9981 */ /* 0x000128000c1e1500 */
[----:B--2---:R1:W-:Y:S04]  /*343b0*/  STL [R1+0xe8], R92 ;  /* 0x0000e85c01007387 */ /* 0x0043e80000100800 */
[----:B-1----:R-:W2:Y:S04]  /*343c0*/  LDL.LU R92, [R1+0x1394] ;  /* 0x00139400015c7983 */ /* 0x002ea80000300800 */
[----:B------:R1:W-:Y:S04]  /*343d0*/  STL [R1+0x770], R93 ;  /* 0x0007705d01007387 */ /* 0x0003e80000100800 */
[----:B-1----:R-:W2:Y:S04]  /*343e0*/  LDL.LU R93, [R1+0x1390] ;  /* 0x00139000015d7983 */ /* 0x002ea80000300800 */
[----:B------:R-:W2:Y:S04]  /*343f0*/  LDL.LU R0, [R1+0x3e0] ;  /* 0x0003e00001007983 */ /* 0x000ea80000300800 */
[----:B---3--:R1:W-:Y:S04]  /*34400*/  STL [R1+0xe4], R72 ;  /* 0x0000e44801007387 */ /* 0x0083e80000100800 */
[----:B-1----:R-:W3:Y:S04]  /*34410*/  LDL.LU R72, [R1+0x138c] ;  /* 0x00138c0001487983 */ /* 0x002ee80000300800 */
[----:B------:R1:W-:Y:S04]  /*34420*/  STL [R1+0x778], R33 ;  /* 0x0007782101007387 */ /* 0x0003e80000100800 */
[----:B-1----:R-:W3:Y:S04]  /*34430*/  LDL.LU R33, [R1+0x3e8] ;  /* 0x0003e80001217983 */ /* 0x002ee80000300800 */
[----:B------:R-:W3:Y:S01]  /*34440*/  LDL.LU R4, [R1+0x780] ;  /* 0x0007800001047983 */ /* 0x000ee20000300800 */
[----:B------:R-:W-:-:S02]  /*34450*/  IADD3 R3, P3, PT, R3, R70, RZ ;  /* 0x0000004603037210 */ /* 0x000fc40007f7e0ff */
[----:B------:R-:W-:-:S03]  /*34460*/  IADD3 R2, P4, PT, R2, R70, RZ ;  /* 0x0000004602027210 */ /* 0x000fc60007f9e0ff */
[----:B0-----:R-:W-:Y:S01]  /*34470*/  IMAD.MOV.U32 R5, RZ, RZ, R3 ;  /* 0x000000ffff057224 */ /* 0x001fe200078e0003 */
[----:B------:R-:W-:Y:S04]  /*34480*/  STL [R1+0x784], R3 ;  /* 0x0007840301007387 */ /* 0x000fe80000100800 */
[----:B----4-:R0:W-:Y:S04]  /*34490*/  STL [R1+0xe0], R15 ;  /* 0x0000e00f01007387 */ /* 0x0101e80000100800 */
[----:B0-----:R-:W4:Y:S04]  /*344a0*/  LDL.LU R15, [R1+0x78c] ;  /* 0x00078c00010f7983 */ /* 0x001f280000300800 */
[----:B------:R-:W4:Y:S04]  /*344b0*/  LDL.LU R3, [R1+0x794] ;  /* 0x0007940001037983 */ /* 0x000f280000300800 */
[----:B------:R-:W4:Y:S04]  /*344c0*/  LDL.LU R68, [R1+0x79c] ;  /* 0x00079c0001447983 */ /* 0x000f280000300800 */
[----:B------:R-:W-:Y:S01]  /*344d0*/  STL [R1+0x3e4], R2 ;  /* 0x0003e40201007387 */ /* 0x000fe20000100800 */
[----:B--2---:R-:W-:Y:S01]  /*344e0*/  PRMT R93, RZ, 0x7610, R93 ;  /* 0x00007610ff5d7816 */ /* 0x004fe2000000005d */
[----:B------:R-:W-:-:S02]  /*344f0*/  IMAD.X R0, R0, 0x1, R69, P4 ;  /* 0x0000000100007824 */ /* 0x000fc400020e0645 */
[----:B---3--:R-:W-:-:S05]  /*34500*/  IMAD.X R4, R4, 0x1, R69, P3 ;  /* 0x0000000104047824 */ /* 0x008fca00018e0645 */
[-C--:B------:R-:W-:Y:S01]  /*34510*/  @!P1 LOP3.LUT R5, R5, R4.reuse, RZ, 0x3c, !PT ;  /* 0x0000000405059212 */ /* 0x080fe200078e3cff */
[----:B------:R0:W-:Y:S03]  /*34520*/  STL [R1+0x780], R4 ;  /* 0x0007800401007387 */ /* 0x0001e60000100800 */
[----:B0-----:R-:W-:-:S04]  /*34530*/  @!P1 LOP3.LUT R4, R5, R4, RZ, 0x3c, !PT ;  /* 0x0000000405049212 */ /* 0x001fc800078e3cff */
[----:B------:R-:W-:-:S05]  /*34540*/  @!P1 LOP3.LUT R5, R5, R4, RZ, 0x3c, !PT ;  /* 0x0000000405059212 */ /* 0x000fca00078e3cff */
[----:B------:R0:W2:Y:S02]  /*34550*/  @!P1 LDG.E.U16 R93, desc[UR20][R4.64] ;  /* 0x00000014045d9981 */ /* 0x0000a4000c1e1500 */
[----:B0-----:R-:W-:Y:S02]  /*34560*/  IMAD.MOV.U32 R4, RZ, RZ, R0 ;  /* 0x000000ffff047224 */ /* 0x001fe400078e0000 */
[----:B------:R-:W-:-:S05]  /*34570*/  IMAD.MOV.U32 R5, RZ, RZ, R2 ;  /* 0x000000ffff057224 */ /* 0x000fca00078e0002 */
[----:B------:R-:W-:-:S04]  /*34580*/  @!P1 LOP3.LUT R5, R5, R4, RZ, 0x3c, !PT ;  /* 0x0000000405059212 */ /* 0x000fc800078e3cff */
[C---:B------:R-:W-:Y:S02]  /*34590*/  @!P1 LOP3.LUT R4, R5.reuse, R4, RZ, 0x3c, !PT ;  /* 0x0000000405049212 */ /* 0x040fe400078e3cff */
[----:B------:R-:W-:Y:S02]  /*345a0*/  PRMT R72, RZ, 0x7610, R72 ;  /* 0x00007610ff487816 */ /* 0x000fe40000000048 */
        /* <DEDUP_REMOVED lines=19> */
[----:B----4-:R-:W-:-:S02]  /*346e0*/  IADD3 R15, P3, PT, R15, R70, RZ ;  /* 0x000000460f0f7210 */ /* 0x010fc40007f7e0ff */
[----:B------:R-:W-:-:S03]  /*346f0*/  IADD3 R3, P4, PT, R3, R70, RZ ;  /* 0x0000004603037210 */ /* 0x000fc60007f9e0ff */
[----:B0-----:R-:W-:Y:S01]  /*34700*/  IMAD.MOV.U32 R5, RZ, RZ, R15 ;  /* 0x000000ffff057224 */ /* 0x001fe200078e000f */
[----:B------:R0:W-:Y:S04]  /*34710*/  STL [R1+0x78c], R15 ;  /* 0x00078c0f01007387 */ /* 0x0001e80000100800 */
[----:B0-----:R-:W4:Y:S04]  /*34720*/  LDL.LU R15, [R1+0x7a4] ;  /* 0x0007a400010f7983 */ /* 0x001f280000300800 */
[----:B------:R-:W4:Y:S04]  /*34730*/  LDL.LU R71, [R1+0x7ac] ;  /* 0x0007ac0001477983 */ /* 0x000f280000300800 */
[----:B------:R0:W-:Y:S04]  /*34740*/  STL [R1+0xd4], R43 ;  /* 0x0000d42b01007387 */ /* 0x0001e80000100800 */
[----:B0-----:R-:W4:Y:S04]  /*34750*/  LDL.LU R43, [R1+0x7b4] ;  /* 0x0007b400012b7983 */ /* 0x001f280000300800 */
        /* <DEDUP_REMOVED lines=104> */
[----:B------:R-:W4:Y:S04]  /*34de0*/  @!P1 LDG.E.U16 R9, desc[UR20][R4.64] ;  /* 0x0000001404099981 */ /* 0x000f28000c1e1500 */
[----:B--2---:R0:W-:Y:S04]  /*34df0*/  STL [R1+0xb8], R3 ;  /* 0x0000b80301007387 */ /* 0x0041e80000100800 */
[----:B0-----:R-:W2:Y:S04]  /*34e00*/  LDL.LU R3, [R1+0x1364] ;  /* 0x0013640001037983 */ /* 0x001ea80000300800 */
[----:B------:R0:W-:Y:S04]  /*34e10*/  STL [R1+0x3f8], R71 ;  /* 0x0003f84701007387 */ /* 0x0001e80000100800 */
[----:B0-----:R-:W2:Y:S04]  /*34e20*/  LDL.LU R71, [R1+0x1360] ;  /* 0x0013600001477983 */ /* 0x001ea80000300800 */
[----:B------:R-:W2:Y:S04]  /*34e30*/  LDL.LU R68, [R1+0x7c8] ;  /* 0x0007c80001447983 */ /* 0x000ea80000300800 */
[----:B---3--:R0:W-:Y:S04]  /*34e40*/  STL [R1+0xb4], R72 ;  /* 0x0000b44801007387 */ /* 0x0081e80000100800 */
[----:B0-----:R-:W3:Y:S04]  /*34e50*/  LDL.LU R72, [R1+0x135c] ;  /* 0x00135c0001487983 */ /* 0x001ee80000300800 */
[----:B------:R0:W-:Y:S04]  /*34e60*/  STL [R1+0x7b8], R33 ;  /* 0x0007b82101007387 */ /* 0x0001e80000100800 */
[----:B0-----:R-:W3:Y:S04]  /*34e70*/  LDL.LU R33, [R1+0x7d0] ;  /* 0x0007d00001217983 */ /* 0x001ee80000300800 */
[----:B------:R-:W3:Y:S01]  /*34e80*/  LDL.LU R5, [R1+0x7c0] ;  /* 0x0007c00001057983 */ /* 0x000ee20000300800 */
[----:B----4-:R-:W-:-:S02]  /*34e90*/  IADD3 R15, P3, PT, R15, R70, RZ ;  /* 0x000000460f0f7210 */ /* 0x010fc40007f7e0ff */
[----:B------:R-:W-:Y:S01]  /*34ea0*/  IADD3 R43, P4, PT, R43, R70, RZ ;  /* 0x000000462b2b7210 */ /* 0x000fe20007f9e0ff */
[----:B------:R0:W-:Y:S02]  /*34eb0*/  STL [R1+0xb0], R9 ;  /* 0x0000b00901007387 */ /* 0x0001e40000100800 */
[----:B------:R-:W-:Y:S01]  /*34ec0*/  @!P1 IMAD.MOV.U32 R4, RZ, RZ, R15 ;  /* 0x000000ffff049224 */ /* 0x000fe200078e000f */
[----:B------:R-:W-:Y:S01]  /*34ed0*/  PRMT R37, RZ, 0x7610, R37 ;  /* 0x00007610ff257816 */ /* 0x000fe20000000025 */
[----:B0-----:R-:W4:Y:S04]  /*34ee0*/  LDL.LU R9, [R1+0x7dc] ;  /* 0x0007dc0001097983 */ /* 0x001f280000300800 */
[----:B------:R-:W-:Y:S04]  /*34ef0*/  STL [R1+0x7c4], R15 ;  /* 0x0007c40f01007387 */ /* 0x000fe80000100800 */
[----:B------:R-:W4:Y:S04]  /*34f00*/  LDL.LU R42, [R1+0x7e4] ;  /* 0x0007e400012a7983 */ /* 0x000f280000300800 */
[----:B------:R-:W-:Y:S01]  /*34f10*/  STL [R1+0x7cc], R43 ;  /* 0x0007cc2b01007387 */ /* 0x000fe20000100800 */
[--C-:B--2---:R-:W-:Y:S01]  /*34f20*/  IMAD.X R68, R68, 0x1, R69.reuse, P4 ;  /* 0x0000000144447824 */ /* 0x104fe200020e0645 */
[----:B---3--:R-:W-:Y:S01]  /*34f30*/  PRMT R72, RZ, 0x7610, R72 ;  /* 0x00007610ff487816 */ /* 0x008fe20000000048 */
[----:B------:R-:W-:-:S05]  /*34f40*/  IMAD.X R5, R5, 0x1, R69, P3 ;  /* 0x0000000105057824 */ /* 0x000fca00018e0645 */
[----:B------:R0:W-:Y:S04]  /*34f50*/  STL [R1+0x7c0], R5 ;  /* 0x0007c00501007387 */ /* 0x0001e80000100800 */
[----:B------:R0:W2:Y:S02]  /*34f60*/  @!P1 LDG.E.U16 R72, desc[UR20][R4.64] ;  /* 0x0000001404489981 */ /* 0x0000a4000c1e1500 */
[----:B0-----:R-:W-:Y:S02]  /*34f70*/  IMAD.MOV.U32 R5, RZ, RZ, R68 ;  /* 0x000000ffff057224 */ /* 0x001fe400078e0044 */
[----:B------:R-:W-:-:S05]  /*34f80*/  @!P1 IMAD.MOV.U32 R4, RZ, RZ, R43 ;  /* 0x000000ffff049224 */ /* 0x000fca00078e002b */
[----:B------:R0:W3:Y:S01]  /*34f90*/  @!P1 LDG.E.U16 R37, desc[UR20][R4.64] ;  /* 0x0000001404259981 */ /* 0x0000e2000c1e1500 */
[----:B------:R-:W-:-:S05]  /*34fa0*/  IADD3 R19, P3, PT, R19, R70, RZ ;  /* 0x0000004613137210 */ /* 0x000fca0007f7e0ff */
[----:B------:R-:W-:Y:S01]  /*34fb0*/  STL [R1+0x7d4], R19 ;  /* 0x0007d41301007387 */ /* 0x000fe20000100800 */
[----:B------:R-:W-:-:S03]  /*34fc0*/  IMAD.X R33, R33, 0x1, R69, P3 ;  /* 0x0000000121217824 */ /* 0x000fc600018e0645 */
[----:B------:R-:W3:Y:S01]  /*34fd0*/  LDL.LU R15, [R1+0x404] ;  /* 0x00040400010f7983 */ /* 0x000ee20000300800 */
[----:B------:R-:W-:-:S03]  /*34fe0*/  PRMT R12, RZ, 0x7610, R12 ;  /* 0x00007610ff0c7816 */ /* 0x000fc6000000000c */
[----:B------:R-:W-:Y:S01]  /*34ff0*/  STL [R1+0x7c8], R68 ;  /* 0x0007c84401007387 */ /* 0x000fe20000100800 */
[----:B----4-:R-:W-:Y:S01]  /*35000*/  IADD3 R9, P3, PT, R9, R70, RZ ;  /* 0x0000004609097210 */ /* 0x010fe20007f7e0ff */
[----:B0-----:R-:W-:Y:S02]  /*35010*/  @!P1 IMAD.MOV.U32 R4, RZ, RZ, R19 ;  /* 0x000000ffff049224 */ /* 0x001fe400078e0013 */
[----:B------:R-:W-:-:S05]  /*35020*/  @!P1 IMAD.MOV.U32 R5, RZ, RZ, R33 ;  /* 0x000000ffff059224 */ /* 0x000fca00078e0021 */
[----:B------:R0:W4:Y:S04]  /*35030*/  @!P1 LDG.E.U16 R12, desc[UR20][R4.64] ;  /* 0x00000014040c9981 */ /* 0x000128000c1e1500 */
[----:B--2---:R1:W-:Y:S04]  /*35040*/  STL [R1+0xac], R72 ;  /* 0x0000ac4801007387 */ /* 0x0043e80000100800 */
[----:B-1----:R-:W2:Y:S04]  /*35050*/  LDL.LU R72, [R1+0x1358] ;  /* 0x0013580001487983 */ /* 0x002ea80000300800 */
[----:B------:R-:W2:Y:S04]  /*35060*/  LDL.LU R68, [R1+0x1354] ;  /* 0x0013540001447983 */ /* 0x000ea80000300800 */
[----:B------:R-:W2:Y:S04]  /*35070*/  LDL.LU R43, [R1+0x7e0] ;  /* 0x0007e000012b7983 */ /* 0x000ea80000300800 */
[----:B------:R-:W-:Y:S04]  /*35080*/  STL [R1+0x7d0], R33 ;  /* 0x0007d02101007387 */ /* 0x000fe80000100800 */
[----:B---3--:R1:W-:Y:S04]  /*35090*/  STL [R1+0xa8], R37 ;  /* 0x0000a82501007387 */ /* 0x0083e80000100800 */
[----:B-1----:R-:W3:Y:S04]  /*350a0*/  LDL.LU R37, [R1+0x400] ;  /* 0x0004000001257983 */ /* 0x002ee80000300800 */
[----:B------:R-:W-:Y:S04]  /*350b0*/  STL [R1+0x7dc], R9 ;  /* 0x0007dc0901007387 */ /* 0x000fe80000100800 */
[----:B------:R-:W3:Y:S01]  /*350c0*/  LDL.LU R4, [R1+0x7d8] ;  /* 0x0007d80001047983 */ /* 0x000ee20000300800 */
[----:B0-----:R-:W-:Y:S01]  /*350d0*/  IMAD.MOV.U32 R5, RZ, RZ, R9 ;  /* 0x000000ffff057224 */ /* 0x001fe200078e0009 */
[----:B------:R-:W-:-:S02]  /*350e0*/  IADD3 R42, P4, PT, R42, R70, RZ ;  /* 0x000000462a2a7210 */ /* 0x000fc40007f9e0ff */
[----:B------:R-:W3:Y:S04]  /*350f0*/  LDL.LU R19, [R1+0x408] ;  /* 0x0004080001137983 */ /* 0x000ee80000300800 */
[----:B----4-:R0:W-:Y:S01]  /*35100*/  STL [R1+0xa4], R12 ;  /* 0x0000a40c01007387 */ /* 0x0101e20000100800 */
[----:B------:R-:W-:-:S03]  /*35110*/  PRMT R35, RZ, 0x7610, R35 ;  /* 0x00007610ff237816 */ /* 0x000fc60000000023 */
[----:B0-----:R-:W4:Y:S04]  /*35120*/  LDL.LU R12, [R1+0x40c] ;  /* 0x00040c00010c7983 */ /* 0x001f280000300800 */
[----:B------:R-:W4:Y:S04]  /*35130*/  LDL.LU R33, [R1+0x7ec] ;  /* 0x0007ec0001217983 */ /* 0x000f280000300800 */
[----:B------:R-:W4:Y:S04]  /*35140*/  LDL.LU R9, [R1+0x7f4] ;  /* 0x0007f40001097983 */ /* 0x000f280000300800 */
[----:B------:R-:W-:Y:S01]  /*35150*/  STL [R1+0x7e4], R42 ;  /* 0x0007e42a01007387 */ /* 0x000fe20000100800 */
[----:B------:R-:W-:-:S02]  /*35160*/  PRMT R38, RZ, 0x7610, R38 ;  /* 0x00007610ff267816 */ /* 0x000fc40000000026 */
[----:B------:R-:W-:Y:S01]  /*35170*/  PRMT R36, RZ, 0x7610, R36 ;  /* 0x00007610ff247816 */ /* 0x000fe20000000024 */
[--C-:B--2---:R-:W-:Y:S02]  /*35180*/  IMAD.X R43, R43, 0x1, R69.reuse, P4 ;  /* 0x000000012b2b7824 */ /* 0x104fe400020e0645 */
[----:B---3--:R-:W-:-:S05]  /*35190*/  IMAD.X R4, R4, 0x1, R69, P3 ;  /* 0x0000000104047824 */ /* 0x008fca00018e0645 */
[----:B------:R-:W-:Y:S01]  /*351a0*/  @!P1 LOP3.LUT R5, R5, R4, RZ, 0x3c, !PT ;  /* 0x0000000405059212 */ /* 0x000fe200078e3cff */
[----:B------:R0:W-:Y:S01]  /*351b0*/  STL [R1+0x7d8], R4 ;  /* 0x0007d80401007387 */ /* 0x0001e20000100800 */
[----:B------:R-:W-:Y:S02]  /*351c0*/  IADD3 R15, P3, PT, R15, R70, RZ ;  /* 0x000000460f0f7210 */ /* 0x000fe40007f7e0ff */
[----:B0-----:R-:W-:-:S04]  /*351d0*/  @!P1 LOP3.LUT R4, R5, R4, RZ, 0x3c, !PT ;  /* 0x0000000405049212 */ /* 0x001fc800078e3cff */
[----:B------:R-:W-:Y:S01]  /*351e0*/  @!P1 LOP3.LUT R5, R5, R4, RZ, 0x3c, !PT ;  /* 0x0000000405059212 */ /* 0x000fe200078e3cff */
[----:B------:R-:W-:-:S04]  /*351f0*/  IMAD.X R37, R37, 0x1, R69, P3 ;  /* 0x0000000125257824 */ /* 0x000fc800018e0645 */
[----:B------:R0:W2:Y:S02]  /*35200*/  @!P1 LDG.E.U16 R35, desc[UR20][R4.64] ;  /* 0x0000001404239981 */ /* 0x0000a4000c1e1500 */
[----:B0-----:R-:W-:Y:S02]  /*35210*/  @!P1 IMAD.MOV.U32 R4, RZ, RZ, R42 ;  /* 0x000000ffff049224 */ /* 0x001fe400078e002a */
[----:B------:R-:W-:-:S05]  /*35220*/  @!P1 IMAD.MOV.U32 R5, RZ, RZ, R43 ;  /* 0x000000ffff059224 */ /* 0x000fca00078e002b */
[----:B------:R0:W3:Y:S02]  /*35230*/  @!P1 LDG.E.U16 R38, desc[UR20][R4.64] ;  /* 0x0000001404269981 */ /* 0x0000e4000c1e1500 */
[----:B0-----:R-:W-:Y:S02]  /*35240*/  @!P1 IMAD.MOV.U32 R4, RZ, RZ, R15 ;  /* 0x000000ffff049224 */ /* 0x001fe400078e000f */
[----:B------:R-:W-:-:S05]  /*35250*/  @!P1 IMAD.MOV.U32 R5, RZ, RZ, R37 ;  /* 0x000000ffff059224 */ /* 0x000fca00078e0025 */
[----:B------:R0:W3:Y:S04]  /*35260*/  @!P1 LDG.E.U16 R36, desc[UR20][R4.64] ;  /* 0x0000001404249981 */ /* 0x0000e8000c1e1500 */
[----:B------:R-:W-:Y:S04]  /*35270*/  STL [R1+0x404], R15 ;  /* 0x0004040f01007387 */ /* 0x000fe80000100800 */
[----:B------:R-:W-:Y:S01]  /*35280*/  STL [R1+0x7e0], R43 ;  /* 0x0007e02b01007387 */ /* 0x000fe20000100800 */
[-C--:B----4-:R-:W-:Y:S02]  /*35290*/  IADD3 R12, P3, PT, R12, R70.reuse, RZ ;  /* 0x000000460c0c7210 */ /* 0x090fe40007f7e0ff */
[----:B------:R-:W-:-:S03]  /*352a0*/  IADD3 R33, P4, PT, R33, R70, RZ ;  /* 0x0000004621217210 */ /* 0x000fc60007f9e0ff */
[----:B------:R-:W-:Y:S01]  /*352b0*/  IMAD.X R19, R19, 0x1, R69, P3 ;  /* 0x0000000113137824 */ /* 0x000fe200018e0645 */
[----:B------:R-:W-:Y:S01]  /*352c0*/  PRMT R72, RZ, 0x7610, R72 ;  /* 0x00007610ff487816 */ /* 0x000fe20000000048 */
[----:B0-----:R-:W-:Y:S01]  /*352d0*/  @!P1 IMAD.MOV.U32 R4, RZ, RZ, R12 ;  /* 0x000000ffff049224 */ /* 0x001fe200078e000c */
[----:B------:R-:W-:Y:S01]  /*352e0*/  IADD3 R9, P3, PT, R9, R70, RZ ;  /* 0x0000004609097210 */ /* 0x000fe20007f7e0ff */
[----:B------:R-:W-:-:S05]  /*352f0*/  @!P1 IMAD.MOV.U32 R5, RZ, RZ, R19 ;  /* 0x000000ffff059224 */ /* 0x000fca00078e0013 */
[----:B------:R0:W4:Y:S04]  /*35300*/  @!P1 LDG.E.U16 R72, desc[UR20][R4.64] ;  /* 0x0000001404489981 */ /* 0x000128000c1e1500 */
[----:B--2---:R1:W-:Y:S04]  /*35310*/  STL [R1+0xa0], R35 ;  /* 0x0000a02301007387 */ /* 0x0043e80000100800 */
[----:B-1----:R-:W2:Y:S04]  /*35320*/  LDL.LU R35, [R1+0x7e8] ;  /* 0x0007e80001237983 */ /* 0x002ea80000300800 */
[----:B------:R-:W-:Y:S04]  /*35330*/  STL [R1+0x400], R37 ;  /* 0x0004002501007387 */ /* 0x000fe80000100800 */
[----:B------:R-:W4:Y:S04]  /*35340*/  LDL.LU R15, [R1+0x7f0] ;  /* 0x0007f000010f7983 */ /* 0x000f280000300800 */
[----:B------:R-:W-:Y:S04]  /*35350*/  STL [R1+0x40c], R12 ;  /* 0x00040c0c01007387 */ /* 0x000fe80000100800 */
[----:B---3--:R1:W-:Y:S04]  /*35360*/  STL [R1+0x98], R36 ;  /* 0x0000982401007387 */ /* 0x0083e80000100800 */
[----:B-1----:R-:W3:Y:S04]  /*35370*/  LDL.LU R36, [R1+0x7fc] ;  /* 0x0007fc0001247983 */ /* 0x002ee80000300800 */
[----:B------:R-:W-:Y:S04]  /*35380*/  STL [R1+0x7ec], R33 ;  /* 0x0007ec2101007387 */ /* 0x000fe80000100800 */
[----:B------:R1:W-:Y:S04]  /*35390*/  STL [R1+0x408], R19 ;  /* 0x0004081301007387 */ /* 0x0003e80000100800 */
[----:B------:R-:W-:Y:S04]  /*353a0*/  STL [R1+0x7f4], R9 ;  /* 0x0007f40901007387 */ /* 0x000fe80000100800 */
[----:B------:R-:W3:Y:S01]  /*353b0*/  LDL.LU R37, [R1+0x7f8] ;  /* 0x0007f80001257983 */ /* 0x000ee20000300800 */
[----:B------:R-:W-:Y:S01]  /*353c0*/  PRMT R27, RZ, 0x7610, R27 ;  /* 0x00007610ff1b7816 */ /* 0x000fe2000000001b */
[----:B0-----:R-:W-:Y:S01]  /*353d0*/  @!P1 IMAD.MOV.U32 R4, RZ, RZ, R33 ;  /* 0x000000ffff049224 */ /* 0x001fe200078e0021 */
[----:B------:R-:W-:-:S02]  /*353e0*/  PRMT R8, RZ, 0x7610, R8 ;  /* 0x00007610ff087816 */ /* 0x000fc40000000008 */
[----:B------:R-:W-:Y:S01]  /*353f0*/  PRMT R30, RZ, 0x7610, R30 ;  /* 0x00007610ff1e7816 */ /* 0x000fe2000000001e */
[----:B--2---:R-:W-:-:S04]  /*35400*/  IMAD.X R35, R35, 0x1, R69, P4 ;  /* 0x0000000123237824 */ /* 0x004fc800020e0645 */
[----:B------:R-:W-:Y:S02]  /*35410*/  @!P1 IMAD.MOV.U32 R5, RZ, RZ, R35 ;  /* 0x000000ffff059224 */ /* 0x000fe400078e0023 */
[----:B----4-:R-:W-:-:S03]  /*35420*/  IMAD.X R15, R15, 0x1, R69, P3 ;  /* 0x000000010f0f7824 */ /* 0x010fc600018e0645 */
[----:B------:R0:W2:Y:S04]  /*35430*/  @!P1 LDG.E.U16 R27, desc[UR20][R4.64] ;  /* 0x00000014041b9981 */ /* 0x0000a8000c1e1500 */
[----:B------:R4:W-:Y:S04]  /*35440*/  STL [R1+0x7e8], R35 ;  /* 0x0007e82301007387 */ /* 0x0009e80000100800 */
[----:B------:R-:W2:Y:S01]  /*35450*/  LDL.LU R12, [R1+0x804] ;  /* 0x00080400010c7983 */ /* 0x000ea20000300800 */
[----:B0-----:R-:W-:Y:S02]  /*35460*/  @!P1 IMAD.MOV.U32 R4, RZ, RZ, R9 ;  /* 0x000000ffff049224 */ /* 0x001fe400078e0009 */
[----:B------:R-:W-:Y:S01]  /*35470*/  @!P1 IMAD.MOV.U32 R5, RZ, RZ, R15 ;  /* 0x000000ffff059224 */ /* 0x000fe200078e000f */
[----:B-1----:R-:W2:Y:S04]  /*35480*/  LDL.LU R19, [R1+0x80c] ;  /* 0x00080c0001137983 */ /* 0x002ea80000300800 */
[----:B------:R0:W2:Y:S01]  /*35490*/  @!P1 LDG.E.U16 R8, desc[UR20][R4.64] ;  /* 0x0000001404089981 */ /* 0x0000a2000c1e1500 */
[----:B---3--:R-:W-:-:S03]  /*354a0*/  IADD3 R36, P3, PT, R36, R70, RZ ;  /* 0x0000004624247210 */ /* 0x008fc60007f7e0ff */
[----:B------:R-:W-:Y:S04]  /*354b0*/  STL [R1+0x12e4], R72 ;  /* 0x0012e44801007387 */ /* 0x000fe80000100800 */
[----:B----4-:R-:W3:Y:S01]  /*354c0*/  LDL.LU R35, [R1+0x800] ;  /* 0x0008000001237983 */ /* 0x010ee20000300800 */
[----:B0-----:R-:W-:-:S03]  /*354d0*/  @!P1 IMAD.MOV.U32 R4, RZ, RZ, R36 ;  /* 0x000000ffff049224 */ /* 0x001fc600078e0024 */
[----:B------:R-:W-:Y:S01]  /*354e0*/  STL [R1+0x7f0], R15 ;  /* 0x0007f00f01007387 */ /* 0x000fe20000100800 */
[----:B------:R-:W-:-:S03]  /*354f0*/  IMAD.X R37, R37, 0x1, R69, P3 ;  /* 0x0000000125257824 */ /* 0x000fc600018e0645 */
[----:B------:R-:W-:Y:S01]  /*35500*/  STL [R1+0x9c], R38 ;  /* 0x00009c2601007387 */ /* 0x000fe20000100800 */
[----:B------:R-:W-:-:S03]  /*35510*/  @!P1 IMAD.MOV.U32 R5, RZ, RZ, R37 ;  /* 0x000000ffff059224 */ /* 0x000fc600078e0025 */
[----:B------:R-:W4:Y:S04]  /*35520*/  LDL.LU R33, [R1+0x808] ;  /* 0x0008080001217983 */ /* 0x000f280000300800 */
[----:B------:R0:W4:Y:S04]  /*35530*/  @!P1 LDG.E.U16 R30, desc[UR20][R4.64] ;  /* 0x00000014041e9981 */ /* 0x000128000c1e1500 */
[----:B------:R-:W-:Y:S01]  /*35540*/  STL [R1+0x7fc], R36 ;  /* 0x0007fc2401007387 */ /* 0x000fe20000100800 */
[----:B------:R-:W-:Y:S02]  /*35550*/  PRMT R34, RZ, 0x7610, R34 ;  /* 0x00007610ff227816 */ /* 0x000fe40000000022 */
[----:B------:R-:W-:Y:S01]  /*35560*/  PRMT R17, RZ, 0x7610, R17 ;  /* 0x00007610ff117816 */ /* 0x000fe20000000011 */
[----:B--2---:R1:W-:Y:S01]  /*35570*/  STL [R1+0x90], R27 ;  /* 0x0000901b01007387 */ /* 0x0043e20000100800 */
[----:B------:R-:W-:-:S03]  /*35580*/  IADD3 R12, P4, PT, R12, R70, RZ ;  /* 0x000000460c0c7210 */ /* 0x000fc60007f9e0ff */
[----:B-1----:R-:W2:Y:S01]  /*35590*/  LDL.LU R27, [R1+0x810] ;  /* 0x00081000011b7983 */ /* 0x002ea20000300800 */
[----:B------:R-:W-:-:S03]  /*355a0*/  IADD3 R19, P3, PT, R19, R70, RZ ;  /* 0x0000004613137210 */ /* 0x000fc60007f7e0ff */
[----:B------:R1:W-:Y:S01]  /*355b0*/  STL [R1+0x8c], R8 ;  /* 0x00008c0801007387 */ /* 0x0003e20000100800 */
[----:B0-----:R-:W-:-:S03]  /*355c0*/  @!P1 IMAD.MOV.U32 R4, RZ, RZ, R12 ;  /* 0x000000ffff049224 */ /* 0x001fc600078e000c */
[----:B-1----:R-:W2:Y:S01]  /*355d0*/  LDL.LU R8, [R1+0x814] ;  /* 0x0008140001087983 */ /* 0x002ea20000300800 */
[----:B---3--:R-:W-:-:S03]  /*355e0*/  IMAD.X R35, R35, 0x1, R69, P4 ;  /* 0x0000000123237824 */ /* 0x008fc600020e0645 */
[----:B------:R-:W3:Y:S01]  /*355f0*/  LDL.LU R15, [R1+0x414] ;  /* 0x00041400010f7983 */ /* 0x000ee20000300800 */
[----:B------:R-:W-:-:S03]  /*35600*/  @!P1 IMAD.MOV.U32 R5, RZ, RZ, R35 ;  /* 0x000000ffff059224 */ /* 0x000fc600078e0023 */
[----:B------:R-:W3:Y:S04]  /*35610*/  LDL.LU R9, [R1+0x41c] ;  /* 0x00041c0001097983 */ /* 0x000ee80000300800 */
[----:B------:R-:W-:Y:S04]  /*35620*/  STL [R1+0x804], R12 ;  /* 0x0008040c01007387 */ /* 0x000fe80000100800 */
[----:B------:R-:W-:Y:S01]  /*35630*/  STL [R1+0x7f8], R37 ;  /* 0x0007f82501007387 */ /* 0x000fe20000100800 */
[----:B----4-:R-:W-:-:S03]  /*35640*/  IMAD.X R33, R33, 0x1, R69, P3 ;  /* 0x0000000121217824 */ /* 0x010fc600018e0645 */
[----:B------:R-:W-:Y:S04]  /*35650*/  STL [R1+0x80c], R19 ;  /* 0x00080c1301007387 */ /* 0x000fe80000100800 */
[----:B------:R-:W-:Y:S04]  /*35660*/  STL [R1+0x800], R35 ;  /* 0x0008002301007387 */ /* 0x000fe80000100800 */
[----:B------:R0:W-:Y:S04]  /*35670*/  STL [R1+0x88], R30 ;  /* 0x0000881e01007387 */ /* 0x0001e80000100800 */
[----:B------:R1:W4:Y:S04]  /*35680*/  @!P1 LDG.E.U16 R34, desc[UR20][R4.64] ;  /* 0x0000001404229981 */ /* 0x000328000c1e1500 */
[----:B0-----:R-:W4:Y:S01]  /*35690*/  LDL.LU R30, [R1+0x410] ;  /* 0x00041000011e7983 */ /* 0x001f220000300800 */
[----:B-1----:R-:W-:-:S03]  /*356a0*/  @!P1 IMAD.MOV.U32 R4, RZ, RZ, R19 ;  /* 0x000000ffff049224 */ /* 0x002fc600078e0013 */
[----:B------:R-:W4:Y:S01]  /*356b0*/  LDL.LU R12, [R1+0x418] ;  /* 0x00041800010c7983 */ /* 0x000f220000300800 */
[----:B------:R-:W-:-:S05]  /*356c0*/  @!P1 IMAD.MOV.U32 R5, RZ, RZ, R33 ;  /* 0x000000ffff059224 */ /* 0x000fca00078e0021 */
[----:B------:R0:W4:Y:S01]  /*356d0*/  @!P1 LDG.E.U16 R17, desc[UR20][R4.64] ;  /* 0x0000001404119981 */ /* 0x000122000c1e1500 */
[----:B------:R-:W-:Y:S02]  /*356e0*/  PRMT R32, RZ, 0x7610, R32 ;  /* 0x00007610ff207816 */ /* 0x000fe40000000020 */
[----:B------:R-:W-:Y:S01]  /*356f0*/  PRMT R14, RZ, 0x7610, R14 ;  /* 0x00007610ff0e7816 */ /* 0x000fe2000000000e */
[----:B------:R-:W-:Y:S04]  /*35700*/  STL [R1+0x808], R33 ;  /* 0x0008082101007387 */ /* 0x000fe80000100800 */
[----:B------:R-:W4:Y:S01]  /*35710*/  LDL.LU R19, [R1+0x81c] ;  /* 0x00081c0001137983 */ /* 0x000f220000300800 */
[----:B------:R-:W-:Y:S02]  /*35720*/  PRMT R71, RZ, 0x7610, R71 ;  /* 0x00007610ff477816 */ /* 0x000fe40000000047 */
[----:B--2---:R-:W-:-:S02]  /*35730*/  IADD3 R8, P3, PT, R8, R70, RZ ;  /* 0x0000004608087210 */ /* 0x004fc40007f7e0ff */
[----:B---3--:R-:W-:-:S03]  /*35740*/  IADD3 R15, P4, PT, R15, R70, RZ ;  /* 0x000000460f0f7210 */ /* 0x008fc60007f9e0ff */
[----:B------:R-:W-:Y:S02]  /*35750*/  IMAD.X R27, R27, 0x1, R69, P3 ;  /* 0x000000011b1b7824 */ /* 0x000fe400018e0645 */
[----:B0-----:R-:W-:Y:S02]  /*35760*/  @!P1 IMAD.MOV.U32 R4, RZ, RZ, R8 ;  /* 0x000000ffff049224 */ /* 0x001fe400078e0008 */
[----:B------:R-:W-:Y:S01]  /*35770*/  @!P1 IMAD.MOV.U32 R5, RZ, RZ, R27 ;  /* 0x000000ffff059224 */ /* 0x000fe200078e001b */
[----:B------:R-:W-:Y:S01]  /*35780*/  IADD3 R9, P3, PT, R9, R70, RZ ;  /* 0x0000004609097210 */ /* 0x000fe20007f7e0ff */
[----:B------:R-:W-:Y:S04]  /*35790*/  STL [R1+0x814], R8 ;  /* 0x0008140801007387 */ /* 0x000fe80000100800 */
[----:B------:R0:W2:Y:S02]  /*357a0*/  @!P1 LDG.E.U16 R32, desc[UR20][R4.64] ;  /* 0x0000001404209981 */ /* 0x0000a4000c1e1500 */
[----:B0-----:R-:W-:-:S02]  /*357b0*/  @!P1 IMAD.MOV.U32 R4, RZ, RZ, R15 ;  /* 0x000000ffff049224 */ /* 0x001fc400078e000f */
[----:B----4-:R-:W-:-:S04]  /*357c0*/  IMAD.X R30, R30, 0x1, R69, P4 ;  /* 0x000000011e1e7824 */ /* 0x010fc800020e0645 */
[----:B------:R-:W-:Y:S02]  /*357d0*/  @!P1 IMAD.MOV.U32 R5, RZ, RZ, R30 ;  /* 0x000000ffff059224 */ /* 0x000fe400078e001e */
[----:B------:R-:W-:-:S03]  /*357e0*/  IMAD.X R12, R12, 0x1, R69, P3 ;  /* 0x000000010c0c7824 */ /* 0x000fc600018e0645 */
[----:B------:R0:W3:Y:S04]  /*357f0*/  @!P1 LDG.E.U16 R14, desc[UR20][R4.64] ;  /* 0x00000014040e9981 */ /* 0x0000e8000c1e1500 */
[----:B------:R1:W-:Y:S01]  /*35800*/  STL [R1+0x80], R17 ;  /* 0x0000801101007387 */ /* 0x0003e20000100800 */
[----:B0-----:R-:W-:-:S03]  /*35810*/  @!P1 IMAD.MOV.U32 R4, RZ, RZ, R9 ;  /* 0x000000ffff049224 */ /* 0x001fc600078e0009 */
[----:B-1----:R-:W4:Y:S01]  /*35820*/  LDL.LU R17, [R1+0x824] ;  /* 0x0008240001117983 */ /* 0x002f220000300800 */
[----:B------:R-:W-:-:S03]  /*35830*/  @!P1 IMAD.MOV.U32 R5, RZ, RZ, R12 ;  /* 0x000000ffff059224 */ /* 0x000fc600078e000c */
[----:B------:R-:W-:Y:S04]  /*35840*/  STL [R1+0x414], R15 ;  /* 0x0004140f01007387 */ /* 0x000fe80000100800 */
[----:B------:R0:W-:Y:S04]  /*35850*/  STL [R1+0x810], R27 ;  /* 0x0008101b01007387 */ /* 0x0001e80000100800 */
[----:B------:R-:W-:Y:S04]  /*35860*/  STL [R1+0x41c], R9 ;  /* 0x00041c0901007387 */ /* 0x000fe80000100800 */
[----:B------:R1:W2:Y:S04]  /*35870*/  @!P1 LDG.E.U16 R71, desc[UR20][R4.64] ;  /* 0x0000001404479981 */ /* 0x0002a8000c1e1500 */
[----:B0-----:R-:W2:Y:S04]  /*35880*/  LDL.LU R27, [R1+0x818] ;  /* 0x00081800011b7983 */ /* 0x001ea80000300800 */
[----:B------:R0:W-:Y:S04]  /*35890*/  STL [R1+0x410], R30 ;  /* 0x0004101e01007387 */ /* 0x0001e80000100800 */
[----:B------:R-:W2:Y:S04]  /*358a0*/  LDL.LU R8, [R1+0x82c] ;  /* 0x00082c0001087983 */ /* 0x000ea80000300800 */
[----:B0-----:R-:W2:Y:S01]  /*358b0*/  LDL.LU R30, [R1+0x820] ;  /* 0x00082000011e7983 */ /* 0x001ea20000300800 */
[----:B------:R-:W-:-:S03]  /*358c0*/  IADD3 R19, P3, PT, R19, R70, RZ ;  /* 0x0000004613137210 */ /* 0x000fc60007f7e0ff */
[----:B------:R0:W-:Y:S04]  /*358d0*/  STL [R1+0x418], R12 ;  /* 0x0004180c01007387 */ /* 0x0001e80000100800 */
[----:B------:R-:W2:Y:S04]  /*358e0*/  LDL.LU R9, [R1+0x828] ;  /* 0x0008280001097983 */ /* 0x000ea80000300800 */
[----:B------:R-:W2:Y:S04]  /*358f0*/  LDL.LU R15, [R1+0x834] ;  /* 0x00083400010f7983 */ /* 0x000ea80000300800 */
[----:B------:R-:W-:Y:S04]  /*35900*/  STL [R1+0x84], R34 ;  /* 0x0000842201007387 */ /* 0x000fe80000100800 */
[----:B------:R-:W-:Y:S04]  /*35910*/  STL [R1+0x81c], R19 ;  /* 0x00081c1301007387 */ /* 0x000fe80000100800 */
[----:B0-----:R-:W2:Y:S01]  /*35920*/  LDL.LU R12, [R1+0x83c] ;  /* 0x00083c00010c7983 */ /* 0x001ea20000300800 */
[----:B------:R-:W-:Y:S01]  /*35930*/  PRMT R31, RZ, 0x7610, R31 ;  /* 0x00007610ff1f7816 */ /* 0x000fe2000000001f */
[----:B-1----:R-:W-:Y:S01]  /*35940*/  @!P1 IMAD.MOV.U32 R4, RZ, RZ, R19 ;  /* 0x000000ffff049224 */ /* 0x002fe200078e0013 */
[----:B------:R-:W-:Y:S01]  /*35950*/  PRMT R10, RZ, 0x7610, R10 ;  /* 0x00007610ff0a7816 */ /* 0x000fe2000000000a */
[----:B---3--:R0:W-:Y:S04]  /*35960*/  STL [R1+0x78], R14 ;  /* 0x0000780e01007387 */ /* 0x0081e80000100800 */
[----:B0-----:R-:W3:Y:S01]  /*35970*/  LDL.LU R14, [R1+0x844] ;  /* 0x00084400010e7983 */ /* 0x001ee20000300800 */
[----:B----4-:R-:W-:-:S03]  /*35980*/  IADD3 R17, P4, PT, R17, R70, RZ ;  /* 0x0000004611117210 */ /* 0x010fc60007f9e0ff */
[----:B--2---:R-:W-:Y:S01]  /*35990*/  STL [R1+0x12e8], R71 ;  /* 0x0012e84701007387 */ /* 0x004fe20000100800 */
[----:B------:R-:W-:-:S03]  /*359a0*/  IMAD.X R27, R27, 0x1, R69, P3 ;  /* 0x000000011b1b7824 */ /* 0x000fc600018e0645 */
[----:B------:R-:W-:Y:S01]  /*359b0*/  STL [R1+0x824], R17 ;  /* 0x0008241101007387 */ /* 0x000fe20000100800 */
[----:B------:R-:W-:Y:S01]  /*359c0*/  @!P1 IMAD.MOV.U32 R5, RZ, RZ, R27 ;  /* 0x000000ffff059224 */ /* 0x000fe200078e001b */
[----:B------:R-:W-:Y:S02]  /*359d0*/  IADD3 R8, P3, PT, R8, R70, RZ ;  /* 0x0000004608087210 */ /* 0x000fe40007f7e0ff */
[----:B------:R0:W-:Y:S04]  /*359e0*/  STL [R1+0x818], R27 ;  /* 0x0008181b01007387 */ /* 0x0001e80000100800 */
[----:B------:R-:W-:Y:S01]  /*359f0*/  STL [R1+0x82c], R8 ;  /* 0x00082c0801007387 */ /* 0x000fe20000100800 */
[----:B------:R-:W-:-:S03]  /*35a00*/  IMAD.X R30, R30, 0x1, R69, P4 ;  /* 0x000000011e1e7824 */ /* 0x000fc600020e0645 */
[----:B------:R-:W2:Y:S04]  /*35a10*/  LDL.LU R19, [R1+0x830] ;  /* 0x0008300001137983 */ /* 0x000ea80000300800 */
[----:B------:R1:W4:Y:S04]  /*35a20*/  @!P1 LDG.E.U16 R31, desc[UR20][R4.64] ;  /* 0x00000014041f9981 */ /* 0x000328000c1e1500 */
[----:B------:R-:W-:Y:S04]  /*35a30*/  STL [R1+0x820], R30 ;  /* 0x0008201e01007387 */ /* 0x000fe80000100800 */
[----:B0-----:R-:W4:Y:S01]  /*35a40*/  LDL.LU R27, [R1+0x838] ;  /* 0x00083800011b7983 */ /* 0x001f220000300800 */
[----:B-1----:R-:W-:-:S02]  /*35a50*/  @!P1 IMAD.MOV.U32 R4, RZ, RZ, R17 ;  /* 0x000000ffff049224 */ /* 0x002fc400078e0011 */
[----:B------:R-:W-:-:S05]  /*35a60*/  @!P1 IMAD.MOV.U32 R5, RZ, RZ, R30 ;  /* 0x000000ffff059224 */ /* 0x000fca00078e001e */
[----:B------:R0:W4:Y:S01]  /*35a70*/  @!P1 LDG.E.U16 R10, desc[UR20][R4.64] ;  /* 0x00000014040a9981 */ /* 0x000122000c1e1500 */
[----:B------:R-:W-:Y:S01]  /*35a80*/  IMAD.X R9, R9, 0x1, R69, P3 ;  /* 0x0000000109097824 */ /* 0x000fe200018e0645 */
[-C--:B------:R-:W-:Y:S02]  /*35a90*/  IADD3 R15, P3, PT, R15, R70.reuse, RZ ;  /* 0x000000460f0f7210 */ /* 0x080fe40007f7e0ff */
[----:B------:R-:W-:Y:S02]  /*35aa0*/  PRMT R29, RZ, 0x7610, R29 ;  /* 0x00007610ff1d7816 */ /* 0x000fe4000000001d */
[----:B------:R-:W-:Y:S01]  /*35ab0*/  IADD3 R12, P4, PT, R12, R70, RZ ;  /* 0x000000460c0c7210 */ /* 0x000fe20007f9e0ff */
[----:B0-----:R-:W-:Y:S02]  /*35ac0*/  @!P1 IMAD.MOV.U32 R4, RZ, RZ, R8 ;  /* 0x000000ffff049224 */ /* 0x001fe400078e0008 */
[----:B------:R-:W-:Y:S01]  /*35ad0*/  @!P1 IMAD.MOV.U32 R5, RZ, RZ, R9 ;  /* 0x000000ffff059224 */ /* 0x000fe200078e0009 */
[----:B------:R-:W-:Y:S01]  /*35ae0*/  PRMT R28, RZ, 0x7610, R28 ;  /* 0x00007610ff1c7816 */ /* 0x000fe2000000001c */
[----:B------:R-:W-:Y:S04]  /*35af0*/  STL [R1+0x7c], R32 ;  /* 0x00007c2001007387 */ /* 0x000fe80000100800 */
[----:B------:R0:W4:Y:S04]  /*35b00*/  @!P1 LDG.E.U16 R29, desc[UR20][R4.64] ;  /* 0x00000014041d9981 */ /* 0x000128000c1e1500 */
[----:B------:R1:W-:Y:S01]  /*35b10*/  STL [R1+0x828], R9 ;  /* 0x0008280901007387 */ /* 0x0003e20000100800 */
[----:B------:R-:W-:-:S03]  /*35b20*/  PRMT R20, RZ, 0x7610, R20 ;  /* 0x00007610ff147816 */ /* 0x000fc60000000014 */
[----:B------:R-:W4:Y:S01]  /*35b30*/  LDL.LU R17, [R1+0x840] ;  /* 0x0008400001117983 */ /* 0x000f220000300800 */
[----:B0-----:R-:W-:-:S03]  /*35b40*/  @!P1 IMAD.MOV.U32 R4, RZ, RZ, R15 ;  /* 0x000000ffff049224 */ /* 0x001fc600078e000f */
[----:B-1----:R-:W4:Y:S04]  /*35b50*/  LDL.LU R9, [R1+0x424] ;  /* 0x0004240001097983 */ /* 0x002f280000300800 */
[----:B------:R-:W-:Y:S01]  /*35b60*/  STL [R1+0x834], R15 ;  /* 0x0008340f01007387 */ /* 0x000fe20000100800 */
[----:B--2---:R-:W-:-:S04]  /*35b70*/  IMAD.X R19, R19, 0x1, R69, P3 ;  /* 0x0000000113137824 */ /* 0x004fc800018e0645 */
[----:B------:R-:W-:Y:S01]  /*35b80*/  @!P1 IMAD.MOV.U32 R5, RZ, RZ, R19 ;  /* 0x000000ffff059224 */ /* 0x000fe200078e0013 */
[----:B---3--:R-:W-:-:S04]  /*35b90*/  IADD3 R14, P3, PT, R14, R70, RZ ;  /* 0x000000460e0e7210 */ /* 0x008fc80007f7e0ff */
[----:B------:R0:W2:Y:S01]  /*35ba0*/  @!P1 LDG.E.U16 R28, desc[UR20][R4.64] ;  /* 0x00000014041c9981 */ /* 0x0000a2000c1e1500 */
[----:B----4-:R-:W-:Y:S02]  /*35bb0*/  IMAD.X R27, R27, 0x1, R69, P4 ;  /* 0x000000011b1b7824 */ /* 0x010fe400020e0645 */
[----:B0-----:R-:W-:Y:S01]  /*35bc0*/  @!P1 IMAD.MOV.U32 R4, RZ, RZ, R12 ;  /* 0x000000ffff049224 */ /* 0x001fe200078e000c */
[----:B------:R0:W-:Y:S01]  /*35bd0*/  STL [R1+0x6c], R10 ;  /* 0x00006c0a01007387 */ /* 0x0001e20000100800 */
[----:B------:R-:W-:-:S05]  /*35be0*/  @!P1 IMAD.MOV.U32 R5, RZ, RZ, R27 ;  /* 0x000000ffff059224 */ /* 0x000fca00078e001b */
[----:B------:R1:W3:Y:S04]  /*35bf0*/  @!P1 LDG.E.U16 R20, desc[UR20][R4.64] ;  /* 0x0000001404149981 */ /* 0x0002e8000c1e1500 */
[----:B0-----:R-:W4:Y:S04]  /*35c00*/  LDL.LU R10, [R1+0x42c] ;  /* 0x00042c00010a7983 */ /* 0x001f280000300800 */
[----:B------:R-:W2:Y:S04]  /*35c10*/  LDL.LU R8, [R1+0x84c] ;  /* 0x00084c0001087983 */ /* 0x000ea80000300800 */
[----:B------:R-:W-:Y:S04]  /*35c20*/  STL [R1+0x83c], R12 ;  /* 0x00083c0c01007387 */ /* 0x000fe80000100800 */
[----:B------:R0:W-:Y:S04]  /*35c30*/  STL [R1+0x830], R19 ;  /* 0x0008301301007387 */ /* 0x0001e80000100800 */
[----:B------:R-:W-:Y:S04]  /*35c40*/  STL [R1+0x844], R14 ;  /* 0x0008440e01007387 */ /* 0x000fe80000100800 */
[----:B0-----:R-:W2:Y:S04]  /*35c50*/  LDL.LU R19, [R1+0x420] ;  /* 0x0004200001137983 */ /* 0x001ea80000300800 */
[----:B------:R-:W-:Y:S04]  /*35c60*/  STL [R1+0x838], R27 ;  /* 0x0008381b01007387 */ /* 0x000fe80000100800 */
[----:B------:R-:W2:Y:S01]  /*35c70*/  LDL.LU R15, [R1+0x428] ;  /* 0x00042800010f7983 */ /* 0x000ea20000300800 */
[----:B------:R-:W-:Y:S01]  /*35c80*/  IMAD.X R17, R17, 0x1, R69, P3 ;  /* 0x0000000111117824 */ /* 0x000fe200018e0645 */
[----:B------:R-:W-:Y:S01]  /*35c90*/  IADD3 R9, P3, PT, R9, R70, RZ ;  /* 0x0000004609097210 */ /* 0x000fe20007f7e0ff */
[----:B-1----:R-:W-:Y:S01]  /*35ca0*/  @!P1 IMAD.MOV.U32 R4, RZ, RZ, R14 ;  /* 0x000000ffff049224 */ /* 0x002fe200078e000e */
[----:B------:R-:W-:Y:S01]  /*35cb0*/  PRMT R26, RZ, 0x7610, R26 ;  /* 0x00007610ff1a7816 */ /* 0x000fe2000000001a */
[----:B------:R-:W-:Y:S01]  /*35cc0*/  STL [R1+0x70], R31 ;  /* 0x0000701f01007387 */ /* 0x000fe20000100800 */
[----:B------:R-:W-:-:S03]  /*35cd0*/  @!P1 IMAD.MOV.U32 R5, RZ, RZ, R17 ;  /* 0x000000ffff059224 */ /* 0x000fc600078e0011 */
[----:B------:R-:W2:Y:S04]  /*35ce0*/  LDL.LU R12, [R1+0x848] ;  /* 0x00084800010c7983 */ /* 0x000ea80000300800 */
[----:B------:R-:W-:Y:S01]  /*35cf0*/  STL [R1+0x840], R17 ;  /* 0x0008401101007387 */ /* 0x000fe20000100800 */
[----:B------:R-:W-:-:S03]  /*35d00*/  PRMT R25, RZ, 0x7610, R25 ;  /* 0x00007610ff197816 */ /* 0x000fc60000000019 */
[----:B------:R0:W2:Y:S01]  /*35d10*/  @!P1 LDG.E.U16 R26, desc[UR20][R4.64] ;  /* 0x00000014041a9981 */ /* 0x0000a2000c1e1500 */
[----:B------:R-:W-:Y:S01]  /*35d20*/  PRMT R3, RZ, 0x7610, R3 ;  /* 0x00007610ff037816 */ /* 0x000fe20000000003 */
[----:B0-----:R-:W-:Y:S02]  /*35d30*/  @!P1 IMAD.MOV.U32 R4, RZ, RZ, R9 ;  /* 0x000000ffff049224 */ /* 0x001fe400078e0009 */
[----:B---3--:R0:W-:Y:S01]  /*35d40*/  STL [R1+0x60], R20 ;  /* 0x0000601401007387 */ /* 0x0081e20000100800 */
[----:B----4-:R-:W-:-:S03]  /*35d50*/  IADD3 R10, P4, PT, R10, R70, RZ ;  /* 0x000000460a0a7210 */ /* 0x010fc60007f9e0ff */
[----:B0-----:R-:W3:Y:S04]  /*35d60*/  LDL.LU R20, [R1+0x850] ;  /* 0x0008500001147983 */ /* 0x001ee80000300800 */
[----:B------:R-:W4:Y:S04]  /*35d70*/  LDL.LU R14, [R1+0x854] ;  /* 0x00085400010e7983 */ /* 0x000f280000300800 */
[----:B------:R-:W-:Y:S04]  /*35d80*/  STL [R1+0x424], R9 ;  /* 0x0004240901007387 */ /* 0x000fe80000100800 */
[----:B------:R-:W3:Y:S01]  /*35d90*/  LDL.LU R17, [R1+0x85c] ;  /* 0x00085c0001117983 */ /* 0x000ee20000300800 */
[----:B--2---:R-:W-:Y:S01]  /*35da0*/  IMAD.X R19, R19, 0x1, R69, P3 ;  /* 0x0000000113137824 */ /* 0x004fe200018e0645 */
[----:B------:R-:W-:-:S03]  /*35db0*/  IADD3 R8, P3, PT, R8, R70, RZ ;  /* 0x0000004608087210 */ /* 0x000fc60007f7e0ff */
[----:B------:R-:W-:Y:S01]  /*35dc0*/  @!P1 IMAD.MOV.U32 R5, RZ, RZ, R19 ;  /* 0x000000ffff059224 */ /* 0x000fe200078e0013 */
[----:B------:R-:W-:Y:S01]  /*35dd0*/  STL [R1+0x68], R29 ;  /* 0x0000681d01007387 */ /* 0x000fe20000100800 */
[----:B------:R-:W-:-:S03]  /*35de0*/  IMAD.X R15, R15, 0x1, R69, P4 ;  /* 0x000000010f0f7824 */ /* 0x000fc600020e0645 */
[----:B------:R0:W2:Y:S04]  /*35df0*/  @!P1 LDG.E.U16 R25, desc[UR20][R4.64] ;  /* 0x0000001404199981 */ /* 0x0000a8000c1e1500 */
[----:B------:R-:W-:Y:S04]  /*35e00*/  STL [R1+0x42c], R10 ;  /* 0x00042c0a01007387 */ /* 0x000fe80000100800 */
[----:B------:R1:W-:Y:S01]  /*35e10*/  STL [R1+0x420], R19 ;  /* 0x0004201301007387 */ /* 0x0003e20000100800 */
[----:B0-----:R-:W-:Y:S02]  /*35e20*/  @!P1 IMAD.MOV.U32 R4, RZ, RZ, R10 ;  /* 0x000000ffff049224 */ /* 0x001fe400078e000a */
[----:B------:R-:W-:Y:S01]  /*35e30*/  @!P1 IMAD.MOV.U32 R5, RZ, RZ, R15 ;  /* 0x000000ffff059224 */ /* 0x000fe200078e000f */
[----:B------:R-:W-:Y:S04]  /*35e40*/  STL [R1+0x84c], R8 ;  /* 0x00084c0801007387 */ /* 0x000fe80000100800 */
[----:B------:R0:W2:Y:S04]  /*35e50*/  @!P1 LDG.E.U16 R3, desc[UR20][R4.64] ;  /* 0x0000001404039981 */ /* 0x0000a8000c1e1500 */
[----:B-1----:R-:W2:Y:S04]  /*35e60*/  LDL.LU R19, [R1+0x858] ;  /* 0x0008580001137983 */ /* 0x002ea80000300800 */
[----:B------:R1:W-:Y:S04]  /*35e70*/  STL [R1+0x428], R15 ;  /* 0x0004280f01007387 */ /* 0x0003e80000100800 */
[----:B------:R-:W2:Y:S01]  /*35e80*/  LDL.LU R9, [R1+0x864] ;  /* 0x0008640001097983 */ /* 0x000ea20000300800 */
[----:B------:R-:W-:Y:S01]  /*35e90*/  IMAD.X R12, R12, 0x1, R69, P3 ;  /* 0x000000010c0c7824 */ /* 0x000fe200018e0645 */
[----:B------:R-:W-:Y:S01]  /*35ea0*/  PRMT R24, RZ, 0x7610, R24 ;  /* 0x00007610ff187816 */ /* 0x000fe20000000018 */
[----:B0-----:R-:W-:-:S02]  /*35eb0*/  @!P1 IMAD.MOV.U32 R4, RZ, RZ, R8 ;  /* 0x000000ffff049224 */ /* 0x001fc400078e0008 */
[----:B------:R-:W-:Y:S01]  /*35ec0*/  @!P1 IMAD.MOV.U32 R5, RZ, RZ, R12 ;  /* 0x000000ffff059224 */ /* 0x000fe200078e000c */
[----:B------:R-:W-:Y:S01]  /*35ed0*/  PRMT R23, RZ, 0x7610, R23 ;  /* 0x00007610ff177816 */ /* 0x000fe20000000017 */
[----:B------:R-:W-:Y:S04]  /*35ee0*/  STL [R1+0x64], R28 ;  /* 0x0000641c01007387 */ /* 0x000fe80000100800 */
[----:B------:R0:W2:Y:S01]  /*35ef0*/  @!P1 LDG.E.U16 R24, desc[UR20][R4.64] ;  /* 0x0000001404189981 */ /* 0x0000a2000c1e1500 */
[----:B------:R-:W-:-:S03]  /*35f00*/  PRMT R11, RZ, 0x7610, R11 ;  /* 0x00007610ff0b7816 */ /* 0x000fc6000000000b */
[----:B------:R-:W2:Y:S04]  /*35f10*/  LDL.LU R10, [R1+0x860] ;  /* 0x00086000010a7983 */ /* 0x000ea80000300800 */
[----:B------:R0:W-:Y:S01]  /*35f20*/  STL [R1+0x848], R12 ;  /* 0x0008480c01007387 */ /* 0x0001e20000100800 */
[----:B----4-:R-:W-:-:S05]  /*35f30*/  IADD3 R14, P3, PT, R14, R70, RZ ;  /* 0x000000460e0e7210 */ /* 0x010fca0007f7e0ff */
[----:B---3--:R-:W-:Y:S01]  /*35f40*/  IMAD.X R20, R20, 0x1, R69, P3 ;  /* 0x0000000114147824 */ /* 0x008fe200018e0645 */
[----:B------:R-:W-:Y:S01]  /*35f50*/  IADD3 R17, P4, PT, R17, R70, RZ ;  /* 0x0000004611117210 */ /* 0x000fe20007f9e0ff */
[----:B0-----:R-:W-:Y:S02]  /*35f60*/  @!P1 IMAD.MOV.U32 R4, RZ, RZ, R14 ;  /* 0x000000ffff049224 */ /* 0x001fe400078e000e */
[----:B------:R-:W-:-:S05]  /*35f70*/  @!P1 IMAD.MOV.U32 R5, RZ, RZ, R20 ;  /* 0x000000ffff059224 */ /* 0x000fca00078e0014 */
[----:B------:R0:W3:Y:S02]  /*35f80*/  @!P1 LDG.E.U16 R23, desc[UR20][R4.64] ;  /* 0x0000001404179981 */ /* 0x0000e4000c1e1500 */
[----:B0-----:R-:W-:Y:S02]  /*35f90*/  @!P1 IMAD.MOV.U32 R4, RZ, RZ, R17 ;  /* 0x000000ffff049224 */ /* 0x001fe400078e0011 */
[----:B--2---:R-:W-:Y:S01]  /*35fa0*/  STL [R1+0x12ec], R3 ;  /* 0x0012ec0301007387 */ /* 0x004fe20000100800 */
[----:B------:R-:W-:-:S03]  /*35fb0*/  IMAD.X R19, R19, 0x1, R69, P4 ;  /* 0x0000000113137824 */ /* 0x000fc600020e0645 */
[----:B-1----:R-:W2:Y:S01]  /*35fc0*/  LDL.LU R15, [R1+0x868] ;  /* 0x00086800010f7983 */ /* 0x002ea20000300800 */
[----:B------:R-:W-:-:S03]  /*35fd0*/  @!P1 IMAD.MOV.U32 R5, RZ, RZ, R19 ;  /* 0x000000ffff059224 */ /* 0x000fc600078e0013 */
[----:B------:R-:W4:Y:S01]  /*35fe0*/  LDL.LU R8, [R1+0x86c] ;  /* 0x00086c0001087983 */ /* 0x000f220000300800 */
[----:B------:R-:W-:-:S03]  /*35ff0*/  IADD3 R9, P3, PT, R9, R70, RZ ;  /* 0x0000004609097210 */ /* 0x000fc60007f7e0ff */
[----:B------:R-:W-:Y:S04]  /*36000*/  STL [R1+0x854], R14 ;  /* 0x0008540e01007387 */ /* 0x000fe80000100800 */
[----:B------:R-:W3:Y:S04]  /*36010*/  LDL.LU R12, [R1+0x874] ;  /* 0x00087400010c7983 */ /* 0x000ee80000300800 */
[----:B------:R-:W-:Y:S04]  /*36020*/  STL [R1+0x5c], R26 ;  /* 0x00005c1a01007387 */ /* 0x000fe80000100800 */
[----:B------:R0:W3:Y:S04]  /*36030*/  @!P1 LDG.E.U16 R11, desc[UR20][R4.64] ;  /* 0x00000014040b9981 */ /* 0x0000e8000c1e1500 */
[----:B------:R-:W-:Y:S04]  /*36040*/  STL [R1+0x85c], R17 ;  /* 0x00085c1101007387 */ /* 0x000fe80000100800 */
[----:B------:R1:W-:Y:S04]  /*36050*/  STL [R1+0x850], R20 ;  /* 0x0008501401007387 */ /* 0x0003e80000100800 */
[----:B------:R-:W-:Y:S04]  /*36060*/  STL [R1+0x864], R9 ;  /* 0x0008640901007387 */ /* 0x000fe80000100800 */
[----:B-1----:R-:W3:Y:S04]  /*36070*/  LDL.LU R20, [R1+0x870] ;  /* 0x0008700001147983 */ /* 0x002ee80000300800 */
[----:B------:R-:W-:Y:S04]  /*36080*/  STL [R1+0x858], R19 ;  /* 0x0008581301007387 */ /* 0x000fe80000100800 */
[----:B------:R-:W3:Y:S04]  /*36090*/  LDL.LU R14, [R1+0x434] ;  /* 0x00043400010e7983 */ /* 0x000ee80000300800 */
[----:B------:R-:W-:Y:S04]  /*360a0*/  STL [R1+0x58], R25 ;  /* 0x0000581901007387 */ /* 0x000fe80000100800 */
[----:B------:R-:W3:Y:S01]  /*360b0*/  LDL.LU R17, [R1+0x430] ;  /* 0x0004300001117983 */ /* 0x000ee20000300800 */
[----:B------:R-:W-:Y:S01]  /*360c0*/  IMAD.X R10, R10, 0x1, R69, P3 ;  /* 0x000000010a0a7824 */ /* 0x000fe200018e0645 */
[----:B------:R-:W-:Y:S01]  /*360d0*/  PRMT R22, RZ, 0x7610, R22 ;  /* 0x00007610ff167816 */ /* 0x000fe20000000016 */
[----:B0-----:R-:W-:-:S02]  /*360e0*/  @!P1 IMAD.MOV.U32 R4, RZ, RZ, R9 ;  /* 0x000000ffff049224 */ /* 0x001fc400078e0009 */
[----:B------:R-:W-:Y:S01]  /*360f0*/  @!P1 IMAD.MOV.U32 R5, RZ, RZ, R10 ;  /* 0x000000ffff059224 */ /* 0x000fe200078e000a */
[----:B------:R-:W-:Y:S01]  /*36100*/  STL [R1+0x860], R10 ;  /* 0x0008600a01007387 */ /* 0x000fe20000100800 */
[----:B------:R-:W-:-:S03]  /*36110*/  PRMT R21, RZ, 0x7610, R21 ;  /* 0x00007610ff157816 */ /* 0x000fc60000000015 */
[----:B------:R0:W3:Y:S01]  /*36120*/  @!P1 LDG.E.U16 R22, desc[UR20][R4.64] ;  /* 0x0000001404169981 */ /* 0x0000e2000c1e1500 */
[----:B------:R-:W-:Y:S02]  /*36130*/  PRMT R18, RZ, 0x7610, R18 ;  /* 0x00007610ff127816 */ /* 0x000fe40000000012 */
[----:B------:R-:W-:Y:S02]  /*36140*/  PRMT R71, RZ, 0x7610, R71 ;  /* 0x00007610ff477816 */ /* 0x000fe40000000047 */
[----:B----4-:R-:W-:-:S05]  /*36150*/  IADD3 R8, P3, PT, R8, R70, RZ ;  /* 0x0000004608087210 */ /* 0x010fca0007f7e0ff */
[----:B--2---:R-:W-:Y:S01]  /*36160*/  IMAD.X R15, R15, 0x1, R69, P3 ;  /* 0x000000010f0f7824 */ /* 0x004fe200018e0645 */
[----:B---3--:R-:W-:Y:S01]  /*36170*/  IADD3 R12, P4, PT, R12, R70, RZ ;  /* 0x000000460c0c7210 */ /* 0x008fe20007f9e0ff */
[----:B0-----:R-:W-:Y:S02]  /*36180*/  @!P1 IMAD.MOV.U32 R4, RZ, RZ, R8 ;  /* 0x000000ffff049224 */ /* 0x001fe400078e0008 */
[----:B------:R-:W-:Y:S01]  /*36190*/  @!P1 IMAD.MOV.U32 R5, RZ, RZ, R15 ;  /* 0x000000ffff059224 */ /* 0x000fe200078e000f */
[----:B------:R0:W-:Y:S04]  /*361a0*/  STL [R1+0x48], R11 ;  /* 0x0000480b01007387 */ /* 0x0001e80000100800 */
[----:B------:R1:W2:Y:S04]  /*361b0*/  @!P1 LDG.E.U16 R21, desc[UR20][R4.64] ;  /* 0x0000001404159981 */ /* 0x0002a8000c1e1500 */
[----:B0-----:R-:W3:Y:S04]  /*361c0*/  LDL.LU R11, [R1+0x438] ;  /* 0x00043800010b7983 */ /* 0x001ee80000300800 */
[----:B------:R-:W4:Y:S04]  /*361d0*/  LDL.LU R10, [R1+0x43c] ;  /* 0x00043c00010a7983 */ /* 0x000f280000300800 */
[----:B------:R-:W-:Y:S01]  /*361e0*/  STL [R1+0x86c], R8 ;  /* 0x00086c0801007387 */ /* 0x000fe20000100800 */
[----:B------:R-:W-:-:S03]  /*361f0*/  IMAD.X R20, R20, 0x1, R69, P4 ;  /* 0x0000000114147824 */ /* 0x000fc600020e0645 */
[----:B------:R-:W2:Y:S01]  /*36200*/  LDL.LU R19, [R1+0x878] ;  /* 0x0008780001137983 */ /* 0x000ea20000300800 */
[----:B------:R-:W-:-:S03]  /*36210*/  IADD3 R14, P3, PT, R14, R70, RZ ;  /* 0x000000460e0e7210 */ /* 0x000fc60007f7e0ff */
[----:B------:R-:W2:Y:S01]  /*36220*/  LDL.LU R9, [R1+0x87c] ;  /* 0x00087c0001097983 */ /* 0x000ea20000300800 */
[----:B-1----:R-:W-:-:S03]  /*36230*/  @!P1 IMAD.MOV.U32 R4, RZ, RZ, R12 ;  /* 0x000000ffff049224 */ /* 0x002fc600078e000c */
[----:B------:R-:W-:Y:S01]  /*36240*/  STL [R1+0x50], R24 ;  /* 0x0000501801007387 */ /* 0x000fe20000100800 */
[----:B------:R-:W-:-:S03]  /*36250*/  @!P1 IMAD.MOV.U32 R5, RZ, RZ, R20 ;  /* 0x000000ffff059224 */ /* 0x000fc600078e0014 */
[----:B------:R-:W-:Y:S01]  /*36260*/  STL [R1+0x874], R12 ;  /* 0x0008740c01007387 */ /* 0x000fe20000100800 */
[----:B------:R-:W-:-:S03]  /*36270*/  IMAD.X R17, R17, 0x1, R69, P3 ;  /* 0x0000000111117824 */ /* 0x000fc600018e0645 */
[----:B------:R0:W-:Y:S04]  /*36280*/  STL [R1+0x868], R15 ;  /* 0x0008680f01007387 */ /* 0x0001e80000100800 */
[----:B------:R-:W-:Y:S04]  /*36290*/  STL [R1+0x434], R14 ;  /* 0x0004340e01007387 */ /* 0x000fe80000100800 */
[----:B------:R1:W2:Y:S04]  /*362a0*/  @!P1 LDG.E.U16 R18, desc[UR20][R4.64] ;  /* 0x0000001404129981 */ /* 0x0002a8000c1e1500 */
[----:B0-----:R-:W2:Y:S04]  /*362b0*/  LDL.LU R15, [R1+0x880] ;  /* 0x00088000010f7983 */ /* 0x001ea80000300800 */
[----:B------:R-:W-:Y:S01]  /*362c0*/  STL [R1+0x870], R20 ;  /* 0x0008701401007387 */ /* 0x000fe20000100800 */
[----:B-1----:R-:W-:-:S03]  /*362d0*/  @!P1 IMAD.MOV.U32 R4, RZ, RZ, R14 ;  /* 0x000000ffff049224 */ /* 0x002fc600078e000e */
[----:B------:R-:W2:Y:S01]  /*362e0*/  LDL.LU R8, [R1+0x884] ;  /* 0x0008840001087983 */ /* 0x000ea20000300800 */
[----:B------:R-:W-:-:S05]  /*362f0*/  @!P1 IMAD.MOV.U32 R5, RZ, RZ, R17 ;  /* 0x000000ffff059224 */ /* 0x000fca00078e0011 */
[----:B------:R0:W2:Y:S01]  /*36300*/  @!P1 LDG.E.U16 R71, desc[UR20][R4.64] ;  /* 0x0000001404479981 */ /* 0x0000a2000c1e1500 */
[----:B------:R-:W-:-:S03]  /*36310*/  PRMT R2, RZ, 0x7610, R2 ;  /* 0x00007610ff027816 */ /* 0x000fc60000000002 */
[----:B------:R-:W-:Y:S01]  /*36320*/  STL [R1+0x4c], R23 ;  /* 0x00004c1701007387 */ /* 0x000fe20000100800 */
[----:B------:R-:W-:-:S03]  /*36330*/  PRMT R16, RZ, 0x7610, R16 ;  /* 0x00007610ff107816 */ /* 0x000fc60000000010 */
[----:B------:R-:W2:Y:S04]  /*36340*/  LDL.LU R12, [R1+0x88c] ;  /* 0x00088c00010c7983 */ /* 0x000ea80000300800 */
[----:B------:R-:W-:Y:S01]  /*36350*/  STL [R1+0x430], R17 ;  /* 0x0004301101007387 */ /* 0x000fe20000100800 */
[----:B------:R-:W-:Y:S02]  /*36360*/  PRMT R13, RZ, 0x7610, R13 ;  /* 0x00007610ff0d7816 */ /* 0x000fe4000000000d */
[----:B----4-:R-:W-:-:S05]  /*36370*/  IADD3 R10, P3, PT, R10, R70, RZ ;  /* 0x000000460a0a7210 */ /* 0x010fca0007f7e0ff */
[----:B---3--:R-:W-:Y:S02]  /*36380*/  IMAD.X R11, R11, 0x1, R69, P3 ;  /* 0x000000010b0b7824 */ /* 0x008fe400018e0645 */
[----:B0-----:R-:W-:Y:S02]  /*36390*/  @!P1 IMAD.MOV.U32 R4, RZ, RZ, R10 ;  /* 0x000000ffff049224 */ /* 0x001fe400078e000a */
[----:B------:R-:W-:Y:S01]  /*363a0*/  @!P1 IMAD.MOV.U32 R5, RZ, RZ, R11 ;  /* 0x000000ffff059224 */ /* 0x000fe200078e000b */
[----:B--2---:R-:W-:-:S04]  /*363b0*/  IADD3 R9, P4, PT, R9, R70, RZ ;  /* 0x0000004609097210 */ /* 0x004fc80007f9e0ff */
[----:B------:R0:W2:Y:S01]  /*363c0*/  @!P1 LDG.E.U16 R2, desc[UR20][R4.64] ;  /* 0x0000001404029981 */ /* 0x0000a2000c1e1500 */
[----:B------:R-:W-:Y:S02]  /*363d0*/  IMAD.X R19, R19, 0x1, R69, P4 ;  /* 0x0000000113137824 */ /* 0x000fe400020e0645 */
[----:B0-----:R-:W-:Y:S02]  /*363e0*/  @!P1 IMAD.MOV.U32 R4, RZ, RZ, R9 ;  /* 0x000000ffff049224 */ /* 0x001fe400078e0009 */
[----:B------:R-:W-:-:S05]  /*363f0*/  @!P1 IMAD.MOV.U32 R5, RZ, RZ, R19 ;  /* 0x000000ffff059224 */ /* 0x000fca00078e0013 */
[----:B------:R0:W3:Y:S04]  /*36400*/  @!P1 LDG.E.U16 R16, desc[UR20][R4.64] ;  /* 0x0000001404109981 */ /* 0x0000e8000c1e1500 */
[----:B------:R1:W-:Y:S01]  /*36410*/  STL [R1+0x3c], R18 ;  /* 0x00003c1201007387 */ /* 0x0003e20000100800 */
[----:B------:R-:W-:-:S03]  /*36420*/  IADD3 R8, P3, PT, R8, R70, RZ ;  /* 0x0000004608087210 */ /* 0x000fc60007f7e0ff */
[----:B-1----:R-:W4:Y:S04]  /*36430*/  LDL.LU R18, [R1+0x888] ;  /* 0x0008880001127983 */ /* 0x002f280000300800 */
[----:B------:R-:W4:Y:S01]  /*36440*/  LDL.LU R17, [R1+0x890] ;  /* 0x0008900001117983 */ /* 0x000f220000300800 */
[----:B------:R-:W-:-:S03]  /*36450*/  IMAD.X R15, R15, 0x1, R69, P3 ;  /* 0x000000010f0f7824 */ /* 0x000fc600018e0645 */
[----:B------:R-:W-:Y:S01]  /*36460*/  STL [R1+0x43c], R10 ;  /* 0x00043c0a01007387 */ /* 0x000fe20000100800 */
[----:B0-----:R-:W-:-:S03]  /*36470*/  @!P1 IMAD.MOV.U32 R4, RZ, RZ, R8 ;  /* 0x000000ffff049224 */ /* 0x001fc600078e0008 */
[----:B------:R-:W4:Y:S01]  /*36480*/  LDL.LU R14, [R1+0x894] ;  /* 0x00089400010e7983 */ /* 0x000f220000300800 */
[----:B------:R-:W-:-:S03]  /*36490*/  @!P1 IMAD.MOV.U32 R5, RZ, RZ, R15 ;  /* 0x000000ffff059224 */ /* 0x000fc600078e000f */
[----:B------:R-:W-:Y:S04]  /*364a0*/  STL [R1+0x12f0], R71 ;  /* 0x0012f04701007387 */ /* 0x000fe80000100800 */
[----:B------:R-:W-:Y:S04]  /*364b0*/  STL [R1+0x44], R22 ;  /* 0x0000441601007387 */ /* 0x000fe80000100800 */
[----:B------:R-:W-:Y:S04]  /*364c0*/  STL [R1+0x87c], R9 ;  /* 0x00087c0901007387 */ /* 0x000fe80000100800 */
[----:B------:R0:W-:Y:S04]  /*364d0*/  STL [R1+0x438], R11 ;  /* 0x0004380b01007387 */ /* 0x0001e80000100800 */
[----:B------:R-:W-:Y:S04]  /*364e0*/  STL [R1+0x884], R8 ;  /* 0x0008840801007387 */ /* 0x000fe80000100800 */
[----:B------:R1:W4:Y:S04]  /*364f0*/  @!P1 LDG.E.U16 R13, desc[UR20][R4.64] ;  /* 0x00000014040d9981 */ /* 0x000328000c1e1500 */
[----:B0-----:R-:W4:Y:S04]  /*36500*/  LDL.LU R11, [R1+0x898] ;  /* 0x00089800010b7983 */ /* 0x001f280000300800 */
[----:B------:R-:W-:Y:S04]  /*36510*/  STL [R1+0x878], R19 ;  /* 0x0008781301007387 */ /* 0x000fe80000100800 */
[----:B------:R-:W4:Y:S01]  /*36520*/  LDL.LU R10, [R1+0x89c] ;  /* 0x00089c00010a7983 */ /* 0x000f220000300800 */
[----:B------:R-:W-:-:S02]  /*36530*/  IADD3 R12, P3, PT, R12, R70, RZ ;  /* 0x000000460c0c7210 */ /* 0x000fc40007f7e0ff */
[----:B------:R-:W-:-:S03]  /*36540*/  PRMT R7, RZ, 0x7610, R7 ;  /* 0x00007610ff077816 */ /* 0x000fc60000000007 */
[----:B-1----:R-:W-:Y:S01]  /*36550*/  @!P1 IMAD.MOV.U32 R4, RZ, RZ, R12 ;  /* 0x000000ffff049224 */ /* 0x002fe200078e000c */
[----:B------:R-:W-:Y:S01]  /*36560*/  PRMT R6, RZ, 0x7610, R6 ;  /* 0x00007610ff067816 */ /* 0x000fe20000000006 */
[----:B--2---:R-:W-:Y:S04]  /*36570*/  STL [R1+0x12f4], R2 ;  /* 0x0012f40201007387 */ /* 0x004fe80000100800 */
[----:B------:R-:W-:Y:S04]  /*36580*/  STL [R1+0x40], R21 ;  /* 0x0000401501007387 */ /* 0x000fe80000100800 */
[----:B------:R-:W2:Y:S04]  /*36590*/  LDL.LU R9, [R1+0x8a4] ;  /* 0x0008a40001097983 */ /* 0x000ea80000300800 */
[----:B------:R-:W-:Y:S04]  /*365a0*/  STL [R1+0x880], R15 ;  /* 0x0008800f01007387 */ /* 0x000fe80000100800 */
[----:B---3--:R0:W-:Y:S04]  /*365b0*/  STL [R1+0x30], R16 ;  /* 0x0000301001007387 */ /* 0x0081e80000100800 */
[----:B0-----:R-:W3:Y:S04]  /*365c0*/  LDL.LU R16, [R1+0x8a0] ;  /* 0x0008a00001107983 */ /* 0x001ee80000300800 */
[----:B------:R-:W3:Y:S01]  /*365d0*/  LDL.LU R8, [R1+0x444] ;  /* 0x0004440001087983 */ /* 0x000ee20000300800 */
[----:B----4-:R-:W-:-:S03]  /*365e0*/  IMAD.X R18, R18, 0x1, R69, P3 ;  /* 0x0000000112127824 */ /* 0x010fc600018e0645 */
[----:B------:R-:W-:Y:S01]  /*365f0*/  STL [R1+0x88c], R12 ;  /* 0x00088c0c01007387 */ /* 0x000fe20000100800 */
[----:B------:R-:W-:-:S05]  /*36600*/  @!P1 IMAD.MOV.U32 R5, RZ, RZ, R18 ;  /* 0x000000ffff059224 */ /* 0x000fca00078e0012 */
[----:B------:R0:W4:Y:S01]  /*36610*/  @!P1 LDG.E.U16 R7, desc[UR20][R4.64] ;  /* 0x0000001404079981 */ /* 0x000122000c1e1500 */
[----:B------:R-:W-:-:S05]  /*36620*/  IADD3 R14, P4, PT, R14, R70, RZ ;  /* 0x000000460e0e7210 */ /* 0x000fca0007f9e0ff */
[----:B------:R-:W-:Y:S02]  /*36630*/  IMAD.X R17, R17, 0x1, R69, P4 ;  /* 0x0000000111117824 */ /* 0x000fe400020e0645 */
[----:B0-----:R-:W-:Y:S02]  /*36640*/  @!P1 IMAD.MOV.U32 R4, RZ, RZ, R14 ;  /* 0x000000ffff049224 */ /* 0x001fe400078e000e */
[----:B------:R-:W-:-:S05]  /*36650*/  @!P1 IMAD.MOV.U32 R5, RZ, RZ, R17 ;  /* 0x000000ffff059224 */ /* 0x000fca00078e0011 */
[----:B------:R0:W4:Y:S04]  /*36660*/  @!P1 LDG.E.U16 R6, desc[UR20][R4.64] ;  /* 0x0000001404069981 */ /* 0x000128000c1e1500 */
[----:B------:R1:W-:Y:S04]  /*36670*/  STL [R1+0x2c], R13 ;  /* 0x00002c0d01007387 */ /* 0x0003e80000100800 */
[----:B-1----:R-:W4:Y:S01]  /*36680*/  LDL.LU R13, [R1+0x440] ;  /* 0x00044000010d7983 */ /* 0x002f220000300800 */
[----:B------:R-:W-:-:S03]  /*36690*/  IADD3 R10, P3, PT, R10, R70, RZ ;  /* 0x000000460a0a7210 */ /* 0x000fc60007f7e0ff */
[----:B------:R-:W4:Y:S04]  /*366a0*/  LDL.LU R15, [R1+0x448] ;  /* 0x00044800010f7983 */ /* 0x000f280000300800 */
[----:B------:R-:W-:Y:S04]  /*366b0*/  STL [R1+0x894], R14 ;  /* 0x0008940e01007387 */ /* 0x000fe80000100800 */
[----:B------:R-:W-:Y:S04]  /*366c0*/  STL [R1+0x888], R18 ;  /* 0x0008881201007387 */ /* 0x000fe80000100800 */
[----:B------:R-:W-:Y:S04]  /*366d0*/  STL [R1+0x89c], R10 ;  /* 0x00089c0a01007387 */ /* 0x000fe80000100800 */
[----:B------:R-:W4:Y:S01]  /*366e0*/  LDL.LU R12, [R1+0x44c] ;  /* 0x00044c00010c7983 */ /* 0x000f220000300800 */
[----:B------:R-:W-:Y:S01]  /*366f0*/  IMAD.X R11, R11, 0x1, R69, P3 ;  /* 0x000000010b0b7824 */ /* 0x000fe200018e0645 */
[----:B------:R-:W-:Y:S01]  /*36700*/  PRMT R2, RZ, 0x7610, R2 ;  /* 0x00007610ff027816 */ /* 0x000fe20000000002 */
[----:B0-----:R-:W-:-:S02]  /*36710*/  @!P1 IMAD.MOV.U32 R4, RZ, RZ, R10 ;  /* 0x000000ffff049224 */ /* 0x001fc400078e000a */
[----:B------:R-:W-:Y:S01]  /*36720*/  @!P1 IMAD.MOV.U32 R5, RZ, RZ, R11 ;  /* 0x000000ffff059224 */ /* 0x000fe200078e000b */
[----:B------:R-:W-:Y:S01]  /*36730*/  PRMT R3, RZ, 0x7610, R3 ;  /* 0x00007610ff037816 */ /* 0x000fe20000000003 */
[----:B------:R-:W-:Y:S04]  /*36740*/  STL [R1+0x890], R17 ;  /* 0x0008901101007387 */ /* 0x000fe80000100800 */
[----:B------:R0:W4:Y:S01]  /*36750*/  @!P1 LDG.E.U16 R2, desc[UR20][R4.64] ;  /* 0x0000001404029981 */ /* 0x000122000c1e1500 */
[----:B------:R-:W-:Y:S02]  /*36760*/  PRMT R72, RZ, 0x7610, R72 ;  /* 0x00007610ff487816 */ /* 0x000fe40000000048 */
[----:B------:R-:W-:Y:S02]  /*36770*/  PRMT R0, RZ, 0x7610, R0 ;  /* 0x00007610ff007816 */ /* 0x000fe40000000000 */
[----:B--2---:R-:W-:-:S05]  /*36780*/  IADD3 R9, P3, PT, R9, R70, RZ ;  /* 0x0000004609097210 */ /* 0x004fca0007f7e0ff */
[----:B0-----:R-:W-:Y:S02]  /*36790*/  @!P1 IMAD.MOV.U32 R4, RZ, RZ, R9 ;  /* 0x000000ffff049224 */ /* 0x001fe400078e0009 */
[----:B---3--:R-:W-:Y:S01]  /*367a0*/  IMAD.X R16, R16, 0x1, R69, P3 ;  /* 0x0000000110107824 */ /* 0x008fe200018e0645 */
[----:B------:R-:W-:-:S03]  /*367b0*/  IADD3 R8, P4, PT, R8, R70, RZ ;  /* 0x0000004608087210 */ /* 0x000fc60007f9e0ff */
[----:B------:R-:W-:-:S05]  /*367c0*/  @!P1 IMAD.MOV.U32 R5, RZ, RZ, R16 ;  /* 0x000000ffff059224 */ /* 0x000fca00078e0010 */
[----:B------:R0:W2:Y:S04]  /*367d0*/  @!P1 LDG.E.U16 R3, desc[UR20][R4.64] ;  /* 0x0000001404039981 */ /* 0x0000a8000c1e1500 */
[----:B----4-:R1:W-:Y:S01]  /*367e0*/  STL [R1+0x28], R7 ;  /* 0x0000280701007387 */ /* 0x0103e20000100800 */
[----:B0-----:R-:W-:-:S03]  /*367f0*/  @!P1 IMAD.MOV.U32 R4, RZ, RZ, R8 ;  /* 0x000000ffff049224 */ /* 0x001fc600078e0008 */
[----:B-1----:R-:W3:Y:S04]  /*36800*/  LDL.LU R7, [R1+0x8ac] ;  /* 0x0008ac0001077983 */ /* 0x002ee80000300800 */
[----:B------:R-:W-:Y:S04]  /*36810*/  STL [R1+0x898], R11 ;  /* 0x0008980b01007387 */ /* 0x000fe80000100800 */
[----:B------:R0:W-:Y:S04]  /*36820*/  STL [R1+0x24], R6 ;  /* 0x0000240601007387 */ /* 0x0001e80000100800 */
[----:B0-----:R-:W4:Y:S04]  /*36830*/  LDL.LU R6, [R1+0x8b4] ;  /* 0x0008b40001067983 */ /* 0x001f280000300800 */
[----:B------:R-:W4:Y:S04]  /*36840*/  LDL.LU R17, [R1+0x8a8] ;  /* 0x0008a80001117983 */ /* 0x000f280000300800 */
[----:B------:R-:W4:Y:S01]  /*36850*/  LDL.LU R10, [R1+0x8b0] ;  /* 0x0008b000010a7983 */ /* 0x000f220000300800 */
[----:B------:R-:W-:-:S04]  /*36860*/  IMAD.X R13, R13, 0x1, R69, P4 ;  /* 0x000000010d0d7824 */ /* 0x000fc800020e0645 */
        /* <DEDUP_REMOVED lines=8> */
[----:B------:R-:W4:Y:S04]  /*368f0*/  LDL.LU R14, [R1+0x8b8] ;  /* 0x0008b800010e7983 */ /* 0x000f280000300800 */
[----:B------:R-:W4:Y:S04]  /*36900*/  LDL.LU R11, [R1+0x8bc] ;  /* 0x0008bc00010b7983 */ /* 0x000f280000300800 */
[----:B------:R-:W-:Y:S04]  /*36910*/  STL [R1+0x12f8], R2 ;  /* 0x0012f80201007387 */ /* 0x000fe80000100800 */
[----:B------:R0:W-:Y:S04]  /*36920*/  STL [R1+0x444], R8 ;  /* 0x0004440801007387 */ /* 0x0001e80000100800 */
[----:B------:R-:W-:Y:S04]  /*36930*/  STL [R1+0x8a0], R16 ;  /* 0x0008a01001007387 */ /* 0x000fe80000100800 */
[----:B------:R-:W-:Y:S04]  /*36940*/  STL [R1+0x44c], R12 ;  /* 0x00044c0c01007387 */ /* 0x000fe80000100800 */
[----:B-1----:R-:W4:Y:S04]  /*36950*/  LDL.LU R9, [R1+0x8c4] ;  /* 0x0008c40001097983 */ /* 0x002f280000300800 */
[----:B------:R1:W-:Y:S04]  /*36960*/  STL [R1+0x440], R13 ;  /* 0x0004400d01007387 */ /* 0x0003e80000100800 */
[----:B--2---:R-:W-:Y:S04]  /*36970*/  STL [R1+0x12fc], R3 ;  /* 0x0012fc0301007387 */ /* 0x004fe80000100800 */
[----:B0-----:R-:W2:Y:S04]  /*36980*/  LDL.LU R8, [R1+0x8cc] ;  /* 0x0008cc0001087983 */ /* 0x001ea80000300800 */
[----:B------:R-:W-:Y:S04]  /*36990*/  STL [R1+0x448], R15 ;  /* 0x0004480f01007387 */ /* 0x000fe80000100800 */
[----:B-1----:R-:W2:Y:S01]  /*369a0*/  LDL.LU R13, [R1+0x8d4] ;  /* 0x0008d400010d7983 */ /* 0x002ea20000300800 */
[----:B---3--:R-:W-:-:S05]  /*369b0*/  IADD3 R7, P3, PT, R7, R70, RZ ;  /* 0x0000004607077210 */ /* 0x008fca0007f7e0ff */
[----:B------:R-:W-:Y:S01]  /*369c0*/  @!P1 IMAD.MOV.U32 R4, RZ, RZ, R7 ;  /* 0x000000ffff049224 */ /* 0x000fe200078e0007 */
[----:B----4-:R-:W-:Y:S01]  /*369d0*/  IADD3 R6, P4, PT, R6, R70, RZ ;  /* 0x0000004606067210 */ /* 0x010fe20007f9e0ff */
[----:B------:R-:W-:-:S04]  /*369e0*/  IMAD.X R17, R17, 0x1, R69, P3 ;  /* 0x0000000111117824 */ /* 0x000fc800018e0645 */
[----:B------:R-:W-:Y:S02]  /*369f0*/  @!P1 IMAD.MOV.U32 R5, RZ, RZ, R17 ;  /* 0x000000ffff059224 */ /* 0x000fe400078e0011 */
[----:B------:R-:W-:Y:S01]  /*36a00*/  IMAD.X R10, R10, 0x1, R69, P4 ;  /* 0x000000010a0a7824 */ /* 0x000fe200020e0645 */
[----:B------:R0:W-:Y:S04]  /*36a10*/  STL [R1+0x1300], R72 ;  /* 0x0013004801007387 */ /* 0x0001e80000100800 */
[----:B------:R-:W3:Y:S04]  /*36a20*/  LDL.LU R12, [R1+0x8c0] ;  /* 0x0008c000010c7983 */ /* 0x000ee80000300800 */
[----:B------:R-:W4:Y:S01]  /*36a30*/  LDL.LU R16, [R1+0x8c8] ;  /* 0x0008c80001107983 */ /* 0x000f220000300800 */
[----:B0-----:R-:W-:-:S03]  /*36a40*/  PRMT R72, RZ, 0x7610, R72 ;  /* 0x00007610ff487816 */ /* 0x001fc60000000048 */
[----:B------:R-:W-:Y:S04]  /*36a50*/  STL [R1+0x8ac], R7 ;  /* 0x0008ac0701007387 */ /* 0x000fe80000100800 */
[----:B------:R-:W4:Y:S04]  /*36a60*/  LDL.LU R15, [R1+0x8d0] ;  /* 0x0008d000010f7983 */ /* 0x000f280000300800 */
[----:B------:R0:W4:Y:S04]  /*36a70*/  @!P1 LDG.E.U16 R72, desc[UR20][R4.64] ;  /* 0x0000001404489981 */ /* 0x000128000c1e1500 */
[----:B------:R1:W-:Y:S01]  /*36a80*/  STL [R1+0x1304], R0 ;  /* 0x0013040001007387 */ /* 0x0003e20000100800 */
[----:B0-----:R-:W-:-:S02]  /*36a90*/  @!P1 IMAD.MOV.U32 R4, RZ, RZ, R6 ;  /* 0x000000ffff049224 */ /* 0x001fc400078e0006 */
[----:B------:R-:W-:Y:S01]  /*36aa0*/  @!P1 IMAD.MOV.U32 R5, RZ, RZ, R10 ;  /* 0x000000ffff059224 */ /* 0x000fe200078e000a */
[----:B-1----:R-:W-:-:S06]  /*36ab0*/  PRMT R0, RZ, 0x7610, R0 ;  /* 0x00007610ff007816 */ /* 0x002fcc0000000000 */
[----:B------:R0:W4:Y:S01]  /*36ac0*/  @!P1 LDG.E.U16 R0, desc[UR20][R4.64] ;  /* 0x0000001404009981 */ /* 0x000122000c1e1500 */
[----:B------:R-:W-:-:S03]  /*36ad0*/  IADD3 R11, P3, PT, R11, R70, RZ ;  /* 0x000000460b0b7210 */ /* 0x000fc60007f7e0ff */
[----:B------:R-:W-:Y:S02]  /*36ae0*/  STL [R1+0x8b4], R6 ;  /* 0x0008b40601007387 */ /* 0x000fe40000100800 */
[----:B------:R-:W-:Y:S02]  /*36af0*/  IMAD.X R14, R14, 0x1, R69, P3 ;  /* 0x000000010e0e7824 */ /* 0x000fe400018e0645 */
[----:B------:R-:W-:Y:S04]  /*36b00*/  STL [R1+0x8a8], R17 ;  /* 0x0008a81101007387 */ /* 0x000fe80000100800 */
[----:B------:R-:W-:Y:S04]  /*36b10*/  STL [R1+0x8bc], R11 ;  /* 0x0008bc0b01007387 */ /* 0x000fe80000100800 */
[----:B------:R-:W4:Y:S04]  /*36b20*/  LDL.LU R7, [R1+0x454] ;  /* 0x0004540001077983 */ /* 0x000f280000300800 */
[----:B------:R1:W-:Y:S01]  /*36b30*/  STL [R1+0x8b0], R10 ;  /* 0x0008b00a01007387 */ /* 0x0003e20000100800 */
[----:B------:R-:W-:Y:S01]  /*36b40*/  PRMT R3, RZ, 0x7610, R3 ;  /* 0x00007610ff037816 */ /* 0x000fe20000000003 */
[----:B0-----:R-:W-:-:S02]  /*36b50*/  @!P1 IMAD.MOV.U32 R4, RZ, RZ, R11 ;  /* 0x000000ffff049224 */ /* 0x001fc400078e000b */
[----:B------:R-:W-:Y:S01]  /*36b60*/  @!P1 IMAD.MOV.U32 R5, RZ, RZ, R14 ;  /* 0x000000ffff059224 */ /* 0x000fe200078e000e */
[----:B------:R-:W-:-:S04]  /*36b70*/  IADD3 R9, P3, PT, R9, R70, RZ ;  /* 0x0000004609097210 */ /* 0x000fc80007f7e0ff */
[----:B------:R0:W4:Y:S01]  /*36b80*/  @!P1 LDG.E.U16 R3, desc[UR20][R4.64] ;  /* 0x0000001404039981 */ /* 0x000122000c1e1500 */
[----:B------:R-:W-:Y:S02]  /*36b90*/  PRMT R2, RZ, 0x7610, R2 ;  /* 0x00007610ff027816 */ /* 0x000fe40000000002 */
[----:B------:R-:W-:Y:S01]  /*36ba0*/  PRMT R71, RZ, 0x7610, R71 ;  /* 0x00007610ff477816 */ /* 0x000fe20000000047 */
[----:B0-----:R-:W-:Y:S01]  /*36bb0*/  @!P1 IMAD.MOV.U32 R4, RZ, RZ, R9 ;  /* 0x000000ffff049224 */ /* 0x001fe200078e0009 */
[----:B--2---:R-:W-:Y:S01]  /*36bc0*/  IADD3 R8, P4, PT, R8, R70, RZ ;  /* 0x0000004608087210 */ /* 0x004fe20007f9e0ff */
[----:B---3--:R-:W-:Y:S01]  /*36bd0*/  IMAD.X R12, R12, 0x1, R69, P3 ;  /* 0x000000010c0c7824 */ /* 0x008fe200018e0645 */
[----:B----4-:R-:W-:Y:S04]  /*36be0*/  STL [R1+0x132c], R72 ;  /* 0x00132c4801007387 */ /* 0x010fe80000100800 */
[----:B-1----:R-:W2:Y:S04]  /*36bf0*/  LDL.LU R10, [R1+0x45c] ;  /* 0x00045c00010a7983 */ /* 0x002ea80000300800 */
[----:B------:R0:W-:Y:S04]  /*36c00*/  STL [R1+0x8b8], R14 ;  /* 0x0008b80e01007387 */ /* 0x0001e80000100800 */
[----:B------:R-:W3:Y:S04]  /*36c10*/  LDL.LU R6, [R1+0x8dc] ;  /* 0x0008dc0001067983 */ /* 0x000ee80000300800 */
[----:B------:R-:W-:Y:S04]  /*36c20*/  STL [R1+0x1308], R0 ;  /* 0x0013080001007387 */ /* 0x000fe80000100800 */
[----:B------:R-:W4:Y:S04]  /*36c30*/  LDL.LU R11, [R1+0x450] ;  /* 0x00045000010b7983 */ /* 0x000f280000300800 */
[----:B0-----:R-:W3:Y:S01]  /*36c40*/  LDL.LU R14, [R1+0x458] ;  /* 0x00045800010e7983 */ /* 0x001ee20000300800 */
[----:B------:R-:W-:-:S02]  /*36c50*/  @!P1 IMAD.MOV.U32 R5, RZ, RZ, R12 ;  /* 0x000000ffff059224 */ /* 0x000fc400078e000c */
[----:B------:R-:W-:-:S03]  /*36c60*/  IMAD.X R16, R16, 0x1, R69, P4 ;  /* 0x0000000110107824 */ /* 0x000fc600020e0645 */
[----:B------:R0:W3:Y:S02]  /*36c70*/  @!P1 LDG.E.U16 R2, desc[UR20][R4.64] ;  /* 0x0000001404029981 */ /* 0x0000e4000c1e1500 */
[----:B0-----:R-:W-:Y:S02]  /*36c80*/  @!P1 IMAD.MOV.U32 R4, RZ, RZ, R8 ;  /* 0x000000ffff049224 */ /* 0x001fe400078e0008 */
[----:B------:R-:W-:-:S05]  /*36c90*/  @!P1 IMAD.MOV.U32 R5, RZ, RZ, R16 ;  /* 0x000000ffff059224 */ /* 0x000fca00078e0010 */
[----:B------:R0:W3:Y:S01]  /*36ca0*/  @!P1 LDG.E.U16 R71, desc[UR20][R4.64] ;  /* 0x0000001404479981 */ /* 0x0000e2000c1e1500 */
[----:B------:R-:W-:Y:S02]  /*36cb0*/  IADD3 R13, P3, PT, R13, R70, RZ ;  /* 0x000000460d0d7210 */ /* 0x000fe40007f7e0ff */
[----:B------:R-:W-:-:S03]  /*36cc0*/  PRMT R92, RZ, 0x7610, R92 ;  /* 0x00007610ff5c7816 */ /* 0x000fc6000000005c */
[----:B------:R-:W-:Y:S01]  /*36cd0*/  IMAD.X R15, R15, 0x1, R69, P3 ;  /* 0x000000010f0f7824 */ /* 0x000fe200018e0645 */
[----:B------:R-:W-:Y:S01]  /*36ce0*/  IADD3 R7, P3, PT, R7, R70, RZ ;  /* 0x0000004607077210 */ /* 0x000fe20007f7e0ff */
[----:B0-----:R-:W-:Y:S02]  /*36cf0*/  @!P1 IMAD.MOV.U32 R4, RZ, RZ, R13 ;  /* 0x000000ffff049224 */ /* 0x001fe400078e000d */
[----:B------:R-:W-:Y:S01]  /*36d00*/  @!P1 IMAD.MOV.U32 R5, RZ, RZ, R15 ;  /* 0x000000ffff059224 */ /* 0x000fe200078e000f */
[----:B------:R-:W-:Y:S01]  /*36d10*/  PRMT R90, RZ, 0x7610, R90 ;  /* 0x00007610ff5a7816 */ /* 0x000fe2000000005a */
[----:B------:R0:W-:Y:S04]  /*36d20*/  STL [R1+0x8c4], R9 ;  /* 0x0008c40901007387 */ /* 0x0001e80000100800 */
[----:B------:R1:W3:Y:S04]  /*36d30*/  @!P1 LDG.E.U16 R92, desc[UR20][R4.64] ;  /* 0x00000014045c9981 */ /* 0x0002e8000c1e1500 */
[----:B------:R-:W-:Y:S01]  /*36d40*/  STL [R1+0x130c], R3 ;  /* 0x00130c0301007387 */ /* 0x000fe20000100800 */
[----:B------:R-:W-:-:S03]  /*36d50*/  PRMT R88, RZ, 0x7610, R88 ;  /* 0x00007610ff587816 */ /* 0x000fc60000000058 */
[----:B------:R-:W-:Y:S01]  /*36d60*/  STL [R1+0x8cc], R8 ;  /* 0x0008cc0801007387 */ /* 0x000fe20000100800 */
[----:B-1----:R-:W-:-:S03]  /*36d70*/  @!P1 IMAD.MOV.U32 R4, RZ, RZ, R7 ;  /* 0x000000ffff049224 */ /* 0x002fc600078e0007 */
[----:B------:R1:W-:Y:S04]  /*36d80*/  STL [R1+0x8c0], R12 ;  /* 0x0008c00c01007387 */ /* 0x0003e80000100800 */
[----:B------:R-:W-:Y:S04]  /*36d90*/  STL [R1+0x8d4], R13 ;  /* 0x0008d40d01007387 */ /* 0x000fe80000100800 */
[----:B0-----:R-:W3:Y:S04]  /*36da0*/  LDL.LU R9, [R1+0x8d8] ;  /* 0x0008d80001097983 */ /* 0x001ee80000300800 */
[----:B------:R-:W-:Y:S04]  /*36db0*/  STL [R1+0x8c8], R16 ;  /* 0x0008c81001007387 */ /* 0x000fe80000100800 */
[----:B-1----:R-:W3:Y:S01]  /*36dc0*/  LDL.LU R12, [R1+0x8e4] ;  /* 0x0008e400010c7983 */ /* 0x002ee20000300800 */
[----:B--2---:R-:W-:Y:S01]  /*36dd0*/  IADD3 R10, P4, PT, R10, R70, RZ ;  /* 0x000000460a0a7210 */ /* 0x004fe20007f9e0ff */
[----:B----4-:R-:W-:-:S04]  /*36de0*/  IMAD.X R11, R11, 0x1, R69, P3 ;  /* 0x000000010b0b7824 */ /* 0x010fc800018e0645 */
[----:B------:R-:W-:Y:S02]  /*36df0*/  @!P1 IMAD.MOV.U32 R5, RZ, RZ, R11 ;  /* 0x000000ffff059224 */ /* 0x000fe400078e000b */
[----:B---3--:R-:W-:-:S03]  /*36e00*/  IMAD.X R14, R14, 0x1, R69, P4 ;  /* 0x000000010e0e7824 */ /* 0x008fc600020e0645 */
[----:B------:R0:W2:Y:S02]  /*36e10*/  @!P1 LDG.E.U16 R90, desc[UR20][R4.64] ;  /* 0x00000014045a9981 */ /* 0x0000a4000c1e1500 */
[----:B0-----:R-:W-:Y:S02]  /*36e20*/  @!P1 IMAD.MOV.U32 R4, RZ, RZ, R10 ;  /* 0x000000ffff049224 */ /* 0x001fe400078e000a */
[----:B------:R-:W-:-:S05]  /*36e30*/  @!P1 IMAD.MOV.U32 R5, RZ, RZ, R14 ;  /* 0x000000ffff059224 */ /* 0x000fca00078e000e */
[----:B------:R0:W3:Y:S04]  /*36e40*/  @!P1 LDG.E.U16 R88, desc[UR20][R4.64] ;  /* 0x0000001404589981 */ /* 0x0000e8000c1e1500 */
[----:B------:R1:W-:Y:S04]  /*36e50*/  STL [R1+0x1310], R2 ;  /* 0x0013100201007387 */ /* 0x0003e80000100800 */
[----:B------:R-:W4:Y:S04]  /*36e60*/  LDL.LU R8, [R1+0x8ec] ;  /* 0x0008ec0001087983 */ /* 0x000f280000300800 */
[----:B------:R-:W-:Y:S04]  /*36e70*/  STL [R1+0x8d0], R15 ;  /* 0x0008d00f01007387 */ /* 0x000fe80000100800 */
[----:B------:R-:W4:Y:S04]  /*36e80*/  LDL.LU R0, [R1+0x8f4] ;  /* 0x0008f40001007983 */ /* 0x000f280000300800 */
[----:B------:R-:W-:Y:S04]  /*36e90*/  STL [R1+0x1314], R71 ;  /* 0x0013144701007387 */ /* 0x000fe80000100800 */
[----:B-1----:R-:W4:Y:S01]  /*36ea0*/  LDL.LU R2, [R1+0x8e0] ;  /* 0x0008e00001027983 */ /* 0x002f220000300800 */
[----:B------:R-:W-:-:S03]  /*36eb0*/  IADD3 R6, P3, PT, R6, R70, RZ ;  /* 0x0000004606067210 */ /* 0x000fc60007f7e0ff */
[----:B------:R-:W4:Y:S04]  /*36ec0*/  LDL.LU R13, [R1+0x8e8] ;  /* 0x0008e800010d7983 */ /* 0x000f280000300800 */
[----:B------:R-:W-:Y:S04]  /*36ed0*/  STL [R1+0x454], R7 ;  /* 0x0004540701007387 */ /* 0x000fe80000100800 */
[----:B------:R-:W-:Y:S04]  /*36ee0*/  STL [R1+0x1318], R92 ;  /* 0x0013185c01007387 */ /* 0x000fe80000100800 */
[----:B------:R-:W-:Y:S01]  /*36ef0*/  STL [R1+0x45c], R10 ;  /* 0x00045c0a01007387 */ /* 0x000fe20000100800 */
[----:B------:R-:W-:-:S03]  /*36f00*/  IMAD.X R9, R9, 0x1, R69, P3 ;  /* 0x0000000109097824 */ /* 0x000fc600018e0645 */
[----:B------:R1:W-:Y:S04]  /*36f10*/  STL [R1+0x450], R11 ;  /* 0x0004500b01007387 */ /* 0x0003e80000100800 */
[----:B------:R0:W-:Y:S04]  /*36f20*/  STL [R1+0x8dc], R6 ;  /* 0x0008dc0601007387 */ /* 0x0001e80000100800 */
[----:B-1----:R-:W4:Y:S04]  /*36f30*/  LDL.LU R11, [R1+0x8f0] ;  /* 0x0008f000010b7983 */ /* 0x002f280000300800 */
[----:B------:R-:W-:Y:S04]  /*36f40*/  STL [R1+0x458], R14 ;  /* 0x0004580e01007387 */ /* 0x000fe80000100800 */
[----:B------:R-:W4:Y:S04]  /*36f50*/  LDL.LU R7, [R1+0x8fc] ;  /* 0x0008fc0001077983 */ /* 0x000f280000300800 */
[----:B------:R-:W4:Y:S01]  /*36f60*/  LDL.LU R3, [R1+0x904] ;  /* 0x0009040001037983 */ /* 0x000f220000300800 */
[----:B------:R-:W-:Y:S01]  /*36f70*/  PRMT R86, RZ, 0x7610, R86 ;  /* 0x00007610ff567816 */ /* 0x000fe20000000056 */
[----:B0-----:R-:W-:-:S02]  /*36f80*/  @!P1 IMAD.MOV.U32 R4, RZ, RZ, R6 ;  /* 0x000000ffff049224 */ /* 0x001fc400078e0006 */
[----:B------:R-:W-:Y:S01]  /*36f90*/  @!P1 IMAD.MOV.U32 R5, RZ, RZ, R9 ;  /* 0x000000ffff059224 */ /* 0x000fe200078e0009 */
[----:B------:R-:W-:-:S04]  /*36fa0*/  IADD3 R12, P3, PT, R12, R70, RZ ;  /* 0x000000460c0c7210 */ /* 0x000fc80007f7e0ff */
[----:B------:R0:W4:Y:S01]  /*36fb0*/  @!P1 LDG.E.U16 R86, desc[UR20][R4.64] ;  /* 0x0000001404569981 */ /* 0x000122000c1e1500 */
[----:B------:R-:W-:Y:S01]  /*36fc0*/  PRMT R84, RZ, 0x7610, R84 ;  /* 0x00007610ff547816 */ /* 0x000fe20000000054 */
[----:B0-----:R-:W-:Y:S02]  /*36fd0*/  @!P1 IMAD.MOV.U32 R4, RZ, RZ, R12 ;  /* 0x000000ffff049224 */ /* 0x001fe400078e000c */
[----:B--2---:R-:W-:Y:S04]  /*36fe0*/  STL [R1+0x131c], R90 ;  /* 0x00131c5a01007387 */ /* 0x004fe80000100800 */
[----:B------:R0:W-:Y:S04]  /*36ff0*/  STL [R1+0x8d8], R9 ;  /* 0x0008d80901007387 */ /* 0x0001e80000100800 */
[----:B---3--:R-:W-:Y:S04]  /*37000*/  STL [R1+0x1320], R88 ;  /* 0x0013205801007387 */ /* 0x008fe80000100800 */
[----:B------:R-:W2:Y:S01]  /*37010*/  LDL.LU R10, [R1+0x8f8] ;  /* 0x0008f800010a7983 */ /* 0x000ea20000300800 */
[----:B----4-:R-:W-:-:S03]  /*37020*/  IADD3 R8, P4, PT, R8, R70, RZ ;  /* 0x0000004608087210 */ /* 0x010fc60007f9e0ff */
[----:B------:R-:W3:Y:S01]  /*37030*/  LDL.LU R6, [R1+0x900] ;  /* 0x0009000001067983 */ /* 0x000ee20000300800 */
[----:B------:R-:W-:-:S04]  /*37040*/  IMAD.X R2, R2, 0x1, R69, P3 ;  /* 0x0000000102027824 */ /* 0x000fc800018e0645 */
[----:B------:R-:W-:-:S05]  /*37050*/  @!P1 IMAD.MOV.U32 R5, RZ, RZ, R2 ;  /* 0x000000ffff059224 */ /* 0x000fca00078e0002 */
[----:B------:R1:W4:Y:S01]  /*37060*/  @!P1 LDG.E.U16 R84, desc[UR20][R4.64] ;  /* 0x0000001404549981 */ /* 0x000322000c1e1500 */
[----:B------:R-:W-:Y:S01]  /*37070*/  IMAD.X R13, R13, 0x1, R69, P4 ;  /* 0x000000010d0d7824 */ /* 0x000fe200020e0645 */
[----:B------:R-:W-:Y:S02]  /*37080*/  IADD3 R0, P3, PT, R0, R70, RZ ;  /* 0x0000004600007210 */ /* 0x000fe40007f7e0ff */
[----:B------:R-:W-:Y:S01]  /*37090*/  PRMT R82, RZ, 0x7610, R82 ;  /* 0x00007610ff527816 */ /* 0x000fe20000000052 */
[----:B-1----:R-:W-:Y:S02]  /*370a0*/  @!P1 IMAD.MOV.U32 R4, RZ, RZ, R8 ;  /* 0x000000ffff049224 */ /* 0x002fe400078e0008 */
[----:B------:R-:W-:Y:S01]  /*370b0*/  @!P1 IMAD.MOV.U32 R5, RZ, RZ, R13 ;  /* 0x000000ffff059224 */ /* 0x000fe200078e000d */
[----:B------:R-:W-:-:S04]  /*370c0*/  PRMT R80, RZ, 0x7610, R80 ;  /* 0x00007610ff507816 */ /* 0x000fc80000000050 */
[----:B------:R1:W3:Y:S01]  /*370d0*/  @!P1 LDG.E.U16 R82, desc[UR20][R4.64] ;  /* 0x0000001404529981 */ /* 0x0002e2000c1e1500 */
[----:B------:R-:W-:Y:S02]  /*370e0*/  IMAD.X R11, R11, 0x1, R69, P3 ;  /* 0x000000010b0b7824 */ /* 0x000fe400018e0645 */
[----:B-1----:R-:W-:Y:S01]  /*370f0*/  @!P1 IMAD.MOV.U32 R4, RZ, RZ, R0 ;  /* 0x000000ffff049224 */ /* 0x002fe200078e0000 */
[----:B------:R-:W-:Y:S01]  /*37100*/  IADD3 R7, P4, PT, R7, R70, RZ ;  /* 0x0000004607077210 */ /* 0x000fe20007f9e0ff */
[----:B------:R-:W-:Y:S01]  /*37110*/  @!P1 IMAD.MOV.U32 R5, RZ, RZ, R11 ;  /* 0x000000ffff059224 */ /* 0x000fe200078e000b */
[----:B------:R1:W-:Y:S01]  /*37120*/  STL [R1+0x8e4], R12 ;  /* 0x0008e40c01007387 */ /* 0x0003e20000100800 */
[----:B------:R-:W-:-:S03]  /*37130*/  PRMT R78, RZ, 0x7610, R78 ;  /* 0x00007610ff4e7816 */ /* 0x000fc6000000004e */
[----:B------:R1:W3:Y:S04]  /*37140*/  @!P1 LDG.E.U16 R80, desc[UR20][R4.64] ;  /* 0x0000001404509981 */ /* 0x0002e8000c1e1500 */
[----:B0-----:R-:W3:Y:S04]  /*37150*/  LDL.LU R9, [R1+0x464] ;  /* 0x0004640001097983 */ /* 0x001ee80000300800 */
[----:B------:R-:W-:Y:S01]  /*37160*/  STL [R1+0x1330], R86 ;  /* 0x0013305601007387 */ /* 0x000fe20000100800 */
[----:B-1----:R-:W-:-:S03]  /*37170*/  @!P1 IMAD.MOV.U32 R4, RZ, RZ, R7 ;  /* 0x000000ffff049224 */ /* 0x002fc600078e0007 */
[----:B------:R-:W-:Y:S04]  /*37180*/  STL [R1+0x8ec], R8 ;  /* 0x0008ec0801007387 */ /* 0x000fe80000100800 */
[----:B------:R0:W-:Y:S04]  /*37190*/  STL [R1+0x8e0], R2 ;  /* 0x0008e00201007387 */ /* 0x0001e80000100800 */
[----:B------:R-:W-:Y:S04]  /*371a0*/  STL [R1+0x8f4], R0 ;  /* 0x0008f40001007387 */ /* 0x000fe80000100800 */
[----:B------:R-:W3:Y:S04]  /*371b0*/  LDL.LU R12, [R1+0x460] ;  /* 0x00046000010c7983 */ /* 0x000ee80000300800 */
[----:B------:R-:W-:Y:S04]  /*371c0*/  STL [R1+0x8e8], R13 ;  /* 0x0008e80d01007387 */ /* 0x000fe80000100800 */
[----:B0-----:R-:W3:Y:S01]  /*371d0*/  LDL.LU R2, [R1+0x46c] ;  /* 0x00046c0001027983 */ /* 0x001ee20000300800 */
[----:B--2---:R-:W-:-:S04]  /*371e0*/  IMAD.X R10, R10, 0x1, R69, P4 ;  /* 0x000000010a0a7824 */ /* 0x004fc800020e0645 */
[----:B------:R-:W-:-:S05]  /*371f0*/  @!P1 IMAD.MOV.U32 R5, RZ, RZ, R10 ;  /* 0x000000ffff059224 */ /* 0x000fca00078e000a */
[----:B------:R0:W2:Y:S04]  /*37200*/  @!P1 LDG.E.U16 R78, desc[UR20][R4.64] ;  /* 0x00000014044e9981 */ /* 0x0000a8000c1e1500 */
[----:B----4-:R-:W-:Y:S04]  /*37210*/  STL [R1+0x1324], R84 ;  /* 0x0013245401007387 */ /* 0x010fe80000100800 */
[----:B------:R-:W4:Y:S01]  /*37220*/  LDL.LU R8, [R1+0x468] ;  /* 0x0004680001087983 */ /* 0x000f220000300800 */
[----:B------:R-:W-:-:S03]  /*37230*/  IADD3 R3, P3, PT, R3, R70, RZ ;  /* 0x0000004603037210 */ /* 0x000fc60007f7e0ff */
[----:B------:R1:W-:Y:S02]  /*37240*/  STL [R1+0x8f0], R11 ;  /* 0x0008f00b01007387 */ /* 0x0003e40000100800 */
[----:B---3--:R-:W-:Y:S02]  /*37250*/  IMAD.X R6, R6, 0x1, R69, P3 ;  /* 0x0000000106067824 */ /* 0x008fe400018e0645 */
[----:B------:R-:W-:Y:S04]  /*37260*/  STL [R1+0x1328], R82 ;  /* 0x0013285201007387 */ /* 0x000fe80000100800 */
[----:B-1----:R-:W3:Y:S04]  /*37270*/  LDL.LU R11, [R1+0x908] ;  /* 0x00090800010b7983 */ /* 0x002ee80000300800 */
[----:B------:R-:W-:Y:S04]  /*37280*/  STL [R1+0x8fc], R7 ;  /* 0x0008fc0701007387 */ /* 0x000fe80000100800 */
[----:B------:R-:W3:Y:S04]  /*37290*/  LDL.LU R0, [R1+0x90c] ;  /* 0x00090c0001007983 */ /* 0x000ee80000300800 */
[----:B------:R-:W-:Y:S04]  /*372a0*/  STL [R1+0x904], R3 ;  /* 0x0009040301007387 */ /* 0x000fe80000100800 */
[----:B------:R-:W-:Y:S01]  /*372b0*/  STL [R1+0x1334], R80 ;  /* 0x0013345001007387 */ /* 0x000fe20000100800 */
[----:B------:R-:W-:-:S03]  /*372c0*/  IADD3 R9, P3, PT, R9, R70, RZ ;  /* 0x0000004609097210 */ /* 0x000fc60007f7e0ff */
[----:B------:R1:W-:Y:S04]  /*372d0*/  STL [R1+0x8f8], R10 ;  /* 0x0008f80a01007387 */ /* 0x0003e80000100800 */
[----:B------:R2:W-:Y:S01]  /*372e0*/  STL [R1+0x900], R6 ;  /* 0x0009000601007387 */ /* 0x0005e20000100800 */
[----:B------:R-:W-:Y:S01]  /*372f0*/  PRMT R76, RZ, 0x7610, R76 ;  /* 0x00007610ff4c7816 */ /* 0x000fe2000000004c */
[----:B0-----:R-:W-:Y:S02]  /*37300*/  @!P1 IMAD.MOV.U32 R4, RZ, RZ, R3 ;  /* 0x000000ffff049224 */ /* 0x001fe400078e0003 */
[----:B-1----:R-:W3:Y:S01]  /*37310*/  LDL.LU R10, [R1+0x910] ;  /* 0x00091000010a7983 */ /* 0x002ee20000300800 */
[----:B------:R-:W-:-:S03]  /*37320*/  @!P1 IMAD.MOV.U32 R5, RZ, RZ, R6 ;  /* 0x000000ffff059224 */ /* 0x000fc600078e0006 */
[----:B------:R-:W3:Y:S04]  /*37330*/  LDL.LU R7, [R1+0x914] ;  /* 0x0009140001077983 */ /* 0x000ee80000300800 */
[----:B------:R0:W-:Y:S01]  /*37340*/  STL [R1+0x464], R9 ;  /* 0x0004640901007387 */ /* 0x0001e20000100800 */
[----:B------:R-:W-:Y:S01]  /*37350*/  IMAD.X R12, R12, 0x1, R69, P3 ;  /* 0x000000010c0c7824 */ /* 0x000fe200018e0645 */
[----:B------:R-:W-:Y:S02]  /*37360*/  PRMT R74, RZ, 0x7610, R74 ;  /* 0x00007610ff4a7816 */ /* 0x000fe4000000004a */
[----:B------:R1:W3:Y:S01]  /*37370*/  @!P1 LDG.E.U16 R76, desc[UR20][R4.64] ;  /* 0x00000014044c9981 */ /* 0x0002e2000c1e1500 */
[----:B------:R-:W-:Y:S01]  /*37380*/  IADD3 R2, P3, PT, R2, R70, RZ ;  /* 0x0000004602027210 */ /* 0x000fe20007f7e0ff */
[----:B-1----:R-:W-:-:S02]  /*37390*/  @!P1 IMAD.MOV.U32 R4, RZ, RZ, R9 ;  /* 0x000000ffff049224 */ /* 0x002fc400078e0009 */
[----:B------:R-:W-:-:S05]  /*373a0*/  @!P1 IMAD.MOV.U32 R5, RZ, RZ, R12 ;  /* 0x000000ffff059224 */ /* 0x000fca00078e000c */
[----:B------:R1:W3:Y:S01]  /*373b0*/  @!P1 LDG.E.U16 R74, desc[UR20][R4.64] ;  /* 0x00000014044a9981 */ /* 0x0002e2000c1e1500 */
[----:B------:R-:W-:Y:S01]  /*373c0*/  PRMT R67, RZ, 0x7610, R67 ;  /* 0x00007610ff437816 */ /* 0x000fe20000000043 */
[----:B-1----:R-:W-:Y:S02]  /*373d0*/  @!P1 IMAD.MOV.U32 R4, RZ, RZ, R2 ;  /* 0x000000ffff049224 */ /* 0x002fe400078e0002 */
[----:B--2---:R-:W-:Y:S04]  /*373e0*/  STL [R1+0x1338], R78 ;  /* 0x0013384e01007387 */ /* 0x004fe80000100800 */
[----:B------:R-:W2:Y:S04]  /*373f0*/  LDL.LU R6, [R1+0x918] ;  /* 0x0009180001067983 */ /* 0x000ea80000300800 */
[----:B------:R-:W2:Y:S01]  /*37400*/  LDL.LU R3, [R1+0x91c] ;  /* 0x00091c0001037983 */ /* 0x000ea20000300800 */
[----:B----4-:R-:W-:-:S04]  /*37410*/  IMAD.X R8, R8, 0x1, R69, P3 ;  /* 0x0000000108087824 */ /* 0x010fc800018e0645 */
[----:B------:R-:W-:-:S05]  /*37420*/  @!P1 IMAD.MOV.U32 R5, RZ, RZ, R8 ;  /* 0x000000ffff059224 */ /* 0x000fca00078e0008 */
[----:B------:R1:W4:Y:S01]  /*37430*/  @!P1 LDG.E.U16 R67, desc[UR20][R4.64] ;  /* 0x0000001404439981 */ /* 0x000322000c1e1500 */
[----:B------:R-:W-:Y:S02]  /*37440*/  PRMT R65, RZ, 0x7610, R65 ;  /* 0x00007610ff417816 */ /* 0x000fe40000000041 */
[----:B---3--:R-:W-:-:S05]  /*37450*/  IADD3 R0, P3, PT, R0, R70, RZ ;  /* 0x0000004600007210 */ /* 0x008fca0007f7e0ff */
[----:B------:R-:W-:Y:S02]  /*37460*/  IMAD.X R11, R11, 0x1, R69, P3 ;  /* 0x000000010b0b7824 */ /* 0x000fe400018e0645 */
[----:B-1----:R-:W-:Y:S02]  /*37470*/  @!P1 IMAD.MOV.U32 R4, RZ, RZ, R0 ;  /* 0x000000ffff049224 */ /* 0x002fe400078e0000 */
[----:B------:R-:W-:Y:S01]  /*37480*/  @!P1 IMAD.MOV.U32 R5, RZ, RZ, R11 ;  /* 0x000000ffff059224 */ /* 0x000fe200078e000b */
[----:B------:R-:W-:-:S04]  /*37490*/  PRMT R63, RZ, 0x7610, R63 ;  /* 0x00007610ff3f7816 */ /* 0x000fc8000000003f */
[----:B------:R1:W3:Y:S01]  /*374a0*/  @!P1 LDG.E.U16 R65, desc[UR20][R4.64] ;  /* 0x0000001404419981 */ /* 0x0002e2000c1e1500 */
[----:B------:R-:W-:-:S05]  /*374b0*/  IADD3 R7, P3, PT, R7, R70, RZ ;  /* 0x0000004607077210 */ /* 0x000fca0007f7e0ff */
[----:B------:R-:W-:Y:S02]  /*374c0*/  IMAD.X R10, R10, 0x1, R69, P3 ;  /* 0x000000010a0a7824 */ /* 0x000fe400018e0645 */
[----:B-1----:R-:W-:Y:S01]  /*374d0*/  @!P1 IMAD.MOV.U32 R4, RZ, RZ, R7 ;  /* 0x000000ffff049224 */ /* 0x002fe200078e0007 */
[----:B------:R-:W-:Y:S01]  /*374e0*/  STL [R1+0x133c], R76 ;  /* 0x00133c4c01007387 */ /* 0x000fe20000100800 */
[----:B------:R-:W-:-:S03]  /*374f0*/  @!P1 IMAD.MOV.U32 R5, RZ, RZ, R10 ;  /* 0x000000ffff059224 */ /* 0x000fc600078e000a */
[----:B------:R1:W-:Y:S01]  /*37500*/  STL [R1+0x460], R12 ;  /* 0x0004600c01007387 */ /* 0x0003e20000100800 */
[----:B------:R-:W-:-:S03]  /*37510*/  PRMT R61, RZ, 0x7610, R61 ;  /* 0x00007610ff3d7816 */ /* 0x000fc6000000003d */
[----:B0-----:R-:W3:Y:S04]  /*37520*/  LDL.LU R9, [R1+0x924] ;  /* 0x0009240001097983 */ /* 0x001ee80000300800 */
[----:B------:R-:W-:Y:S04]  /*37530*/  STL [R1+0x46c], R2 ;  /* 0x00046c0201007387 */ /* 0x000fe80000100800 */
[----:B------:R0:W3:Y:S04]  /*37540*/  @!P1 LDG.E.U16 R63, desc[UR20][R4.64] ;  /* 0x00000014043f9981 */ /* 0x0000e8000c1e1500 */
[----:B------:R-:W-:Y:S04]  /*37550*/  STL [R1+0x1340], R74 ;  /* 0x0013404a01007387 */ /* 0x000fe80000100800 */
[----:B------:R0:W-:Y:S04]  /*37560*/  STL [R1+0x468], R8 ;  /* 0x0004680801007387 */ /* 0x0001e80000100800 */
[----:B-1----:R-:W3:Y:S04]  /*37570*/  LDL.LU R12, [R1+0x920] ;  /* 0x00092000010c7983 */ /* 0x002ee80000300800 */
[----:B0-----:R-:W3:Y:S04]  /*37580*/  LDL.LU R8, [R1+0x928] ;  /* 0x0009280001087983 */ /* 0x001ee80000300800 */
[----:B------:R-:W3:Y:S01]  /*37590*/  LDL.LU R2, [R1+0x92c] ;  /* 0x00092c0001027983 */ /* 0x000ee20000300800 */
[----:B--2---:R-:W-:-:S05]  /*375a0*/  IADD3 R3, P3, PT, R3, R70, RZ ;  /* 0x0000004603037210 */ /* 0x004fca0007f7e0ff */
[----:B------:R-:W-:Y:S02]  /*375b0*/  IMAD.X R6, R6, 0x1, R69, P3 ;  /* 0x0000000106067824 */ /* 0x000fe400018e0645 */
[----:B------:R-:W-:Y:S02]  /*375c0*/  @!P1 IMAD.MOV.U32 R4, RZ, RZ, R3 ;  /* 0x000000ffff049224 */ /* 0x000fe400078e0003 */
[----:B------:R-:W-:-:S05]  /*375d0*/  @!P1 IMAD.MOV.U32 R5, RZ, RZ, R6 ;  /* 0x000000ffff059224 */ /* 0x000fca00078e0006 */
[----:B------:R0:W2:Y:S04]  /*375e0*/  @!P1 LDG.E.U16 R61, desc[UR20][R4.64] ;  /* 0x00000014043d9981 */ /* 0x0000a8000c1e1500 */
[----:B----4-:R-:W-:Y:S04]  /*375f0*/  STL [R1+0x1344], R67 ;  /* 0x0013444301007387 */ /* 0x010fe80000100800 */
[----:B------:R-:W-:Y:S04]  /*37600*/  STL [R1+0x90c], R0 ;  /* 0x00090c0001007387 */ /* 0x000fe80000100800 */
[----:B------:R1:W-:Y:S04]  /*37610*/  STL [R1+0x908], R11 ;  /* 0x0009080b01007387 */ /* 0x0003e80000100800 */
[----:B-1----:R-:W4:Y:S04]  /*37620*/  LDL.LU R11, [R1+0x930] ;  /* 0x00093000010b7983 */ /* 0x002f280000300800 */
[----:B------:R-:W4:Y:S04]  /*37630*/  LDL.LU R0, [R1+0x934] ;  /* 0x0009340001007983 */ /* 0x000f280000300800 */
[----:B---3--:R-:W-:Y:S04]  /*37640*/  STL [R1+0x1348], R65 ;  /* 0x0013484101007387 */ /* 0x008fe80000100800 */
[----:B------:R-:W-:Y:S04]  /*37650*/  STL [R1+0x914], R7 ;  /* 0x0009140701007387 */ /* 0x000fe80000100800 */
[----:B------:R1:W-:Y:S04]  /*37660*/  STL [R1+0x910], R10 ;  /* 0x0009100a01007387 */ /* 0x0003e80000100800 */
[----:B-1----:R-:W3:Y:S04]  /*37670*/  LDL.LU R10, [R1+0x470] ;  /* 0x00047000010a7983 */ /* 0x002ee80000300800 */
[----:B------:R-:W3:Y:S01]  /*37680*/  LDL.LU R7, [R1+0x474] ;  /* 0x0004740001077983 */ /* 0x000ee20000300800 */
[----:B------:R-:W-:-:S03]  /*37690*/  IADD3 R9, P3, PT, R9, R70, RZ ;  /* 0x0000004609097210 */ /* 0x000fc60007f7e0ff */
[----:B------:R-:W-:Y:S04]  /*376a0*/  STL [R1+0x134c], R63 ;  /* 0x00134c3f01007387 */ /* 0x000fe80000100800 */
[----:B------:R-:W-:Y:S04]  /*376b0*/  STL [R1+0x91c], R3 ;  /* 0x00091c0301007387 */ /* 0x000fe80000100800 */
[----:B------:R1:W-:Y:S01]  /*376c0*/  STL [R1+0x918], R6 ;  /* 0x0009180601007387 */ /* 0x0003e20000100800 */
[----:B------:R-:W-:Y:S01]  /*376d0*/  IMAD.X R12, R12, 0x1, R69, P3 ;  /* 0x000000010c0c7824 */ /* 0x000fe200018e0645 */
[----:B------:R-:W-:-:S02]  /*376e0*/  PRMT R59, RZ, 0x7610, R59 ;  /* 0x00007610ff3b7816 */ /* 0x000fc4000000003b */
[----:B-1----:R-:W3:Y:S04]  /*376f0*/  LDL.LU R6, [R1+0x478] ;  /* 0x0004780001067983 */ /* 0x002ee80000300800 */
[----:B------:R-:W3:Y:S01]  /*37700*/  LDL.LU R3, [R1+0x47c] ;  /* 0x00047c0001037983 */ /* 0x000ee20000300800 */
[----:B------:R-:W-:Y:S01]  /*37710*/  IADD3 R2, P3, PT, R2, R70, RZ ;  /* 0x0000004602027210 */ /* 0x000fe20007f7e0ff */
[----:B0-----:R-:W-:Y:S02]  /*37720*/  @!P1 IMAD.MOV.U32 R4, RZ, RZ, R9 ;  /* 0x000000ffff049224 */ /* 0x001fe400078e0009 */
[----:B------:R-:W-:Y:S02]  /*37730*/  @!P1 IMAD.MOV.U32 R5, RZ, RZ, R12 ;  /* 0x000000ffff059224 */ /* 0x000fe400078e000c */
[----:B------:R-:W-:-:S03]  /*37740*/  IMAD.X R8, R8, 0x1, R69, P3 ;  /* 0x0000000108087824 */ /* 0x000fc600018e0645 */
[----:B------:R0:W3:Y:S01]  /*37750*/  @!P1 LDG.E.U16 R59, desc[UR20][R4.64] ;  /* 0x00000014043b9981 */ /* 0x0000e2000c1e1500 */
[----:B------:R-:W-:Y:S01]  /*37760*/  PRMT R57, RZ, 0x7610, R57 ;  /* 0x00007610ff397816 */ /* 0x000fe20000000039 */
[----:B0-----:R-:W-:Y:S02]  /*37770*/  @!P1 IMAD.MOV.U32 R5, RZ, RZ, R8 ;  /* 0x000000ffff059224 */ /* 0x001fe400078e0008 */
[----:B------:R-:W-:-:S05]  /*37780*/  @!P1 IMAD.MOV.U32 R4, RZ, RZ, R2 ;  /* 0x000000ffff049224 */ /* 0x000fca00078e0002 */
[----:B------:R0:W3:Y:S04]  /*37790*/  @!P1 LDG.E.U16 R57, desc[UR20][R4.64] ;  /* 0x0000001404399981 */ /* 0x0000e8000c1e1500 */
[----:B--2---:R-:W-:Y:S04]  /*377a0*/  STL [R1+0x1350], R61 ;  /* 0x0013503d01007387 */ /* 0x004fe80000100800 */
[----:B------:R-:W-:Y:S04]  /*377b0*/  STL [R1+0x924], R9 ;  /* 0x0009240901007387 */ /* 0x000fe80000100800 */
[----:B------:R1:W-:Y:S04]  /*377c0*/  STL [R1+0x920], R12 ;  /* 0x0009200c01007387 */ /* 0x0003e80000100800 */
[----:B-1----:R-:W2:Y:S04]  /*377d0*/  LDL.LU R12, [R1+0x938] ;  /* 0x00093800010c7983 */ /* 0x002ea80000300800 */
[----:B------:R-:W2:Y:S04]  /*377e0*/  LDL.LU R9, [R1+0x93c] ;  /* 0x00093c0001097983 */ /* 0x000ea80000300800 */
[----:B------:R-:W-:Y:S04]  /*377f0*/  STL [R1+0x92c], R2 ;  /* 0x00092c0201007387 */ /* 0x000fe80000100800 */
[----:B------:R1:W-:Y:S01]  /*37800*/  STL [R1+0x928], R8 ;  /* 0x0009280801007387 */ /* 0x0003e20000100800 */
[----:B----4-:R-:W-:-:S03]  /*37810*/  IADD3 R0, P3, PT, R0, R70, RZ ;  /* 0x0000004600007210 */ /* 0x010fc60007f7e0ff */
[----:B-1----:R-:W4:Y:S04]  /*37820*/  LDL.LU R8, [R1+0x940] ;  /* 0x0009400001087983 */ /* 0x002f280000300800 */
[----:B------:R-:W4:Y:S01]  /*37830*/  LDL.LU R2, [R1+0x944] ;  /* 0x0009440001027983 */ /* 0x000f220000300800 */
[----:B------:R-:W-:-:S03]  /*37840*/  IMAD.X R11, R11, 0x1, R69, P3 ;  /* 0x000000010b0b7824 */ /* 0x000fc600018e0645 */
[----:B------:R-:W-:Y:S01]  /*37850*/  STL [R1+0x934], R0 ;  /* 0x0009340001007387 */ /* 0x000fe20000100800 */
[----:B0-----:R-:W-:Y:S02]  /*37860*/  @!P1 IMAD.MOV.U32 R5, RZ, RZ, R11 ;  /* 0x000000ffff059224 */ /* 0x001fe400078e000b */
[----:B------:R-:W-:Y:S01]  /*37870*/  @!P1 IMAD.MOV.U32 R4, RZ, RZ, R0 ;  /* 0x000000ffff049224 */ /* 0x000fe200078e0000 */
[----:B------:R0:W-:Y:S04]  /*37880*/  STL [R1+0x930], R11 ;  /* 0x0009300b01007387 */ /* 0x0001e80000100800 */
[----:B0-----:R-:W4:Y:S04]  /*37890*/  LDL.LU R11, [R1+0x948] ;  /* 0x00094800010b7983 */ /* 0x001f280000300800 */
[----:B------:R-:W4:Y:S01]  /*378a0*/  LDL.LU R0, [R1+0x94c] ;  /* 0x00094c0001007983 */ /* 0x000f220000300800 */
[----:B---3--:R-:W-:-:S02]  /*378b0*/  IADD3 R7, P3, PT, R7, R70, RZ ;  /* 0x0000004607077210 */ /* 0x008fc40007f7e0ff */
[----:B------:R-:W-:-:S03]  /*378c0*/  PRMT R55, RZ, 0x7610, R55 ;  /* 0x00007610ff377816 */ /* 0x000fc60000000037 */
[----:B------:R-:W-:Y:S01]  /*378d0*/  IMAD.X R10, R10, 0x1, R69, P3 ;  /* 0x000000010a0a7824 */ /* 0x000fe200018e0645 */
[----:B------:R-:W-:Y:S01]  /*378e0*/  PRMT R53, RZ, 0x7610, R53 ;  /* 0x00007610ff357816 */ /* 0x000fe20000000035 */
[----:B------:R-:W-:Y:S04]  /*378f0*/  STL [R1+0x474], R7 ;  /* 0x0004740701007387 */ /* 0x000fe80000100800 */
[----:B------:R0:W3:Y:S04]  /*37900*/  @!P1 LDG.E.U16 R55, desc[UR20][R4.64] ;  /* 0x0000001404379981 */ /* 0x0000e8000c1e1500 */
[----:B------:R1:W-:Y:S01]  /*37910*/  STL [R1+0x470], R10 ;  /* 0x0004700a01007387 */ /* 0x0003e20000100800 */
[----:B------:R-:W-:Y:S01]  /*37920*/  PRMT R51, RZ, 0x7610, R51 ;  /* 0x00007610ff337816 */ /* 0x000fe20000000033 */
[----:B0-----:R-:W-:-:S02]  /*37930*/  @!P1 IMAD.MOV.U32 R4, RZ, RZ, R7 ;  /* 0x000000ffff049224 */ /* 0x001fc400078e0007 */
[----:B------:R-:W-:Y:S02]  /*37940*/  @!P1 IMAD.MOV.U32 R5, RZ, RZ, R10 ;  /* 0x000000ffff059224 */ /* 0x000fe400078e000a */
[----:B-1----:R-:W3:Y:S04]  /*37950*/  LDL.LU R10, [R1+0x950] ;  /* 0x00095000010a7983 */ /* 0x002ee80000300800 */
[----:B------:R-:W3:Y:S01]  /*37960*/  LDL.LU R7, [R1+0x954] ;  /* 0x0009540001077983 */ /* 0x000ee20000300800 */
[----:B------:R-:W-:-:S03]  /*37970*/  IADD3 R3, P3, PT, R3, R70, RZ ;  /* 0x0000004603037210 */ /* 0x000fc60007f7e0ff */
[----:B------:R0:W3:Y:S02]  /*37980*/  @!P1 LDG.E.U16 R53, desc[UR20][R4.64] ;  /* 0x0000001404359981 */ /* 0x0000e4000c1e1500 */
[----:B------:R-:W-:Y:S02]  /*37990*/  IMAD.X R6, R6, 0x1, R69, P3 ;  /* 0x0000000106067824 */ /* 0x000fe400018e0645 */
[----:B------:R-:W-:Y:S04]  /*379a0*/  STL [R1+0x47c], R3 ;  /* 0x00047c0301007387 */ /* 0x000fe80000100800 */
[----:B------:R1:W-:Y:S01]  /*379b0*/  STL [R1+0x478], R6 ;  /* 0x0004780601007387 */ /* 0x0003e20000100800 */
[----:B0-----:R-:W-:Y:S02]  /*379c0*/  @!P1 IMAD.MOV.U32 R4, RZ, RZ, R3 ;  /* 0x000000ffff049224 */ /* 0x001fe400078e0003 */
[----:B------:R-:W-:Y:S01]  /*379d0*/  @!P1 IMAD.MOV.U32 R5, RZ, RZ, R6 ;  /* 0x000000ffff059224 */ /* 0x000fe200078e0006 */
[----:B------:R-:W-:-:S04]  /*379e0*/  PRMT R49, RZ, 0x7610, R49 ;  /* 0x00007610ff317816 */ /* 0x000fc80000000031 */
[----:B------:R0:W3:Y:S04]  /*379f0*/  @!P1 LDG.E.U16 R51, desc[UR20][R4.64] ;  /* 0x0000001404339981 */ /* 0x0000e8000c1e1500 */
[----:B-1----:R-:W3:Y:S04]  /*37a00*/  LDL.LU R6, [R1+0x958] ;  /* 0x0009580001067983 */ /* 0x002ee80000300800 */
[----:B------:R-:W3:Y:S01]  /*37a10*/  LDL.LU R3, [R1+0x95c] ;  /* 0x00095c0001037983 */ /* 0x000ee20000300800 */
[----:B------:R-:W-:Y:S02]  /*37a20*/  PRMT R47, RZ, 0x7610, R47 ;  /* 0x00007610ff2f7816 */ /* 0x000fe4000000002f */
[----:B--2---:R-:W-:-:S05]  /*37a30*/  IADD3 R9, P3, PT, R9, R70, RZ ;  /* 0x0000004609097210 */ /* 0x004fca0007f7e0ff */
[----:B------:R-:W-:Y:S01]  /*37a40*/  IMAD.X R12, R12, 0x1, R69, P3 ;  /* 0x000000010c0c7824 */ /* 0x000fe200018e0645 */
[----:B------:R-:W-:Y:S01]  /*37a50*/  STL [R1+0x93c], R9 ;  /* 0x00093c0901007387 */ /* 0x000fe20000100800 */
[----:B0-----:R-:W-:Y:S02]  /*37a60*/  @!P1 IMAD.MOV.U32 R4, RZ, RZ, R9 ;  /* 0x000000ffff049224 */ /* 0x001fe400078e0009 */
[----:B------:R-:W-:Y:S01]  /*37a70*/  @!P1 IMAD.MOV.U32 R5, RZ, RZ, R12 ;  /* 0x000000ffff059224 */ /* 0x000fe200078e000c */
[----:B------:R0:W-:Y:S04]  /*37a80*/  STL [R1+0x938], R12 ;  /* 0x0009380c01007387 */ /* 0x0001e80000100800 */
[----:B------:R1:W2:Y:S04]  /*37a90*/  @!P1 LDG.E.U16 R49, desc[UR20][R4.64] ;  /* 0x0000001404319981 */ /* 0x0002a8000c1e1500 */
[----:B0-----:R-:W2:Y:S01]  /*37aa0*/  LDL.LU R12, [R1+0x960] ;  /* 0x00096000010c7983 */ /* 0x001ea20000300800 */
[----:B----4-:R-:W-:-:S03]  /*37ab0*/  IADD3 R2, P3, PT, R2, R70, RZ ;  /* 0x0000004602027210 */ /* 0x010fc60007f7e0ff */
[----:B------:R-:W4:Y:S02]  /*37ac0*/  LDL.LU R9, [R1+0x964] ;  /* 0x0009640001097983 */ /* 0x000f240000300800 */
[----:B------:R-:W-:Y:S02]  /*37ad0*/  IMAD.X R8, R8, 0x1, R69, P3 ;  /* 0x0000000108087824 */ /* 0x000fe400018e0645 */
[----:B------:R-:W-:Y:S01]  /*37ae0*/  STL [R1+0x944], R2 ;  /* 0x0009440201007387 */ /* 0x000fe20000100800 */
[----:B-1----:R-:W-:Y:S02]  /*37af0*/  @!P1 IMAD.MOV.U32 R4, RZ, RZ, R2 ;  /* 0x000000ffff049224 */ /* 0x002fe400078e0002 */
[----:B------:R-:W-:Y:S01]  /*37b00*/  @!P1 IMAD.MOV.U32 R5, RZ, RZ, R8 ;  /* 0x000000ffff059224 */ /* 0x000fe200078e0008 */
[----:B------:R0:W-:Y:S04]  /*37b10*/  STL [R1+0x940], R8 ;  /* 0x0009400801007387 */ /* 0x0001e80000100800 */
[----:B------:R1:W2:Y:S04]  /*37b20*/  @!P1 LDG.E.U16 R47, desc[UR20][R4.64] ;  /* 0x00000014042f9981 */ /* 0x0002a8000c1e1500 */
[----:B0-----:R-:W2:Y:S01]  /*37b30*/  LDL.LU R8, [R1+0x480] ;  /* 0x0004800001087983 */ /* 0x001ea20000300800 */
[----:B------:R-:W-:-:S03]  /*37b40*/  IADD3 R0, P3, PT, R0, R70, RZ ;  /* 0x0000004600007210 */ /* 0x000fc60007f7e0ff */
[----:B------:R-:W2:Y:S02]  /*37b50*/  LDL.LU R2, [R1+0x484] ;  /* 0x0004840001027983 */ /* 0x000ea40000300800 */
[----:B------:R-:W-:Y:S02]  /*37b60*/  IMAD.X R11, R11, 0x1, R69, P3 ;  /* 0x000000010b0b7824 */ /* 0x000fe400018e0645 */
[----:B------:R0:W-:Y:S01]  /*37b70*/  STL [R1+0x94c], R0 ;  /* 0x00094c0001007387 */ /* 0x0001e20000100800 */
[----:B-1----:R-:W-:-:S03]  /*37b80*/  @!P1 IMAD.MOV.U32 R4, RZ, RZ, R0 ;  /* 0x000000ffff049224 */ /* 0x002fc600078e0000 */
[----:B------:R1:W-:Y:S04]  /*37b90*/  STL [R1+0x948], R11 ;  /* 0x0009480b01007387 */ /* 0x0003e80000100800 */
[----:B------:R-:W2:Y:S04]  /*37ba0*/  LDL.LU R14, [R1+0x488] ;  /* 0x00048800010e7983 */ /* 0x000ea80000300800 */
[----:B0-----:R-:W2:Y:S01]  /*37bb0*/  LDL.LU R0, [R1+0x48c] ;  /* 0x00048c0001007983 */ /* 0x001ea20000300800 */
[----:B------:R-:W-:Y:S01]  /*37bc0*/  PRMT R45, RZ, 0x7610, R45 ;  /* 0x00007610ff2d7816 */ /* 0x000fe2000000002d */
[----:B------:R-:W-:Y:S01]  /*37bd0*/  @!P1 IMAD.MOV.U32 R5, RZ, RZ, R11 ;  /* 0x000000ffff059224 */ /* 0x000fe200078e000b */
[----:B------:R-:W-:-:S04]  /*37be0*/  PRMT R41, RZ, 0x7610, R41 ;  /* 0x00007610ff297816 */ /* 0x000fc80000000029 */
[----:B------:R0:W2:Y:S01]  /*37bf0*/  @!P1 LDG.E.U16 R45, desc[UR20][R4.64] ;  /* 0x00000014042d9981 */ /* 0x0000a2000c1e1500 */
[----:B---3--:R-:W-:-:S05]  /*37c00*/  IADD3 R7, P3, PT, R7, R70, RZ ;  /* 0x0000004607077210 */ /* 0x008fca0007f7e0ff */
[----:B------:R-:W-:Y:S01]  /*37c10*/  IMAD.X R10, R10, 0x1, R69, P3 ;  /* 0x000000010a0a7824 */ /* 0x000fe200018e0645 */
[----:B------:R-:W-:Y:S01]  /*37c20*/  STL [R1+0x954], R7 ;  /* 0x0009540701007387 */ /* 0x000fe20000100800 */
[----:B0-----:R-:W-:Y:S02]  /*37c30*/  @!P1 IMAD.MOV.U32 R4, RZ, RZ, R7 ;  /* 0x000000ffff049224 */ /* 0x001fe400078e0007 */
[----:B------:R-:W-:Y:S01]  /*37c40*/  @!P1 IMAD.MOV.U32 R5, RZ, RZ, R10 ;  /* 0x000000ffff059224 */ /* 0x000fe200078e000a */
[----:B------:R0:W-:Y:S04]  /*37c50*/  STL [R1+0x950], R10 ;  /* 0x0009500a01007387 */ /* 0x0001e80000100800 */
[----:B-1----:R-:W3:Y:S04]  /*37c60*/  LDL.LU R11, [R1+0x968] ;  /* 0x00096800010b7983 */ /* 0x002ee80000300800 */
[----:B------:R1:W3:Y:S04]  /*37c70*/  @!P1 LDG.E.U16 R41, desc[UR20][R4.64] ;  /* 0x0000001404299981 */ /* 0x0002e8000c1e1500 */
[----:B0-----:R-:W3:Y:S01]  /*37c80*/  LDL.LU R10, [R1+0x96c] ;  /* 0x00096c00010a7983 */ /* 0x001ee20000300800 */
[----:B------:R-:W-:-:S05]  /*37c90*/  IADD3 R3, P3, PT, R3, R70, RZ ;  /* 0x0000004603037210 */ /* 0x000fca0007f7e0ff */
[----:B------:R-:W-:Y:S01]  /*37ca0*/  IMAD.X R6, R6, 0x1, R69, P3 ;  /* 0x0000000106067824 */ /* 0x000fe200018e0645 */
[----:B------:R-:W-:Y:S01]  /*37cb0*/  STL [R1+0x95c], R3 ;  /* 0x00095c0301007387 */ /* 0x000fe20000100800 */
[----:B-1----:R-:W-:Y:S02]  /*37cc0*/  PRMT R4, RZ, 0x7610, R4 ;  /* 0x00007610ff047816 */ /* 0x002fe40000000004 */
[----:B------:R-:W-:Y:S01]  /*37cd0*/  @!P1 IMAD.MOV.U32 R7, RZ, RZ, R6 ;  /* 0x000000ffff079224 */ /* 0x000fe200078e0006 */
[----:B------:R0:W-:Y:S04]  /*37ce0*/  STL [R1+0x958], R6 ;  /* 0x0009580601007387 */ /* 0x0001e80000100800 */
[----:B------:R-:W3:Y:S01]  /*37cf0*/  LDL.LU R16, [R1+0x970] ;  /* 0x0009700001107983 */ /* 0x000ee20000300800 */
[----:B0-----:R-:W-:-:S03]  /*37d00*/  @!P1 IMAD.MOV.U32 R6, RZ, RZ, R3 ;  /* 0x000000ffff069224 */ /* 0x001fc600078e0003 */
[----:B------:R-:W3:Y:S01]  /*37d10*/  LDL.LU R3, [R1+0x974] ;  /* 0x0009740001037983 */ /* 0x000ee20000300800 */
[----:B------:R-:W-:-:S03]  /*37d20*/  PRMT R5, RZ, 0x7610, R5 ;  /* 0x00007610ff057816 */ /* 0x000fc60000000005 */
[----:B------:R0:W3:Y:S01]  /*37d30*/  @!P1 LDG.E.U16 R4, desc[UR20][R6.64] ;  /* 0x0000001406049981 */ /* 0x0000e2000c1e1500 */
[----:B----4-:R-:W-:-:S05]  /*37d40*/  IADD3 R9, P3, PT, R9, R70, RZ ;  /* 0x0000004609097210 */ /* 0x010fca0007f7e0ff */
[----:B--2---:R-:W-:Y:S01]  /*37d50*/  IMAD.X R12, R12, 0x1, R69, P3 ;  /* 0x000000010c0c7824 */ /* 0x004fe200018e0645 */
[----:B------:R-:W-:Y:S03]  /*37d60*/  STL [R1+0x964], R9 ;  /* 0x0009640901007387 */ /* 0x000fe60000100800 */
[----:B0-----:R-:W-:Y:S01]  /*37d70*/  @!P1 IMAD.MOV.U32 R7, RZ, RZ, R12 ;  /* 0x000000ffff079224 */ /* 0x001fe200078e000c */
[----:B------:R0:W-:Y:S01]  /*37d80*/  STL [R1+0x960], R12 ;  /* 0x0009600c01007387 */ /* 0x0001e20000100800 */
[----:B------:R-:W-:-:S03]  /*37d90*/  @!P1 IMAD.MOV.U32 R6, RZ, RZ, R9 ;  /* 0x000000ffff069224 */ /* 0x000fc600078e0009 */
[----:B------:R-:W2:Y:S04]  /*37da0*/  LDL.LU R13, [R1+0x978] ;  /* 0x00097800010d7983 */ /* 0x000ea80000300800 */
[----:B------:R1:W4:Y:S01]  /*37db0*/  @!P1 LDG.E.U16 R5, desc[UR20][R6.64] ;  /* 0x0000001406059981 */ /* 0x000322000c1e1500 */
[----:B------:R-:W-:-:S03]  /*37dc0*/  IADD3 R2, P3, PT, R2, R70, RZ ;  /* 0x0000004602027210 */ /* 0x000fc60007f7e0ff */
[----:B0-----:R-:W2:Y:S02]  /*37dd0*/  LDL.LU R12, [R1+0x97c] ;  /* 0x00097c00010c7983 */ /* 0x001ea40000300800 */
[----:B------:R-:W-:Y:S02]  /*37de0*/  IMAD.X R8, R8, 0x1, R69, P3 ;  /* 0x0000000108087824 */ /* 0x000fe400018e0645 */
[----:B------:R-:W-:Y:S02]  /*37df0*/  STL [R1+0x484], R2 ;  /* 0x0004840201007387 */ /* 0x000fe40000100800 */
[----:B------:R-:W-:Y:S02]  /*37e00*/  @!P1 IMAD.MOV.U32 R9, RZ, RZ, R8 ;  /* 0x000000ffff099224 */ /* 0x000fe400078e0008 */
[----:B------:R0:W-:Y:S01]  /*37e10*/  STL [R1+0x480], R8 ;  /* 0x0004800801007387 */ /* 0x0001e20000100800 */
[----:B-1----:R-:W-:-:S03]  /*37e20*/  PRMT R6, RZ, 0x7610, R6 ;  /* 0x00007610ff067816 */ /* 0x002fc60000000006 */
[----:B------:R-:W4:Y:S01]  /*37e30*/  LDL.LU R15, [R1+0x980] ;  /* 0x00098000010f7983 */ /* 0x000f220000300800 */
[----:B------:R-:W-:Y:S01]  /*37e40*/  IADD3 R0, P3, PT, R0, R70, RZ ;  /* 0x0000004600007210 */ /* 0x000fe20007f7e0ff */
[----:B0-----:R-:W-:Y:S02]  /*37e50*/  @!P1 IMAD.MOV.U32 R8, RZ, RZ, R2 ;  /* 0x000000ffff089224 */ /* 0x001fe400078e0002 */
[----:B------:R-:W4:Y:S02]  /*37e60*/  LDL.LU R2, [R1+0x984] ;  /* 0x0009840001027983 */ /* 0x000f240000300800 */
[----:B------:R-:W-:Y:S02]  /*37e70*/  IMAD.X R14, R14, 0x1, R69, P3 ;  /* 0x000000010e0e7824 */ /* 0x000fe400018e0645 */
[----:B------:R0:W4:Y:S04]  /*37e80*/  @!P1 LDG.E.U16 R6, desc[UR20][R8.64] ;  /* 0x0000001408069981 */ /* 0x000128000c1e1500 */
[----:B------:R-:W-:Y:S04]  /*37e90*/  STL [R1+0x48c], R0 ;  /* 0x00048c0001007387 */ /* 0x000fe80000100800 */
[----:B------:R1:W-:Y:S01]  /*37ea0*/  STL [R1+0x488], R14 ;  /* 0x0004880e01007387 */ /* 0x0003e20000100800 */
[----:B0-----:R-:W-:-:S02]  /*37eb0*/  @!P1 IMAD.MOV.U32 R9, RZ, RZ, R14 ;  /* 0x000000ffff099224 */ /* 0x001fc400078e000e */
[----:B------:R-:W-:Y:S01]  /*37ec0*/  @!P1 IMAD.MOV.U32 R8, RZ, RZ, R0 ;  /* 0x000000ffff089224 */ /* 0x000fe200078e0000 */
[----:B-1----:R-:W4:Y:S04]  /*37ed0*/  LDL.LU R14, [R1+0x988] ;  /* 0x00098800010e7983 */ /* 0x002f280000300800 */
[----:B------:R-:W4:Y:S01]  /*37ee0*/  LDL.LU R0, [R1+0x98c] ;  /* 0x00098c0001007983 */ /* 0x000f220000300800 */
[----:B---3--:R-:W-:Y:S02]  /*37ef0*/  IADD3 R10, P3, PT, R10, R70, RZ ;  /* 0x000000460a0a7210 */ /* 0x008fe40007f7e0ff */
[----:B------:R-:W-:-:S03]  /*37f00*/  PRMT R7, RZ, 0x7610, R7 ;  /* 0x00007610ff077816 */ /* 0x000fc60000000007 */
[----:B------:R-:W-:Y:S01]  /*37f10*/  IMAD.X R11, R11, 0x1, R69, P3 ;  /* 0x000000010b0b7824 */ /* 0x000fe200018e0645 */
[----:B------:R0:W-:Y:S04]  /*37f20*/  STL [R1+0x96c], R10 ;  /* 0x00096c0a01007387 */ /* 0x0001e80000100800 */
[----:B------:R1:W3:Y:S04]  /*37f30*/  @!P1 LDG.E.U16 R7, desc[UR20][R8.64] ;  /* 0x0000001408079981 */ /* 0x0002e8000c1e1500 */
[----:B------:R0:W-:Y:S04]  /*37f40*/  STL [R1+0x968], R11 ;  /* 0x0009680b01007387 */ /* 0x0001e80000100800 */
[----:B------:R-:W3:Y:S01]  /*37f50*/  LDL.LU R20, [R1+0x990] ;  /* 0x0009900001147983 */ /* 0x000ee20000300800 */
[----:B-1----:R-:W-:-:S03]  /*37f60*/  PRMT R8, RZ, 0x7610, R8 ;  /* 0x00007610ff087816 */ /* 0x002fc60000000008 */
[----:B------:R-:W3:Y:S01]  /*37f70*/  LDL.LU R17, [R1+0x994] ;  /* 0x0009940001117983 */ /* 0x000ee20000300800 */
[----:B------:R-:W-:-:S03]  /*37f80*/  IADD3 R3, P3, PT, R3, R70, RZ ;  /* 0x0000004603037210 */ /* 0x000fc60007f7e0ff */
[----:B------:R0:W3:Y:S02]  /*37f90*/  @!P1 LDG.E.U16 R8, desc[UR20][R10.64] ;  /* 0x000000140a089981 */ /* 0x0000e4000c1e1500 */
[----:B------:R-:W-:Y:S01]  /*37fa0*/  IMAD.X R16, R16, 0x1, R69, P3 ;  /* 0x0000000110107824 */ /* 0x000fe200018e0645 */
[----:B------:R-:W-:Y:S01]  /*37fb0*/  PRMT R9, RZ, 0x7610, R9 ;  /* 0x00007610ff097816 */ /* 0x000fe20000000009 */
[----:B------:R-:W-:Y:S04]  /*37fc0*/  STL [R1+0x974], R3 ;  /* 0x0009740301007387 */ /* 0x000fe80000100800 */
[----:B------:R1:W-:Y:S01]  /*37fd0*/  STL [R1+0x970], R16 ;  /* 0x0009701001007387 */ /* 0x0003e20000100800 */
[----:B0-----:R-:W-:Y:S02]  /*37fe0*/  @!P1 IMAD.MOV.U32 R10, RZ, RZ, R3 ;  /* 0x000000ffff0a9224 */ /* 0x001fe400078e0003 */
[----:B------:R-:W-:-:S05]  /*37ff0*/  @!P1 IMAD.MOV.U32 R11, RZ, RZ, R16 ;  /* 0x000000ffff0b9224 */ /* 0x000fca00078e0010 */
[----:B------:R0:W3:Y:S04]  /*38000*/  @!P1 LDG.E.U16 R9, desc[UR20][R10.64] ;  /* 0x000000140a099981 */ /* 0x0000e8000c1e1500 */
[----:B-1----:R-:W3:Y:S04]  /*38010*/  LDL.LU R16, [R1+0x490] ;  /* 0x0004900001107983 */ /* 0x002ee80000300800 */
[----:B------:R-:W3:Y:S01]  /*38020*/  LDL.LU R3, [R1+0x494] ;  /* 0x0004940001037983 */ /* 0x000ee20000300800 */
[----:B0-----:R-:W-:Y:S02]  /*38030*/  PRMT R10, RZ, 0x7610, R10 ;  /* 0x00007610ff0a7816 */ /* 0x001fe4000000000a */
[----:B--2---:R-:W-:-:S05]  /*38040*/  IADD3 R12, P3, PT, R12, R70, RZ ;  /* 0x000000460c0c7210 */ /* 0x004fca0007f7e0ff */
[----:B------:R-:W-:Y:S01]  /*38050*/  IMAD.X R13, R13, 0x1, R69, P3 ;  /* 0x000000010d0d7824 */ /* 0x000fe200018e0645 */
[----:B------:R0:W-:Y:S04]  /*38060*/  STL [R1+0x97c], R12 ;  /* 0x00097c0c01007387 */ /* 0x0001e80000100800 */
[----:B------:R-:W-:Y:S04]  /*38070*/  STL [R1+0x978], R13 ;  /* 0x0009780d01007387 */ /* 0x000fe80000100800 */
[----:B------:R-:W2:Y:S04]  /*38080*/  LDL.LU R22, [R1+0x498] ;  /* 0x0004980001167983 */ /* 0x000ea80000300800 */
[----:B------:R-:W2:Y:S01]  /*38090*/  LDL.LU R19, [R1+0x49c] ;  /* 0x00049c0001137983 */ /* 0x000ea20000300800 */
[----:B----4-:R-:W-:-:S03]  /*380a0*/  IADD3 R2, P3, PT, R2, R70, RZ ;  /* 0x0000004602027210 */ /* 0x010fc60007f7e0ff */
[----:B------:R0:W4:Y:S02]  /*380b0*/  @!P1 LDG.E.U16 R10, desc[UR20][R12.64] ;  /* 0x000000140c0a9981 */ /* 0x000124000c1e1500 */
[----:B------:R-:W-:Y:S02]  /*380c0*/  IMAD.X R15, R15, 0x1, R69, P3 ;  /* 0x000000010f0f7824 */ /* 0x000fe400018e0645 */
[----:B------:R1:W-:Y:S04]  /*380d0*/  STL [R1+0x984], R2 ;  /* 0x0009840201007387 */ /* 0x0003e80000100800 */
[----:B------:R1:W-:Y:S01]  /*380e0*/  STL [R1+0x980], R15 ;  /* 0x0009800f01007387 */ /* 0x0003e20000100800 */
[----:B0-----:R-:W-:-:S03]  /*380f0*/  @!P1 IMAD.MOV.U32 R12, RZ, RZ, R2 ;  /* 0x000000ffff0c9224 */ /* 0x001fc600078e0002 */
[----:B------:R-:W4:Y:S04]  /*38100*/  LDL.LU R18, [R1+0x998] ;  /* 0x0009980001127983 */ /* 0x000f280000300800 */
[----:B-1----:R-:W4:Y:S01]  /*38110*/  LDL.LU R2, [R1+0x99c] ;  /* 0x00099c0001027983 */ /* 0x002f220000300800 */
[----:B------:R-:W-:Y:S01]  /*38120*/  IADD3 R0, P3, PT, R0, R70, RZ ;  /* 0x0000004600007210 */ /* 0x000fe20007f7e0ff */
[----:B------:R-:W-:-:S04]  /*38130*/  @!P1 IMAD.MOV.U32 R13, RZ, RZ, R15 ;  /* 0x000000ffff0d9224 */ /* 0x000fc800078e000f */
[----:B------:R-:W-:Y:S01]  /*38140*/  IMAD.X R14, R14, 0x1, R69, P3 ;  /* 0x000000010e0e7824 */ /* 0x000fe200018e0645 */
[----:B------:R-:W-:Y:S03]  /*38150*/  STL [R1+0x98c], R0 ;  /* 0x00098c0001007387 */ /* 0x000fe60000100800 */
[----:B------:R-:W-:Y:S01]  /*38160*/  @!P1 IMAD.MOV.U32 R15, RZ, RZ, R14 ;  /* 0x000000ffff0f9224 */ /* 0x000fe200078e000e */
[----:B------:R0:W-:Y:S04]  /*38170*/  STL [R1+0x988], R14 ;  /* 0x0009880e01007387 */ /* 0x0001e80000100800 */
[----:B------:R-:W4:Y:S01]  /*38180*/  LDL.LU R24, [R1+0x9a0] ;  /* 0x0009a00001187983 */ /* 0x000f220000300800 */
[----:B0-----:R-:W-:-:S03]  /*38190*/  @!P1 IMAD.MOV.U32 R14, RZ, RZ, R0 ;  /* 0x000000ffff0e9224 */ /* 0x001fc600078e0000 */
[----:B------:R-:W4:Y:S01]  /*381a0*/  LDL.LU R0, [R1+0x9a4] ;  /* 0x0009a40001007983 */ /* 0x000f220000300800 */
[----:B------:R-:W-:Y:S02]  /*381b0*/  PRMT R11, RZ, 0x7610, R11 ;  /* 0x00007610ff0b7816 */ /* 0x000fe4000000000b */
[----:B---3--:R-:W-:-:S04]  /*381c0*/  IADD3 R17, P3, PT, R17, R70, RZ ;  /* 0x0000004611117210 */ /* 0x008fc80007f7e0ff */
[----:B------:R0:W3:Y:S01]  /*381d0*/  @!P1 LDG.E.U16 R11, desc[UR20][R12.64] ;  /* 0x000000140c0b9981 */ /* 0x0000e2000c1e1500 */
[----:B------:R-:W-:-:S03]  /*381e0*/  IMAD.X R20, R20, 0x1, R69, P3 ;  /* 0x0000000114147824 */ /* 0x000fc600018e0645 */
[----:B------:R-:W-:Y:S01]  /*381f0*/  STL [R1+0x994], R17 ;  /* 0x0009941101007387 */ /* 0x000fe20000100800 */
[----:B0-----:R-:W-:-:S03]  /*38200*/  PRMT R12, RZ, 0x7610, R12 ;  /* 0x00007610ff0c7816 */ /* 0x001fc6000000000c */
[----:B------:R0:W-:Y:S01]  /*38210*/  STL [R1+0x990], R20 ;  /* 0x0009901401007387 */ /* 0x0001e20000100800 */
[----:B------:R-:W-:-:S03]  /*38220*/  PRMT R13, RZ, 0x7610, R13 ;  /* 0x00007610ff0d7816 */ /* 0x000fc6000000000d */
[----:B------:R-:W3:Y:S04]  /*38230*/  LDL.LU R21, [R1+0x9a8] ;  /* 0x0009a80001157983 */ /* 0x000ee80000300800 */
[----:B------:R1:W3:Y:S01]  /*38240*/  @!P1 LDG.E.U16 R12, desc[UR20][R14.64] ;  /* 0x000000140e0c9981 */ /* 0x0002e2000c1e1500 */
[----:B------:R-:W-:Y:S01]  /*38250*/  IADD3 R3, P3, PT, R3, R70, RZ ;  /* 0x0000004603037210 */ /* 0x000fe20007f7e0ff */
[----:B-1----:R-:W-:Y:S02]  /*38260*/  @!P1 IMAD.MOV.U32 R14, RZ, RZ, R17 ;  /* 0x000000ffff0e9224 */ /* 0x002fe400078e0011 */
[----:B------:R-:W-:Y:S02]  /*38270*/  @!P1 IMAD.MOV.U32 R15, RZ, RZ, R20 ;  /* 0x000000ffff0f9224 */ /* 0x000fe400078e0014 */
[----:B------:R-:W-:Y:S01]  /*38280*/  IMAD.X R16, R16, 0x1, R69, P3 ;  /* 0x0000000110107824 */ /* 0x000fe200018e0645 */
[----:B0-----:R-:W3:Y:S03]  /*38290*/  LDL.LU R20, [R1+0x9ac] ;  /* 0x0009ac0001147983 */ /* 0x001ee60000300800 */
[----:B------:R-:W-:Y:S01]  /*382a0*/  @!P1 IMAD.MOV.U32 R17, RZ, RZ, R16 ;  /* 0x000000ffff119224 */ /* 0x000fe200078e0010 */
[----:B------:R0:W3:Y:S04]  /*382b0*/  @!P1 LDG.E.U16 R13, desc[UR20][R14.64] ;  /* 0x000000140e0d9981 */ /* 0x0000e8000c1e1500 */
[----:B------:R-:W-:Y:S04]  /*382c0*/  STL [R1+0x494], R3 ;  /* 0x0004940301007387 */ /* 0x000fe80000100800 */
[----:B------:R1:W-:Y:S01]  /*382d0*/  STL [R1+0x490], R16 ;  /* 0x0004901001007387 */ /* 0x0003e20000100800 */
[----:B0-----:R-:W-:-:S03]  /*382e0*/  PRMT R14, RZ, 0x7610, R14 ;  /* 0x00007610ff0e7816 */ /* 0x001fc6000000000e */
[----:B------:R-:W3:Y:S01]  /*382f0*/  LDL.LU R26, [R1+0x9b0] ;  /* 0x0009b000011a7983 */ /* 0x000ee20000300800 */
[----:B-1----:R-:W-:-:S03]  /*38300*/  @!P1 IMAD.MOV.U32 R16, RZ, RZ, R3 ;  /* 0x000000ffff109224 */ /* 0x002fc600078e0003 */
[----:B------:R-:W3:Y:S01]  /*38310*/  LDL.LU R3, [R1+0x9b4] ;  /* 0x0009b40001037983 */ /* 0x000ee20000300800 */
[----:B------:R-:W-:-:S03]  /*38320*/  PRMT R15, RZ, 0x7610, R15 ;  /* 0x00007610ff0f7816 */ /* 0x000fc6000000000f */
[----:B------:R0:W3:Y:S01]  /*38330*/  @!P1 LDG.E.U16 R14, desc[UR20][R16.64] ;  /* 0x00000014100e9981 */ /* 0x0000e2000c1e1500 */
[----:B--2---:R-:W-:-:S05]  /*38340*/  IADD3 R19, P3, PT, R19, R70, RZ ;  /* 0x0000004613137210 */ /* 0x004fca0007f7e0ff */
[----:B------:R-:W-:Y:S01]  /*38350*/  IMAD.X R22, R22, 0x1, R69, P3 ;  /* 0x0000000116167824 */ /* 0x000fe200018e0645 */
[----:B------:R-:W-:Y:S03]  /*38360*/  STL [R1+0x49c], R19 ;  /* 0x00049c1301007387 */ /* 0x000fe60000100800 */
[----:B0-----:R-:W-:Y:S01]  /*38370*/  @!P1 IMAD.MOV.U32 R17, RZ, RZ, R22 ;  /* 0x000000ffff119224 */ /* 0x001fe200078e0016 */
[----:B------:R0:W-:Y:S01]  /*38380*/  STL [R1+0x498], R22 ;  /* 0x0004981601007387 */ /* 0x0001e20000100800 */
[----:B------:R-:W-:-:S03]  /*38390*/  @!P1 IMAD.MOV.U32 R16, RZ, RZ, R19 ;  /* 0x000000ffff109224 */ /* 0x000fc600078e0013 */
[----:B------:R-:W2:Y:S04]  /*383a0*/  LDL.LU R23, [R1+0x9b8] ;  /* 0x0009b80001177983 */ /* 0x000ea80000300800 */
[----:B------:R1:W2:Y:S01]  /*383b0*/  @!P1 LDG.E.U16 R15, desc[UR20][R16.64] ;  /* 0x00000014100f9981 */ /* 0x0002a2000c1e1500 */
[----:B----4-:R-:W-:-:S03]  /*383c0*/  IADD3 R2, P3, PT, R2, R70, RZ ;  /* 0x0000004602027210 */ /* 0x010fc60007f7e0ff */
[----:B0-----:R-:W4:Y:S02]  /*383d0*/  LDL.LU R22, [R1+0x9bc] ;  /* 0x0009bc0001167983 */ /* 0x001f240000300800 */
[----:B------:R-:W-:Y:S02]  /*383e0*/  IMAD.X R18, R18, 0x1, R69, P3 ;  /* 0x0000000112127824 */ /* 0x000fe400018e0645 */
[----:B------:R-:W-:Y:S02]  /*383f0*/  STL [R1+0x99c], R2 ;  /* 0x00099c0201007387 */ /* 0x000fe40000100800 */
[----:B------:R-:W-:Y:S02]  /*38400*/  @!P1 IMAD.MOV.U32 R19, RZ, RZ, R18 ;  /* 0x000000ffff139224 */ /* 0x000fe400078e0012 */
[----:B------:R0:W-:Y:S01]  /*38410*/  STL [R1+0x998], R18 ;  /* 0x0009981201007387 */ /* 0x0001e20000100800 */
[----:B-1----:R-:W-:-:S03]  /*38420*/  PRMT R16, RZ, 0x7610, R16 ;  /* 0x00007610ff107816 */ /* 0x002fc60000000010 */
[----:B------:R-:W2:Y:S01]  /*38430*/  LDL.LU R25, [R1+0x9c0] ;  /* 0x0009c00001197983 */ /* 0x000ea20000300800 */
[----:B0-----:R-:W-:-:S03]  /*38440*/  @!P1 IMAD.MOV.U32 R18, RZ, RZ, R2 ;  /* 0x000000ffff129224 */ /* 0x001fc600078e0002 */
[----:B------:R-:W2:Y:S04]  /*38450*/  LDL.LU R2, [R1+0x9c4] ;  /* 0x0009c40001027983 */ /* 0x000ea80000300800 */
[----:B------:R0:W2:Y:S01]  /*38460*/  @!P1 LDG.E.U16 R16, desc[UR20][R18.64] ;  /* 0x0000001412109981 */ /* 0x0000a2000c1e1500 */
[----:B------:R-:W-:-:S05]  /*38470*/  IADD3 R0, P3, PT, R0, R70, RZ ;  /* 0x0000004600007210 */ /* 0x000fca0007f7e0ff */
[----:B------:R-:W-:Y:S01]  /*38480*/  IMAD.X R24, R24, 0x1, R69, P3 ;  /* 0x0000000118187824 */ /* 0x000fe200018e0645 */
[----:B------:R-:W-:Y:S01]  /*38490*/  STL [R1+0x9a4], R0 ;  /* 0x0009a40001007387 */ /* 0x000fe20000100800 */
[----:B0-----:R-:W-:Y:S02]  /*384a0*/  @!P1 IMAD.MOV.U32 R18, RZ, RZ, R0 ;  /* 0x000000ffff129224 */ /* 0x001fe400078e0000 */
[----:B------:R-:W-:Y:S01]  /*384b0*/  @!P1 IMAD.MOV.U32 R19, RZ, RZ, R24 ;  /* 0x000000ffff139224 */ /* 0x000fe200078e0018 */
[----:B------:R0:W-:Y:S04]  /*384c0*/  STL [R1+0x9a0], R24 ;  /* 0x0009a01801007387 */ /* 0x0001e80000100800 */
[----:B0-----:R-:W2:Y:S04]  /*384d0*/  LDL.LU R24, [R1+0x4a0] ;  /* 0x0004a00001187983 */ /* 0x001ea80000300800 */
[----:B------:R-:W2:Y:S01]  /*384e0*/  LDL.LU R0, [R1+0x4a4] ;  /* 0x0004a40001007983 */ /* 0x000ea20000300800 */
[----:B------:R-:W-:-:S06]  /*384f0*/  PRMT R17, RZ, 0x7610, R17 ;  /* 0x00007610ff117816 */ /* 0x000fcc0000000011 */
[----:B------:R0:W2:Y:S01]  /*38500*/  @!P1 LDG.E.U16 R17, desc[UR20][R18.64] ;  /* 0x0000001412119981 */ /* 0x0000a2000c1e1500 */
[----:B---3--:R-:W-:-:S05]  /*38510*/  IADD3 R20, P3, PT, R20, R70, RZ ;  /* 0x0000004614147210 */ /* 0x008fca0007f7e0ff */
[----:B------:R-:W-:Y:S01]  /*38520*/  IMAD.X R21, R21, 0x1, R69, P3 ;  /* 0x0000000115157824 */ /* 0x000fe200018e0645 */
[----:B0-----:R-:W-:Y:S01]  /*38530*/  PRMT R18, RZ, 0x7610, R18 ;  /* 0x00007610ff127816 */ /* 0x001fe20000000012 */
[----:B------:R0:W-:Y:S04]  /*38540*/  STL [R1+0x9ac], R20 ;  /* 0x0009ac1401007387 */ /* 0x0001e80000100800 */
[----:B------:R1:W-:Y:S04]  /*38550*/  STL [R1+0x9a8], R21 ;  /* 0x0009a81501007387 */ /* 0x0003e80000100800 */
[----:B------:R-:W3:Y:S01]  /*38560*/  LDL.LU R30, [R1+0x4a8] ;  /* 0x0004a800011e7983 */ /* 0x000ee20000300800 */
[----:B------:R-:W-:-:S03]  /*38570*/  PRMT R19, RZ, 0x7610, R19 ;  /* 0x00007610ff137816 */ /* 0x000fc60000000013 */
[----:B------:R-:W3:Y:S04]  /*38580*/  LDL.LU R27, [R1+0x4ac] ;  /* 0x0004ac00011b7983 */ /* 0x000ee80000300800 */
[----:B------:R0:W3:Y:S01]  /*38590*/  @!P1 LDG.E.U16 R18, desc[UR20][R20.64] ;  /* 0x0000001414129981 */ /* 0x0000e2000c1e1500 */
[----:B------:R-:W-:-:S05]  /*385a0*/  IADD3 R3, P3, PT, R3, R70, RZ ;  /* 0x0000004603037210 */ /* 0x000fca0007f7e0ff */
[----:B------:R-:W-:Y:S01]  /*385b0*/  IMAD.X R26, R26, 0x1, R69, P3 ;  /* 0x000000011a1a7824 */ /* 0x000fe200018e0645 */
[----:B------:R-:W-:Y:S01]  /*385c0*/  STL [R1+0x9b4], R3 ;  /* 0x0009b40301007387 */ /* 0x000fe20000100800 */
[----:B0-----:R-:W-:-:S03]  /*385d0*/  @!P1 IMAD.MOV.U32 R20, RZ, RZ, R3 ;  /* 0x000000ffff149224 */ /* 0x001fc600078e0003 */
[----:B------:R0:W-:Y:S01]  /*385e0*/  STL [R1+0x9b0], R26 ;  /* 0x0009b01a01007387 */ /* 0x0001e20000100800 */
[----:B-1----:R-:W-:-:S05]  /*385f0*/  @!P1 IMAD.MOV.U32 R21, RZ, RZ, R26 ;  /* 0x000000ffff159224 */ /* 0x002fca00078e001a */
[----:B------:R1:W3:Y:S04]  /*38600*/  @!P1 LDG.E.U16 R19, desc[UR20][R20.64] ;  /* 0x0000001414139981 */ /* 0x0002e8000c1e1500 */
[----:B0-----:R-:W3:Y:S04]  /*38610*/  LDL.LU R26, [R1+0x9c8] ;  /* 0x0009c800011a7983 */ /* 0x001ee80000300800 */
[----:B------:R-:W3:Y:S01]  /*38620*/  LDL.LU R3, [R1+0x9cc] ;  /* 0x0009cc0001037983 */ /* 0x000ee20000300800 */
[----:B-1----:R-:W-:Y:S02]  /*38630*/  PRMT R20, RZ, 0x7610, R20 ;  /* 0x00007610ff147816 */ /* 0x002fe40000000014 */
[----:B----4-:R-:W-:-:S05]  /*38640*/  IADD3 R22, P3, PT, R22, R70, RZ ;  /* 0x0000004616167210 */ /* 0x010fca0007f7e0ff */
[----:B--2---:R-:W-:Y:S01]  /*38650*/  IMAD.X R23, R23, 0x1, R69, P3 ;  /* 0x0000000117177824 */ /* 0x004fe200018e0645 */
[----:B------:R0:W-:Y:S04]  /*38660*/  STL [R1+0x9bc], R22 ;  /* 0x0009bc1601007387 */ /* 0x0001e80000100800 */
[----:B------:R-:W-:Y:S04]  /*38670*/  STL [R1+0x9b8], R23 ;  /* 0x0009b81701007387 */ /* 0x000fe80000100800 */
[----:B------:R-:W2:Y:S04]  /*38680*/  LDL.LU R32, [R1+0x9d0] ;  /* 0x0009d00001207983 */ /* 0x000ea80000300800 */
[----:B------:R-:W4:Y:S01]  /*38690*/  LDL.LU R29, [R1+0x9d4] ;  /* 0x0009d400011d7983 */ /* 0x000f220000300800 */
[----:B------:R-:W-:-:S03]  /*386a0*/  IADD3 R2, P3, PT, R2, R70, RZ ;  /* 0x0000004602027210 */ /* 0x000fc60007f7e0ff */
[----:B------:R0:W2:Y:S02]  /*386b0*/  @!P1 LDG.E.U16 R20, desc[UR20][R22.64] ;  /* 0x0000001416149981 */ /* 0x0000a4000c1e1500 */
[----:B------:R-:W-:Y:S02]  /*386c0*/  IMAD.X R25, R25, 0x1, R69, P3 ;  /* 0x0000000119197824 */ /* 0x000fe400018e0645 */
[----:B------:R1:W-:Y:S04]  /*386d0*/  STL [R1+0x9c4], R2 ;  /* 0x0009c40201007387 */ /* 0x0003e80000100800 */
[----:B------:R1:W-:Y:S01]  /*386e0*/  STL [R1+0x9c0], R25 ;  /* 0x0009c01901007387 */ /* 0x0003e20000100800 */
[----:B0-----:R-:W-:-:S03]  /*386f0*/  @!P1 IMAD.MOV.U32 R22, RZ, RZ, R2 ;  /* 0x000000ffff169224 */ /* 0x001fc600078e0002 */
[----:B------:R-:W2:Y:S04]  /*38700*/  LDL.LU R28, [R1+0x9d8] ;  /* 0x0009d800011c7983 */ /* 0x000ea80000300800 */
[----:B-1----:R-:W2:Y:S01]  /*38710*/  LDL.LU R2, [R1+0x9dc] ;  /* 0x0009dc0001027983 */ /* 0x002ea20000300800 */
[----:B------:R-:W-:Y:S01]  /*38720*/  @!P1 IMAD.MOV.U32 R23, RZ, RZ, R25 ;  /* 0x000000ffff179224 */ /* 0x000fe200078e0019 */
[----:B------:R-:W-:-:S05]  /*38730*/  IADD3 R0, P3, PT, R0, R70, RZ ;  /* 0x0000004600007210 */ /* 0x000fca0007f7e0ff */
[----:B------:R-:W-:Y:S01]  /*38740*/  IMAD.X R24, R24, 0x1, R69, P3 ;  /* 0x0000000118187824 */ /* 0x000fe200018e0645 */
[----:B------:R-:W-:Y:S03]  /*38750*/  STL [R1+0x4a4], R0 ;  /* 0x0004a40001007387 */ /* 0x000fe60000100800 */
[----:B------:R-:W-:Y:S01]  /*38760*/  @!P1 IMAD.MOV.U32 R25, RZ, RZ, R24 ;  /* 0x000000ffff199224 */ /* 0x000fe200078e0018 */
[----:B------:R0:W-:Y:S04]  /*38770*/  STL [R1+0x4a0], R24 ;  /* 0x0004a01801007387 */ /* 0x0001e80000100800 */
[----:B------:R-:W2:Y:S01]  /*38780*/  LDL.LU R34, [R1+0x9e0] ;  /* 0x0009e00001227983 */ /* 0x000ea20000300800 */
[----:B0-----:R-:W-:-:S03]  /*38790*/  @!P1 IMAD.MOV.U32 R24, RZ, RZ, R0 ;  /* 0x000000ffff189224 */ /* 0x001fc600078e0000 */
[----:B------:R-:W2:Y:S01]  /*387a0*/  LDL.LU R0, [R1+0x9e4] ;  /* 0x0009e40001007983 */ /* 0x000ea20000300800 */
[----:B------:R-:W-:-:S06]  /*387b0*/  PRMT R21, RZ, 0x7610, R21 ;  /* 0x00007610ff157816 */ /* 0x000fcc0000000015 */
[----:B------:R0:W2:Y:S01]  /*387c0*/  @!P1 LDG.E.U16 R21, desc[UR20][R22.64] ;  /* 0x0000001416159981 */ /* 0x0000a2000c1e1500 */
[----:B---3--:R-:W-:Y:S02]  /*387d0*/  IADD3 R27, P3, PT, R27, R70, RZ ;  /* 0x000000461b1b7210 */ /* 0x008fe40007f7e0ff */
[----:B0-----:R-:W-:-:S03]  /*387e0*/  PRMT R22, RZ, 0x7610, R22 ;  /* 0x00007610ff167816 */ /* 0x001fc60000000016 */
[----:B------:R-:W-:Y:S01]  /*387f0*/  IMAD.X R30, R30, 0x1, R69, P3 ;  /* 0x000000011e1e7824 */ /* 0x000fe200018e0645 */
[----:B------:R-:W-:Y:S01]  /*38800*/  PRMT R23, RZ, 0x7610, R23 ;  /* 0x00007610ff177816 */ /* 0x000fe20000000017 */
[----:B------:R-:W-:Y:S04]  /*38810*/  STL [R1+0x4ac], R27 ;  /* 0x0004ac1b01007387 */ /* 0x000fe80000100800 */
[----:B------:R0:W3:Y:S04]  /*38820*/  @!P1 LDG.E.U16 R22, desc[UR20][R24.64] ;  /* 0x0000001418169981 */ /* 0x0000e8000c1e1500 */
[----:B------:R1:W-:Y:S04]  /*38830*/  STL [R1+0x4a8], R30 ;  /* 0x0004a81e01007387 */ /* 0x0003e80000100800 */
[----:B------:R-:W3:Y:S01]  /*38840*/  LDL.LU R31, [R1+0x9e8] ;  /* 0x0009e800011f7983 */ /* 0x000ee20000300800 */
[----:B0-----:R-:W-:-:S02]  /*38850*/  @!P1 IMAD.MOV.U32 R24, RZ, RZ, R27 ;  /* 0x000000ffff189224 */ /* 0x001fc400078e001b */
[----:B------:R-:W-:Y:S02]  /*38860*/  @!P1 IMAD.MOV.U32 R25, RZ, RZ, R30 ;  /* 0x000000ffff199224 */ /* 0x000fe400078e001e */
[----:B-1----:R-:W3:Y:S01]  /*38870*/  LDL.LU R30, [R1+0x9ec] ;  /* 0x0009ec00011e7983 */ /* 0x002ee20000300800 */
[----:B------:R-:W-:-:S03]  /*38880*/  IADD3 R3, P3, PT, R3, R70, RZ ;  /* 0x0000004603037210 */ /* 0x000fc60007f7e0ff */
[----:B------:R0:W3:Y:S02]  /*38890*/  @!P1 LDG.E.U16 R23, desc[UR20][R24.64] ;  /* 0x0000001418179981 */ /* 0x0000e4000c1e1500 */
[----:B------:R-:W-:Y:S02]  /*388a0*/  IMAD.X R26, R26, 0x1, R69, P3 ;  /* 0x000000011a1a7824 */ /* 0x000fe400018e0645 */
[----:B------:R-:W-:Y:S02]  /*388b0*/  STL [R1+0x9cc], R3 ;  /* 0x0009cc0301007387 */ /* 0x000fe40000100800 */
[----:B------:R-:W-:Y:S02]  /*388c0*/  @!P1 IMAD.MOV.U32 R27, RZ, RZ, R26 ;  /* 0x000000ffff1b9224 */ /* 0x000fe400078e001a */
[----:B------:R1:W-:Y:S01]  /*388d0*/  STL [R1+0x9c8], R26 ;  /* 0x0009c81a01007387 */ /* 0x0003e20000100800 */
[----:B0-----:R-:W-:-:S03]  /*388e0*/  PRMT R24, RZ, 0x7610, R24 ;  /* 0x00007610ff187816 */ /* 0x001fc60000000018 */
[----:B------:R-:W3:Y:S01]  /*388f0*/  LDL.LU R36, [R1+0x9f0] ;  /* 0x0009f00001247983 */ /* 0x000ee20000300800 */
[----:B-1----:R-:W-:-:S03]  /*38900*/  @!P1 IMAD.MOV.U32 R26, RZ, RZ, R3 ;  /* 0x000000ffff1a9224 */ /* 0x002fc600078e0003 */
        /* <DEDUP_REMOVED lines=19> */
[----:B0-----:R-:W-:-:S03]  /*38a40*/  @!P1 IMAD.MOV.U32 R28, RZ, RZ, R2 ;  /* 0x000000ffff1c9224 */ /* 0x001fc600078e0002 */
[----:B------:R-:W4:Y:S04]  /*38a50*/  LDL.LU R2, [R1+0x4bc] ;  /* 0x0004bc0001027983 */ /* 0x000f280000300800 */
[----:B------:R0:W4:Y:S01]  /*38a60*/  @!P1 LDG.E.U16 R26, desc[UR20][R28.64] ;  /* 0x000000141c1a9981 */ /* 0x000122000c1e1500 */
[----:B------:R-:W-:-:S05]  /*38a70*/  IADD3 R0, P3, PT, R0, R70, RZ ;  /* 0x0000004600007210 */ /* 0x000fca0007f7e0ff */
[----:B------:R-:W-:Y:S01]  /*38a80*/  IMAD.X R34, R34, 0x1, R69, P3 ;  /* 0x0000000122227824 */ /* 0x000fe200018e0645 */
[----:B------:R-:W-:Y:S01]  /*38a90*/  STL [R1+0x9e4], R0 ;  /* 0x0009e40001007387 */ /* 0x000fe20000100800 */
[----:B0-----:R-:W-:Y:S02]  /*38aa0*/  @!P1 IMAD.MOV.U32 R28, RZ, RZ, R0 ;  /* 0x000000ffff1c9224 */ /* 0x001fe400078e0000 */
[----:B------:R-:W-:Y:S01]  /*38ab0*/  @!P1 IMAD.MOV.U32 R29, RZ, RZ, R34 ;  /* 0x000000ffff1d9224 */ /* 0x000fe200078e0022 */
[----:B------:R0:W-:Y:S04]  /*38ac0*/  STL [R1+0x9e0], R34 ;  /* 0x0009e02201007387 */ /* 0x0001e80000100800 */
[----:B0-----:R-:W4:Y:S04]  /*38ad0*/  LDL.LU R34, [R1+0x9f8] ;  /* 0x0009f80001227983 */ /* 0x001f280000300800 */
[----:B------:R-:W4:Y:S01]  /*38ae0*/  LDL.LU R0, [R1+0x9fc] ;  /* 0x0009fc0001007983 */ /* 0x000f220000300800 */
[----:B------:R-:W-:-:S06]  /*38af0*/  PRMT R27, RZ, 0x7610, R27 ;  /* 0x00007610ff1b7816 */ /* 0x000fcc000000001b */
[----:B------:R0:W4:Y:S01]  /*38b00*/  @!P1 LDG.E.U16 R27, desc[UR20][R28.64] ;  /* 0x000000141c1b9981 */ /* 0x000122000c1e1500 */
[----:B---3--:R-:W-:-:S05]  /*38b10*/  IADD3 R30, P3, PT, R30, R70, RZ ;  /* 0x000000461e1e7210 */ /* 0x008fca0007f7e0ff */
[----:B------:R-:W-:Y:S01]  /*38b20*/  IMAD.X R31, R31, 0x1, R69, P3 ;  /* 0x000000011f1f7824 */ /* 0x000fe200018e0645 */
[----:B0-----:R-:W-:Y:S01]  /*38b30*/  PRMT R28, RZ, 0x7610, R28 ;  /* 0x00007610ff1c7816 */ /* 0x001fe2000000001c */
[----:B------:R0:W-:Y:S01]  /*38b40*/  STL [R1+0x9ec], R30 ;  /* 0x0009ec1e01007387 */ /* 0x0001e20000100800 */
[----:B------:R-:W-:-:S03]  /*38b50*/  PRMT R29, RZ, 0x7610, R29 ;  /* 0x00007610ff1d7816 */ /* 0x000fc6000000001d */
[----:B------:R1:W-:Y:S04]  /*38b60*/  STL [R1+0x9e8], R31 ;  /* 0x0009e81f01007387 */ /* 0x0003e80000100800 */
[----:B------:R-:W3:Y:S04]  /*38b70*/  LDL.LU R42, [R1+0xa00] ;  /* 0x000a0000012a7983 */ /* 0x000ee80000300800 */
[----:B------:R0:W3:Y:S01]  /*38b80*/  @!P1 LDG.E.U16 R28, desc[UR20][R30.64] ;  /* 0x000000141e1c9981 */ /* 0x0000e2000c1e1500 */
[----:B------:R-:W-:-:S05]  /*38b90*/  IADD3 R3, P3, PT, R3, R70, RZ ;  /* 0x0000004603037210 */ /* 0x000fca0007f7e0ff */
[----:B------:R-:W-:Y:S01]  /*38ba0*/  IMAD.X R36, R36, 0x1, R69, P3 ;  /* 0x0000000124247824 */ /* 0x000fe200018e0645 */
[----:B------:R-:W-:Y:S01]  /*38bb0*/  STL [R1+0x9f4], R3 ;  /* 0x0009f40301007387 */ /* 0x000fe20000100800 */
[----:B0-----:R-:W-:Y:S02]  /*38bc0*/  @!P1 IMAD.MOV.U32 R30, RZ, RZ, R3 ;  /* 0x000000ffff1e9224 */ /* 0x001fe400078e0003 */
[----:B-1----:R-:W-:Y:S01]  /*38bd0*/  @!P1 IMAD.MOV.U32 R31, RZ, RZ, R36 ;  /* 0x000000ffff1f9224 */ /* 0x002fe200078e0024 */
[----:B------:R0:W-:Y:S04]  /*38be0*/  STL [R1+0x9f0], R36 ;  /* 0x0009f02401007387 */ /* 0x0001e80000100800 */
[----:B------:R-:W3:Y:S04]  /*38bf0*/  LDL.LU R37, [R1+0xa04] ;  /* 0x000a040001257983 */ /* 0x000ee80000300800 */
[----:B------:R1:W3:Y:S04]  /*38c00*/  @!P1 LDG.E.U16 R29, desc[UR20][R30.64] ;  /* 0x000000141e1d9981 */ /* 0x0002e8000c1e1500 */
[----:B0-----:R-:W3:Y:S04]  /*38c10*/  LDL.LU R36, [R1+0xa08] ;  /* 0x000a080001247983 */ /* 0x001ee80000300800 */
[----:B------:R-:W3:Y:S01]  /*38c20*/  LDL.LU R3, [R1+0xa0c] ;  /* 0x000a0c0001037983 */ /* 0x000ee20000300800 */
[----:B-1----:R-:W-:-:S02]  /*38c30*/  PRMT R30, RZ, 0x7610, R30 ;  /* 0x00007610ff1e7816 */ /* 0x002fc4000000001e */
[----:B--2---:R-:W-:-:S05]  /*38c40*/  IADD3 R32, P3, PT, R32, R70, RZ ;  /* 0x0000004620207210 */ /* 0x004fca0007f7e0ff */
[----:B------:R-:W-:Y:S01]  /*38c50*/  IMAD.X R33, R33, 0x1, R69, P3 ;  /* 0x0000000121217824 */ /* 0x000fe200018e0645 */
[----:B------:R0:W-:Y:S04]  /*38c60*/  STL [R1+0x4b4], R32 ;  /* 0x0004b42001007387 */ /* 0x0001e80000100800 */
[----:B------:R-:W-:Y:S04]  /*38c70*/  STL [R1+0x4b0], R33 ;  /* 0x0004b02101007387 */ /* 0x000fe80000100800 */
[----:B------:R0:W2:Y:S01]  /*38c80*/  @!P1 LDG.E.U16 R30, desc[UR20][R32.64] ;  /* 0x00000014201e9981 */ /* 0x0000a2000c1e1500 */
[----:B----4-:R-:W-:-:S05]  /*38c90*/  IADD3 R2, P3, PT, R2, R70, RZ ;  /* 0x0000004602027210 */ /* 0x010fca0007f7e0ff */
[----:B------:R-:W-:Y:S01]  /*38ca0*/  IMAD.X R35, R35, 0x1, R69, P3 ;  /* 0x0000000123237824 */ /* 0x000fe200018e0645 */
[----:B------:R1:W-:Y:S01]  /*38cb0*/  STL [R1+0x4bc], R2 ;  /* 0x0004bc0201007387 */ /* 0x0003e20000100800 */
[----:B0-----:R-:W-:-:S03]  /*38cc0*/  @!P1 IMAD.MOV.U32 R32, RZ, RZ, R2 ;  /* 0x000000ffff209224 */ /* 0x001fc600078e0002 */
[----:B------:R0:W-:Y:S04]  /*38cd0*/  STL [R1+0x4b8], R35 ;  /* 0x0004b82301007387 */ /* 0x0001e80000100800 */
[----:B------:R-:W4:Y:S04]  /*38ce0*/  LDL.LU R61, [R1+0xa10] ;  /* 0x000a1000013d7983 */ /* 0x000f280000300800 */
[----:B-1----:R-:W2:Y:S01]  /*38cf0*/  LDL.LU R2, [R1+0xa14] ;  /* 0x000a140001027983 */ /* 0x002ea20000300800 */
[----:B------:R-:W-:Y:S01]  /*38d00*/  @!P1 IMAD.MOV.U32 R33, RZ, RZ, R35 ;  /* 0x000000ffff219224 */ /* 0x000fe200078e0023 */
[----:B------:R-:W-:-:S05]  /*38d10*/  IADD3 R0, P3, PT, R0, R70, RZ ;  /* 0x0000004600007210 */ /* 0x000fca0007f7e0ff */
[----:B------:R-:W-:Y:S01]  /*38d20*/  IMAD.X R34, R34, 0x1, R69, P3 ;  /* 0x0000000122227824 */ /* 0x000fe200018e0645 */
[----:B------:R-:W-:Y:S03]  /*38d30*/  STL [R1+0x9fc], R0 ;  /* 0x0009fc0001007387 */ /* 0x000fe60000100800 */
[----:B0-----:R-:W-:Y:S01]  /*38d40*/  @!P1 IMAD.MOV.U32 R35, RZ, RZ, R34 ;  /* 0x000000ffff239224 */ /* 0x001fe200078e0022 */
[----:B------:R0:W-:Y:S04]  /*38d50*/  STL [R1+0x9f8], R34 ;  /* 0x0009f82201007387 */ /* 0x0001e80000100800 */
[----:B------:R-:W4:Y:S01]  /*38d60*/  LDL.LU R38, [R1+0xa18] ;  /* 0x000a180001267983 */ /* 0x000f220000300800 */
[----:B0-----:R-:W-:-:S03]  /*38d70*/  @!P1 IMAD.MOV.U32 R34, RZ, RZ, R0 ;  /* 0x000000ffff229224 */ /* 0x001fc600078e0000 */
[----:B------:R-:W4:Y:S01]  /*38d80*/  LDL.LU R0, [R1+0xa1c] ;  /* 0x000a1c0001007983 */ /* 0x000f220000300800 */
[----:B------:R-:W-:-:S06]  /*38d90*/  PRMT R31, RZ, 0x7610, R31 ;  /* 0x00007610ff1f7816 */ /* 0x000fcc000000001f */
[----:B------:R0:W4:Y:S02]  /*38da0*/  @!P1 LDG.E.U16 R31, desc[UR20][R32.64] ;  /* 0x00000014201f9981 */ /* 0x000124000c1e1500 */
[----:B0-----:R-:W-:Y:S02]  /*38db0*/  PRMT R32, RZ, 0x7610, R32 ;  /* 0x00007610ff207816 */ /* 0x001fe40000000020 */
[----:B------:R-:W-:-:S04]  /*38dc0*/  PRMT R33, RZ, 0x7610, R33 ;  /* 0x00007610ff217816 */ /* 0x000fc80000000021 */
[----:B------:R0:W4:Y:S01]  /*38dd0*/  @!P1 LDG.E.U16 R32, desc[UR20][R34.64] ;  /* 0x0000001422209981 */ /* 0x000122000c1e1500 */
[----:B---3--:R-:W-:-:S05]  /*38de0*/  IADD3 R37, P3, PT, R37, R70, RZ ;  /* 0x0000004625257210 */ /* 0x008fca0007f7e0ff */
[----:B------:R-:W-:Y:S02]  /*38df0*/  IMAD.X R42, R42, 0x1, R69, P3 ;  /* 0x000000012a2a7824 */ /* 0x000fe400018e0645 */
[----:B0-----:R-:W-:Y:S01]  /*38e00*/  @!P1 IMAD.MOV.U32 R34, RZ, RZ, R37 ;  /* 0x000000ffff229224 */ /* 0x001fe200078e0025 */
[----:B------:R-:W-:Y:S01]  /*38e10*/  IADD3 R3, P3, PT, R3, R70, RZ ;  /* 0x0000004603037210 */ /* 0x000fe20007f7e0ff */
[----:B------:R-:W-:Y:S01]  /*38e20*/  @!P1 IMAD.MOV.U32 R35, RZ, RZ, R42 ;  /* 0x000000ffff239224 */ /* 0x000fe200078e002a */
[----:B------:R0:W-:Y:S03]  /*38e30*/  STL [R1+0xa04], R37 ;  /* 0x000a042501007387 */ /* 0x0001e60000100800 */
[----:B------:R-:W-:Y:S01]  /*38e40*/  IMAD.X R36, R36, 0x1, R69, P3 ;  /* 0x0000000124247824 */ /* 0x000fe200018e0645 */
[----:B------:R-:W-:Y:S04]  /*38e50*/  STL [R1+0xa00], R42 ;  /* 0x000a002a01007387 */ /* 0x000fe80000100800 */
[----:B------:R1:W3:Y:S01]  /*38e60*/  @!P1 LDG.E.U16 R33, desc[UR20][R34.64] ;  /* 0x0000001422219981 */ /* 0x0002e2000c1e1500 */
[----:B0-----:R-:W-:-:S03]  /*38e70*/  @!P1 IMAD.MOV.U32 R37, RZ, RZ, R36 ;  /* 0x000000ffff259224 */ /* 0x001fc600078e0024 */
[----:B------:R-:W-:Y:S04]  /*38e80*/  STL [R1+0xa0c], R3 ;  /* 0x000a0c0301007387 */ /* 0x000fe80000100800 */
[----:B------:R0:W-:Y:S01]  /*38e90*/  STL [R1+0xa08], R36 ;  /* 0x000a082401007387 */ /* 0x0001e20000100800 */
[----:B-1----:R-:W-:-:S03]  /*38ea0*/  PRMT R34, RZ, 0x7610, R34 ;  /* 0x00007610ff227816 */ /* 0x002fc60000000022 */
[----:B------:R-:W3:Y:S01]  /*38eb0*/  LDL.LU R43, [R1+0xa20] ;  /* 0x000a2000012b7983 */ /* 0x000ee20000300800 */
[----:B0-----:R-:W-:-:S03]  /*38ec0*/  @!P1 IMAD.MOV.U32 R36, RZ, RZ, R3 ;  /* 0x000000ffff249224 */ /* 0x001fc600078e0003 */
[----:B------:R-:W3:Y:S04]  /*38ed0*/  LDL.LU R3, [R1+0xa24] ;  /* 0x000a240001037983 */ /* 0x000ee80000300800 */
[----:B------:R-:W3:Y:S04]  /*38ee0*/  LDL.LU R42, [R1+0x4c0] ;  /* 0x0004c000012a7983 */ /* 0x000ee80000300800 */
[----:B------:R0:W3:Y:S01]  /*38ef0*/  @!P1 LDG.E.U16 R34, desc[UR20][R36.64] ;  /* 0x0000001424229981 */ /* 0x0000e2000c1e1500 */
[----:B------:R-:W-:Y:S01]  /*38f00*/  IMAD.MOV.U32 R72, RZ, RZ, R39 ;  /* 0x000000ffff487224 */ /* 0x000fe200078e0027 */
[----:B--2---:R-:W-:-:S05]  /*38f10*/  IADD3 R2, P3, PT, R2, R70, RZ ;  /* 0x0000004602027210 */ /* 0x004fca0007f7e0ff */
[----:B----4-:R-:W-:Y:S01]  /*38f20*/  IMAD.X R61, R61, 0x1, R69, P3 ;  /* 0x000000013d3d7824 */ /* 0x010fe200018e0645 */
[----:B------:R1:W-:Y:S01]  /*38f30*/  STL [R1+0xa14], R2 ;  /* 0x000a140201007387 */ /* 0x0003e20000100800 */
[----:B0-----:R-:W-:-:S03]  /*38f40*/  @!P1 IMAD.MOV.U32 R36, RZ, RZ, R2 ;  /* 0x000000ffff249224 */ /* 0x001fc600078e0002 */
[----:B------:R-:W-:Y:S04]  /*38f50*/  STL [R1+0xa10], R61 ;  /* 0x000a103d01007387 */ /* 0x000fe80000100800 */
[----:B-1----:R-:W2:Y:S04]  /*38f60*/  LDL.LU R2, [R1+0x4c4] ;  /* 0x0004c40001027983 */ /* 0x002ea80000300800 */
[----:B------:R-:W4:Y:S01]  /*38f70*/  LDL.LU R65, [R1+0x4c8] ;  /* 0x0004c80001417983 */ /* 0x000f220000300800 */
[----:B------:R-:W-:-:S05]  /*38f80*/  IADD3 R0, P3, PT, R0, R70, RZ ;  /* 0x0000004600007210 */ /* 0x000fca0007f7e0ff */
[----:B------:R-:W-:Y:S01]  /*38f90*/  IMAD.X R38, R38, 0x1, R69, P3 ;  /* 0x0000000126267824 */ /* 0x000fe200018e0645 */
[----:B------:R-:W-:Y:S03]  /*38fa0*/  STL [R1+0xa1c], R0 ;  /* 0x000a1c0001007387 */ /* 0x000fe60000100800 */
[----:B------:R-:W-:Y:S01]  /*38fb0*/  @!P1 IMAD.MOV.U32 R39, RZ, RZ, R38 ;  /* 0x000000ffff279224 */ /* 0x000fe200078e0026 */
[----:B------:R0:W-:Y:S02]  /*38fc0*/  STL [R1+0xa18], R38 ;  /* 0x000a182601007387 */ /* 0x0001e40000100800 */
[----:B0-----:R-:W-:Y:S02]  /*38fd0*/  @!P1 IMAD.MOV.U32 R38, RZ, RZ, R0 ;  /* 0x000000ffff269224 */ /* 0x001fe400078e0000 */
[----:B------:R-:W4:Y:S01]  /*38fe0*/  LDL.LU R0, [R1+0x4cc] ;  /* 0x0004cc0001007983 */ /* 0x000f220000300800 */
[----:B------:R-:W-:Y:S01]  /*38ff0*/  PRMT R35, RZ, 0x7610, R35 ;  /* 0x00007610ff237816 */ /* 0x000fe20000000023 */
[----:B------:R-:W-:-:S02]  /*39000*/  @!P1 IMAD.MOV.U32 R37, RZ, RZ, R61 ;  /* 0x000000ffff259224 */ /* 0x000fc400078e003d */
[----:B------:R-:W4:Y:S04]  /*39010*/  LDL.LU R63, [R1+0xa28] ;  /* 0x000a2800013f7983 */ /* 0x000f280000300800 */
[----:B------:R0:W4:Y:S02]  /*39020*/  @!P1 LDG.E.U16 R35, desc[UR20][R36.64] ;  /* 0x0000001424239981 */ /* 0x000124000c1e1500 */
[----:B0-----:R-:W-:-:S06]  /*39030*/  PRMT R36, RZ, 0x7610, R36 ;  /* 0x00007610ff247816 */ /* 0x001fcc0000000024 */
[----:B------:R0:W4:Y:S01]  /*39040*/  @!P1 LDG.E.U16 R36, desc[UR20][R38.64] ;  /* 0x0000001426249981 */ /* 0x000122000c1e1500 */
[----:B------:R-:W-:Y:S02]  /*39050*/  PRMT R37, RZ, 0x7610, R37 ;  /* 0x00007610ff257816 */ /* 0x000fe40000000025 */
[----:B---3--:R-:W-:-:S05]  /*39060*/  IADD3 R3, P3, PT, R3, R70, RZ ;  /* 0x0000004603037210 */ /* 0x008fca0007f7e0ff */
[----:B------:R-:W-:Y:S01]  /*39070*/  IMAD.X R43, R43, 0x1, R69, P3 ;  /* 0x000000012b2b7824 */ /* 0x000fe200018e0645 */
[----:B------:R1:W-:Y:S01]  /*39080*/  STL [R1+0xa24], R3 ;  /* 0x000a240301007387 */ /* 0x0003e20000100800 */
[----:B0-----:R-:W-:-:S03]  /*39090*/  @!P1 IMAD.MOV.U32 R38, RZ, RZ, R3 ;  /* 0x000000ffff269224 */ /* 0x001fc600078e0003 */
[----:B------:R0:W-:Y:S01]  /*390a0*/  STL [R1+0xa20], R43 ;  /* 0x000a202b01007387 */ /* 0x0001e20000100800 */
[----:B------:R-:W-:-:S03]  /*390b0*/  @!P1 IMAD.MOV.U32 R39, RZ, RZ, R43 ;  /* 0x000000ffff279224 */ /* 0x000fc600078e002b */
[----:B-1----:R-:W3:Y:S04]  /*390c0*/  LDL.LU R3, [R1+0xa2c] ;  /* 0x000a2c0001037983 */ /* 0x002ee80000300800 */
[----:B------:R1:W3:Y:S02]  /*390d0*/  @!P1 LDG.E.U16 R37, desc[UR20][R38.64] ;  /* 0x0000001426259981 */ /* 0x0002e4000c1e1500 */
[----:B-1----:R-:W-:Y:S02]  /*390e0*/  PRMT R38, RZ, 0x7610, R38 ;  /* 0x00007610ff267816 */ /* 0x002fe40000000026 */
[----:B--2---:R-:W-:-:S05]  /*390f0*/  IADD3 R2, P3, PT, R2, R70, RZ ;  /* 0x0000004602027210 */ /* 0x004fca0007f7e0ff */
[----:B------:R-:W-:Y:S01]  /*39100*/  IMAD.X R42, R42, 0x1, R69, P3 ;  /* 0x000000012a2a7824 */ /* 0x000fe200018e0645 */
[----:B------:R-:W-:Y:S03]  /*39110*/  STL [R1+0x4c4], R2 ;  /* 0x0004c40201007387 */ /* 0x000fe60000100800 */
[----:B0-----:R-:W-:Y:S01]  /*39120*/  @!P1 IMAD.MOV.U32 R43, RZ, RZ, R42 ;  /* 0x000000ffff2b9224 */ /* 0x001fe200078e002a */
[----:B------:R0:W-:Y:S04]  /*39130*/  STL [R1+0x4c0], R42 ;  /* 0x0004c02a01007387 */ /* 0x0001e80000100800 */
[----:B------:R-:W2:Y:S01]  /*39140*/  LDL.LU R61, [R1+0xa58] ;  /* 0x000a5800013d7983 */ /* 0x000ea20000300800 */
[----:B0-----:R-:W-:-:S03]  /*39150*/  @!P1 IMAD.MOV.U32 R42, RZ, RZ, R2 ;  /* 0x000000ffff2a9224 */ /* 0x001fc600078e0002 */
[----:B------:R-:W2:Y:S04]  /*39160*/  LDL.LU R2, [R1+0xa5c] ;  /* 0x000a5c0001027983 */ /* 0x000ea80000300800 */
[----:B------:R0:W2:Y:S01]  /*39170*/  @!P1 LDG.E.U16 R38, desc[UR20][R42.64] ;  /* 0x000000142a269981 */ /* 0x0000a2000c1e1500 */
[----:B----4-:R-:W-:-:S05]  /*39180*/  IADD3 R0, P3, PT, R0, R70, RZ ;  /* 0x0000004600007210 */ /* 0x010fca0007f7e0ff */
[----:B------:R-:W-:Y:S01]  /*39190*/  IMAD.X R65, R65, 0x1, R69, P3 ;  /* 0x0000000141417824 */ /* 0x000fe200018e0645 */
[----:B------:R1:W-:Y:S01]  /*391a0*/  STL [R1+0x4cc], R0 ;  /* 0x0004cc0001007387 */ /* 0x0003e20000100800 */
[----:B0-----:R-:W-:-:S03]  /*391b0*/  @!P1 IMAD.MOV.U32 R42, RZ, RZ, R0 ;  /* 0x000000ffff2a9224 */ /* 0x001fc600078e0000 */
[----:B------:R-:W-:Y:S04]  /*391c0*/  STL [R1+0x4c8], R65 ;  /* 0x0004c84101007387 */ /* 0x000fe80000100800 */
[----:B------:R-:W4:Y:S04]  /*391d0*/  LDL.LU R67, [R1+0xa88] ;  /* 0x000a880001437983 */ /* 0x000f280000300800 */
[----:B-1----:R-:W4:Y:S01]  /*391e0*/  LDL.LU R0, [R1+0xa8c] ;  /* 0x000a8c0001007983 */ /* 0x002f220000300800 */
[----:B------:R-:W-:Y:S01]  /*391f0*/  PRMT R39, RZ, 0x7610, R39 ;  /* 0x00007610ff277816 */ /* 0x000fe20000000027 */
[----:B------:R-:W-:Y:S01]  /*39200*/  @!P1 IMAD.MOV.U32 R43, RZ, RZ, R65 ;  /* 0x000000ffff2b9224 */ /* 0x000fe200078e0041 */
[----:B------:R-:W-:-:S04]  /*39210*/  PRMT R40, RZ, 0x7610, R40 ;  /* 0x00007610ff287816 */ /* 0x000fc80000000028 */
[----:B------:R0:W4:Y:S01]  /*39220*/  @!P1 LDG.E.U16 R39, desc[UR20][R42.64] ;  /* 0x000000142a279981 */ /* 0x000122000c1e1500 */
[----:B------:R-:W-:Y:S02]  /*39230*/  PRMT R44, RZ, 0x7610, R44 ;  /* 0x00007610ff2c7816 */ /* 0x000fe4000000002c */
[----:B---3--:R-:W-:-:S05]  /*39240*/  IADD3 R3, P3, PT, R3, R70, RZ ;  /* 0x0000004603037210 */ /* 0x008fca0007f7e0ff */
[----:B------:R-:W-:Y:S01]  /*39250*/  IMAD.X R63, R63, 0x1, R69, P3 ;  /* 0x000000013f3f7824 */ /* 0x000fe200018e0645 */
[----:B------:R-:W-:Y:S01]  /*39260*/  STL [R1+0xa2c], R3 ;  /* 0x000a2c0301007387 */ /* 0x000fe20000100800 */
[----:B0-----:R-:W-:Y:S02]  /*39270*/  @!P1 IMAD.MOV.U32 R42, RZ, RZ, R3 ;  /* 0x000000ffff2a9224 */ /* 0x001fe400078e0003 */
[----:B------:R-:W-:Y:S01]  /*39280*/  @!P1 IMAD.MOV.U32 R43, RZ, RZ, R63 ;  /* 0x000000ffff2b9224 */ /* 0x000fe200078e003f */
[----:B------:R0:W-:Y:S04]  /*39290*/  STL [R1+0xa28], R63 ;  /* 0x000a283f01007387 */ /* 0x0001e80000100800 */
[----:B------:R1:W3:Y:S04]  /*392a0*/  @!P1 LDG.E.U16 R40, desc[UR20][R42.64] ;  /* 0x000000142a289981 */ /* 0x0002e8000c1e1500 */
[----:B0-----:R-:W3:Y:S04]  /*392b0*/  LDL.LU R63, [R1+0xa30] ;  /* 0x000a3000013f7983 */ /* 0x001ee80000300800 */
[----:B------:R-:W3:Y:S04]  /*392c0*/  LDL.LU R3, [R1+0xa34] ;  /* 0x000a340001037983 */ /* 0x000ee80000300800 */
[----:B------:R-:W3:Y:S01]  /*392d0*/  LDL.LU R65, [R1+0xa60] ;  /* 0x000a600001417983 */ /* 0x000ee20000300800 */
[----:B--2---:R-:W-:-:S05]  /*392e0*/  IADD3 R2, P3, PT, R2, R70, RZ ;  /* 0x0000004602027210 */ /* 0x004fca0007f7e0ff */
[----:B------:R-:W-:Y:S01]  /*392f0*/  IMAD.X R61, R61, 0x1, R69, P3 ;  /* 0x000000013d3d7824 */ /* 0x000fe200018e0645 */
[----:B------:R0:W-:Y:S01]  /*39300*/  STL [R1+0xa5c], R2 ;  /* 0x000a5c0201007387 */ /* 0x0001e20000100800 */
[----:B-1----:R-:W-:-:S03]  /*39310*/  @!P1 IMAD.MOV.U32 R42, RZ, RZ, R2 ;  /* 0x000000ffff2a9224 */ /* 0x002fc600078e0002 */
[----:B------:R1:W-:Y:S01]  /*39320*/  STL [R1+0xa58], R61 ;  /* 0x000a583d01007387 */ /* 0x0003e20000100800 */
[----:B------:R-:W-:-:S03]  /*39330*/  @!P1 IMAD.MOV.U32 R43, RZ, RZ, R61 ;  /* 0x000000ffff2b9224 */ /* 0x000fc600078e003d */
[----:B0-----:R-:W2:Y:S04]  /*39340*/  LDL.LU R2, [R1+0xa64] ;  /* 0x000a640001027983 */ /* 0x001ea80000300800 */
[----:B-1----:R-:W2:Y:S04]  /*39350*/  LDL.LU R61, [R1+0xa90] ;  /* 0x000a9000013d7983 */ /* 0x002ea80000300800 */
[----:B------:R0:W2:Y:S01]  /*39360*/  @!P1 LDG.E.U16 R44, desc[UR20][R42.64] ;  /* 0x000000142a2c9981 */ /* 0x0000a2000c1e1500 */
[----:B----4-:R-:W-:-:S05]  /*39370*/  IADD3 R0, P3, PT, R0, R70, RZ ;  /* 0x0000004600007210 */ /* 0x010fca0007f7e0ff */
[----:B------:R-:W-:Y:S01]  /*39380*/  IMAD.X R67, R67, 0x1, R69, P3 ;  /* 0x0000000143437824 */ /* 0x000fe200018e0645 */
[----:B------:R1:W-:Y:S01]  /*39390*/  STL [R1+0xa8c], R0 ;  /* 0x000a8c0001007387 */ /* 0x0003e20000100800 */
[----:B0-----:R-:W-:-:S03]  /*393a0*/  @!P1 IMAD.MOV.U32 R42, RZ, RZ, R0 ;  /* 0x000000ffff2a9224 */ /* 0x001fc600078e0000 */
[----:B------:R-:W-:Y:S04]  /*393b0*/  STL [R1+0xa88], R67 ;  /* 0x000a884301007387 */ /* 0x000fe80000100800 */
        /* <DEDUP_REMOVED lines=14> */
[----:B------:R-:W3:Y:S01]  /*394a0*/  LDL.LU R3, [R1+0xa3c] ;  /* 0x000a3c0001037983 */ /* 0x000ee20000300800 */
[----:B--2---:R-:W-:-:S05]  /*394b0*/  IADD3 R2, P3, PT, R2, R70, RZ ;  /* 0x0000004602027210 */ /* 0x004fca0007f7e0ff */
[----:B------:R-:W-:Y:S01]  /*394c0*/  IMAD.X R65, R65, 0x1, R69, P3 ;  /* 0x0000000141417824 */ /* 0x000fe200018e0645 */
[----:B------:R0:W-:Y:S01]  /*394d0*/  STL [R1+0xa64], R2 ;  /* 0x000a640201007387 */ /* 0x0001e20000100800 */
[----:B-1----:R-:W-:-:S03]  /*394e0*/  @!P1 IMAD.MOV.U32 R42, RZ, RZ, R2 ;  /* 0x000000ffff2a9224 */ /* 0x002fc600078e0002 */
[----:B------:R-:W-:Y:S04]  /*394f0*/  STL [R1+0xa60], R65 ;  /* 0x000a604101007387 */ /* 0x000fe80000100800 */
[----:B------:R-:W2:Y:S04]  /*39500*/  LDL.LU R67, [R1+0xa68] ;  /* 0x000a680001437983 */ /* 0x000ea80000300800 */
[----:B0-----:R-:W2:Y:S01]  /*39510*/  LDL.LU R2, [R1+0xa6c] ;  /* 0x000a6c0001027983 */ /* 0x001ea20000300800 */
[----:B------:R-:W-:-:S05]  /*39520*/  @!P1 IMAD.MOV.U32 R43, RZ, RZ, R65 ;  /* 0x000000ffff2b9224 */ /* 0x000fca00078e0041 */
[----:B------:R0:W2:Y:S01]  /*39530*/  @!P1 LDG.E.U16 R50, desc[UR20][R42.64] ;  /* 0x000000142a329981 */ /* 0x0000a2000c1e1500 */
[----:B----4-:R-:W-:-:S05]  /*39540*/  IADD3 R0, P3, PT, R0, R70, RZ ;  /* 0x0000004600007210 */ /* 0x010fca0007f7e0ff */
[----:B------:R-:W-:Y:S01]  /*39550*/  IMAD.X R61, R61, 0x1, R69, P3 ;  /* 0x000000013d3d7824 */ /* 0x000fe200018e0645 */
[----:B------:R-:W-:Y:S01]  /*39560*/  STL [R1+0xa94], R0 ;  /* 0x000a940001007387 */ /* 0x000fe20000100800 */
[----:B0-----:R-:W-:Y:S02]  /*39570*/  @!P1 IMAD.MOV.U32 R42, RZ, RZ, R0 ;  /* 0x000000ffff2a9224 */ /* 0x001fe400078e0000 */
[----:B------:R-:W-:Y:S01]  /*39580*/  @!P1 IMAD.MOV.U32 R43, RZ, RZ, R61 ;  /* 0x000000ffff2b9224 */ /* 0x000fe200078e003d */
[----:B------:R0:W-:Y:S04]  /*39590*/  STL [R1+0xa90], R61 ;  /* 0x000a903d01007387 */ /* 0x0001e80000100800 */
[----:B0-----:R-:W4:Y:S04]  /*395a0*/  LDL.LU R61, [R1+0xa98] ;  /* 0x000a9800013d7983 */ /* 0x001f280000300800 */
[----:B------:R-:W4:Y:S01]  /*395b0*/  LDL.LU R0, [R1+0xa9c] ;  /* 0x000a9c0001007983 */ /* 0x000f220000300800 */
[----:B------:R-:W-:-:S02]  /*395c0*/  PRMT R52, RZ, 0x7610, R52 ;  /* 0x00007610ff347816 */ /* 0x000fc40000000034 */
[----:B------:R-:W-:Y:S01]  /*395d0*/  PRMT R54, RZ, 0x7610, R54 ;  /* 0x00007610ff367816 */ /* 0x000fe20000000036 */
[----:B------:R-:W4:Y:S04]  /*395e0*/  LDL.LU R65, [R1+0xa40] ;  /* 0x000a400001417983 */ /* 0x000f280000300800 */
        /* <DEDUP_REMOVED lines=15> */
[----:B------:R-:W-:Y:S01]  /*396e0*/  STL [R1+0xa68], R67 ;  /* 0x000a684301007387 */ /* 0x000fe20000100800 */
[----:B------:R-:W-:-:S03]  /*396f0*/  @!P1 IMAD.MOV.U32 R43, RZ, RZ, R67 ;  /* 0x000000ffff2b9224 */ /* 0x000fc600078e0043 */
[----:B0-----:R-:W2:Y:S04]  /*39700*/  LDL.LU R2, [R1+0xa74] ;  /* 0x000a740001027983 */ /* 0x001ea80000300800 */
        /* <DEDUP_REMOVED lines=18> */
[----:B------:R-:W-:Y:S04]  /*39830*/  STL [R1+0xa40], R65 ;  /* 0x000a404101007387 */ /* 0x000fe80000100800 */
[----:B------:R-:W3:Y:S04]  /*39840*/  LDL.LU R71, [R1+0xa48] ;  /* 0x000a480001477983 */ /* 0x000ee80000300800 */
[----:B------:R-:W3:Y:S04]  /*39850*/  LDL.LU R67, [R1+0xa4c] ;  /* 0x000a4c0001437983 */ /* 0x000ee80000300800 */
[----:B------:R0:W3:Y:S01]  /*39860*/  @!P1 LDG.E.U16 R60, desc[UR20][R42.64] ;  /* 0x000000142a3c9981 */ /* 0x0000e2000c1e1500 */
[----:B--2---:R-:W-:-:S05]  /*39870*/  IADD3 R2, P3, PT, R2, R70, RZ ;  /* 0x0000004602027210 */ /* 0x004fca0007f7e0ff */
[----:B------:R-:W-:Y:S01]  /*39880*/  IMAD.X R3, R3, 0x1, R69, P3 ;  /* 0x0000000103037824 */ /* 0x000fe200018e0645 */
[----:B------:R-:W-:Y:S01]  /*39890*/  STL [R1+0xa74], R2 ;  /* 0x000a740201007387 */ /* 0x000fe20000100800 */
[----:B0-----:R-:W-:Y:S02]  /*398a0*/  @!P1 IMAD.MOV.U32 R42, RZ, RZ, R2 ;  /* 0x000000ffff2a9224 */ /* 0x001fe400078e0002 */
[----:B------:R-:W-:Y:S01]  /*398b0*/  @!P1 IMAD.MOV.U32 R43, RZ, RZ, R3 ;  /* 0x000000ffff2b9224 */ /* 0x000fe200078e0003 */
[----:B------:R0:W-:Y:S04]  /*398c0*/  STL [R1+0xa70], R3 ;  /* 0x000a700301007387 */ /* 0x0001e80000100800 */
[----:B------:R1:W2:Y:S04]  /*398d0*/  @!P1 LDG.E.U16 R62, desc[UR20][R42.64] ;  /* 0x000000142a3e9981 */ /* 0x0002a8000c1e1500 */
[----:B0-----:R-:W2:Y:S04]  /*398e0*/  LDL.LU R3, [R1+0xa78] ;  /* 0x000a780001037983 */ /* 0x001ea80000300800 */
[----:B------:R-:W2:Y:S04]  /*398f0*/  LDL.LU R2, [R1+0xa7c] ;  /* 0x000a7c0001027983 */ /* 0x000ea80000300800 */
[----:B------:R-:W2:Y:S01]  /*39900*/  LDL.LU R65, [R1+0xaa8] ;  /* 0x000aa80001417983 */ /* 0x000ea20000300800 */
[----:B----4-:R-:W-:-:S05]  /*39910*/  IADD3 R0, P3, PT, R0, R70, RZ ;  /* 0x0000004600007210 */ /* 0x010fca0007f7e0ff */
[----:B------:R-:W-:Y:S01]  /*39920*/  IMAD.X R61, R61, 0x1, R69, P3 ;  /* 0x000000013d3d7824 */ /* 0x000fe200018e0645 */
[----:B------:R0:W-:Y:S01]  /*39930*/  STL [R1+0xaa4], R0 ;  /* 0x000aa40001007387 */ /* 0x0001e20000100800 */
[----:B-1----:R-:W-:-:S03]  /*39940*/  @!P1 IMAD.MOV.U32 R42, RZ, RZ, R0 ;  /* 0x000000ffff2a9224 */ /* 0x002fc600078e0000 */
[----:B------:R1:W-:Y:S01]  /*39950*/  STL [R1+0xaa0], R61 ;  /* 0x000aa03d01007387 */ /* 0x0003e20000100800 */
[----:B------:R-:W-:-:S03]  /*39960*/  @!P1 IMAD.MOV.U32 R43, RZ, RZ, R61 ;  /* 0x000000ffff2b9224 */ /* 0x000fc600078e003d */
[----:B0-----:R-:W4:Y:S04]  /*39970*/  LDL.LU R0, [R1+0xaac] ;  /* 0x000aac0001007983 */ /* 0x001f280000300800 */
[----:B------:R-:W4:Y:S04]  /*39980*/  LDL.LU R63, [R1+0xa50] ;  /* 0x000a5000013f7983 */ /* 0x000f280000300800 */
[----:B-1----:R-:W4:Y:S01]  /*39990*/  LDL.LU R61, [R1+0xa54] ;  /* 0x000a5400013d7983 */ /* 0x002f220000300800 */
[----:B------:R-:W-:Y:S02]  /*399a0*/  PRMT R64, RZ, 0x7610, R64 ;  /* 0x00007610ff407816 */ /* 0x000fe40000000040 */
[----:B------:R-:W-:-:S04]  /*399b0*/  PRMT R66, RZ, 0x7610, R66 ;  /* 0x00007610ff427816 */ /* 0x000fc80000000042 */
[----:B------:R0:W4:Y:S01]  /*399c0*/  @!P1 LDG.E.U16 R64, desc[UR20][R42.64] ;  /* 0x000000142a409981 */ /* 0x000122000c1e1500 */
[----:B------:R-:W-:Y:S02]  /*399d0*/  PRMT R73, RZ, 0x7610, R73 ;  /* 0x00007610ff497816 */ /* 0x000fe40000000049 */
[----:B---3--:R-:W-:-:S05]  /*399e0*/  IADD3 R67, P3, PT, R67, R70, RZ ;  /* 0x0000004643437210 */ /* 0x008fca0007f7e0ff */
[----:B------:R-:W-:Y:S02]  /*399f0*/  IMAD.X R71, R71, 0x1, R69, P3 ;  /* 0x0000000147477824 */ /* 0x000fe400018e0645 */
[----:B0-----:R-:W-:Y:S02]  /*39a00*/  @!P1 IMAD.MOV.U32 R42, RZ, RZ, R67 ;  /* 0x000000ffff2a9224 */ /* 0x001fe400078e0043 */
[----:B------:R-:W-:Y:S01]  /*39a10*/  @!P1 IMAD.MOV.U32 R43, RZ, RZ, R71 ;  /* 0x000000ffff2b9224 */ /* 0x000fe200078e0047 */
[----:B------:R-:W-:Y:S04]  /*39a20*/  STL [R1+0xa4c], R67 ;  /* 0x000a4c4301007387 */ /* 0x000fe80000100800 */
[----:B------:R-:W-:Y:S04]  /*39a30*/  STL [R1+0xa48], R71 ;  /* 0x000a484701007387 */ /* 0x000fe80000100800 */
        /* <DEDUP_REMOVED lines=9> */
[----:B------:R-:W2:Y:S01]  /*39ad0*/  LDL.LU R2, [R1+0xa84] ;  /* 0x000a840001027983 */ /* 0x000ea20000300800 */
[----:B----4-:R-:W-:-:S05]  /*39ae0*/  IADD3 R0, P3, PT, R0, R70, RZ ;  /* 0x0000004600007210 */ /* 0x010fca0007f7e0ff */
[----:B------:R-:W-:Y:S01]  /*39af0*/  IMAD.X R65, R65, 0x1, R69, P3 ;  /* 0x0000000141417824 */ /* 0x000fe200018e0645 */
[----:B------:R-:W-:Y:S01]  /*39b00*/  IADD3 R61, P3, PT, R61, R70, RZ ;  /* 0x000000463d3d7210 */ /* 0x000fe20007f7e0ff */
[----:B------:R0:W-:Y:S01]  /*39b10*/  STL [R1+0xaac], R0 ;  /* 0x000aac0001007387 */ /* 0x0001e20000100800 */
[----:B-1----:R-:W-:-:S03]  /*39b20*/  @!P1 IMAD.MOV.U32 R42, RZ, RZ, R0 ;  /* 0x000000ffff2a9224 */ /* 0x002fc600078e0000 */
[----:B------:R1:W-:Y:S01]  /*39b30*/  STL [R1+0xaa8], R65 ;  /* 0x000aa84101007387 */ /* 0x0003e20000100800 */
[----:B------:R-:W-:-:S03]  /*39b40*/  IMAD.X R63, R63, 0x1, R69, P3 ;  /* 0x000000013f3f7824 */ /* 0x000fc600018e0645 */
[----:B0-----:R-:W4:Y:S04]  /*39b50*/  LDL.LU R0, [R1+0xab4] ;  /* 0x000ab40001007983 */ /* 0x001f280000300800 */
[----:B------:R-:W-:Y:S04]  /*39b60*/  STL [R1+0xa54], R61 ;  /* 0x000a543d01007387 */ /* 0x000fe80000100800 */
[----:B------:R0:W-:Y:S04]  /*39b70*/  STL [R1+0xa50], R63 ;  /* 0x000a503f01007387 */ /* 0x0001e80000100800 */
[----:B------:R-:W3:Y:S01]  /*39b80*/  LDL.LU R74, [R1+0xab0] ;  /* 0x000ab000014a7983 */ /* 0x000ee20000300800 */
[----:B------:R-:W-:Y:S01]  /*39b90*/  PRMT R75, RZ, 0x7610, R75 ;  /* 0x00007610ff4b7816 */ /* 0x000fe2000000004b */
[----:B------:R-:W-:-:S02]  /*39ba0*/  @!P1 IMAD.MOV.U32 R43, RZ, RZ, R65 ;  /* 0x000000ffff2b9224 */ /* 0x000fc400078e0041 */
[----:B------:R-:W3:Y:S04]  /*39bb0*/  LDL.LU R71, [R1+0x4d0] ;  /* 0x0004d00001477983 */ /* 0x000ee80000300800 */
[----:B------:R-:W3:Y:S01]  /*39bc0*/  LDL.LU R67, [R1+0x4d4] ;  /* 0x0004d40001437983 */ /* 0x000ee20000300800 */
[----:B------:R-:W-:-:S03]  /*39bd0*/  PRMT R77, RZ, 0x7610, R77 ;  /* 0x00007610ff4d7816 */ /* 0x000fc6000000004d */
[----:B-1----:R-:W3:Y:S04]  /*39be0*/  LDL.LU R65, [R1+0x4e0] ;  /* 0x0004e00001417983 */ /* 0x002ee80000300800 */
[----:B------:R1:W3:Y:S01]  /*39bf0*/  @!P1 LDG.E.U16 R75, desc[UR20][R42.64] ;  /* 0x000000142a4b9981 */ /* 0x0002e2000c1e1500 */
[----:B------:R-:W-:Y:S01]  /*39c00*/  PRMT R79, RZ, 0x7610, R79 ;  /* 0x00007610ff4f7816 */ /* 0x000fe2000000004f */
[----:B-1----:R-:W-:Y:S02]  /*39c10*/  @!P1 IMAD.MOV.U32 R42, RZ, RZ, R61 ;  /* 0x000000ffff2a9224 */ /* 0x002fe400078e003d */
[----:B------:R-:W-:-:S05]  /*39c20*/  @!P1 IMAD.MOV.U32 R43, RZ, RZ, R63 ;  /* 0x000000ffff2b9224 */ /* 0x000fca00078e003f */
[----:B------:R1:W3:Y:S01]  /*39c30*/  @!P1 LDG.E.U16 R77, desc[UR20][R42.64] ;  /* 0x000000142a4d9981 */ /* 0x0002e2000c1e1500 */
[----:B--2---:R-:W-:-:S05]  /*39c40*/  IADD3 R2, P3, PT, R2, R70, RZ ;  /* 0x0000004602027210 */ /* 0x004fca0007f7e0ff */
[----:B------:R-:W-:Y:S01]  /*39c50*/  IMAD.X R3, R3, 0x1, R69, P3 ;  /* 0x0000000103037824 */ /* 0x000fe200018e0645 */
[----:B------:R-:W-:Y:S04]  /*39c60*/  STL [R1+0xa84], R2 ;  /* 0x000a840201007387 */ /* 0x000fe80000100800 */
[----:B------:R2:W-:Y:S04]  /*39c70*/  STL [R1+0xa80], R3 ;  /* 0x000a800301007387 */ /* 0x0005e80000100800 */
[----:B0-----:R-:W3:Y:S01]  /*39c80*/  LDL.LU R63, [R1+0x4e4] ;  /* 0x0004e400013f7983 */ /* 0x001ee20000300800 */
[----:B-1----:R-:W-:-:S02]  /*39c90*/  @!P1 IMAD.MOV.U32 R42, RZ, RZ, R2 ;  /* 0x000000ffff2a9224 */ /* 0x002fc400078e0002 */
[----:B------:R-:W-:Y:S01]  /*39ca0*/  @!P1 IMAD.MOV.U32 R43, RZ, RZ, R3 ;  /* 0x000000ffff2b9224 */ /* 0x000fe200078e0003 */
[----:B------:R-:W3:Y:S04]  /*39cb0*/  LDL.LU R61, [R1+0x4f0] ;  /* 0x0004f000013d7983 */ /* 0x000ee80000300800 */
[----:B--2---:R-:W2:Y:S04]  /*39cc0*/  LDL.LU R3, [R1+0x4f4] ;  /* 0x0004f40001037983 */ /* 0x004ea80000300800 */
[----:B------:R-:W2:Y:S04]  /*39cd0*/  LDL.LU R2, [R1+0x4d8] ;  /* 0x0004d80001027983 */ /* 0x000ea80000300800 */
[----:B------:R0:W2:Y:S01]  /*39ce0*/  @!P1 LDG.E.U16 R79, desc[UR20][R42.64] ;  /* 0x000000142a4f9981 */ /* 0x0000a2000c1e1500 */
[----:B----4-:R-:W-:-:S05]  /*39cf0*/  IADD3 R0, P3, PT, R0, R70, RZ ;  /* 0x0000004600007210 */ /* 0x010fca0007f7e0ff */
[----:B------:R1:W-:Y:S01]  /*39d00*/  STL [R1+0xab4], R0 ;  /* 0x000ab40001007387 */ /* 0x0003e20000100800 */
[----:B0-----:R-:W-:Y:S02]  /*39d10*/  @!P1 IMAD.MOV.U32 R42, RZ, RZ, R0 ;  /* 0x000000ffff2a9224 */ /* 0x001fe400078e0000 */
[----:B---3--:R-:W-:-:S05]  /*39d20*/  IMAD.X R74, R74, 0x1, R69, P3 ;  /* 0x000000014a4a7824 */ /* 0x008fca00018e0645 */
[----:B------:R-:W-:Y:S04]  /*39d30*/  STL [R1+0xab0], R74 ;  /* 0x000ab04a01007387 */ /* 0x000fe80000100800 */
[----:B-1----:R-:W3:Y:S01]  /*39d40*/  LDL.LU R0, [R1+0x4dc] ;  /* 0x0004dc0001007983 */ /* 0x002ee20000300800 */
[----:B------:R-:W-:-:S05]  /*39d50*/  IADD3 R67, P3, PT, R67, R70, RZ ;  /* 0x0000004643437210 */ /* 0x000fca0007f7e0ff */
[----:B------:R-:W-:Y:S01]  /*39d60*/  IMAD.X R71, R71, 0x1, R69, P3 ;  /* 0x0000000147477824 */ /* 0x000fe200018e0645 */
[----:B------:R-:W-:Y:S01]  /*39d70*/  PRMT R81, RZ, 0x7610, R81 ;  /* 0x00007610ff517816 */ /* 0x000fe20000000051 */
[----:B------:R-:W-:Y:S01]  /*39d80*/  @!P1 IMAD.MOV.U32 R43, RZ, RZ, R74 ;  /* 0x000000ffff2b9224 */ /* 0x000fe200078e004a */
[----:B------:R-:W-:Y:S01]  /*39d90*/  PRMT R83, RZ, 0x7610, R83 ;  /* 0x00007610ff537816 */ /* 0x000fe20000000053 */
[----:B------:R-:W-:Y:S04]  /*39da0*/  STL [R1+0x4d4], R67 ;  /* 0x0004d44301007387 */ /* 0x000fe80000100800 */
[----:B------:R0:W4:Y:S04]  /*39db0*/  @!P1 LDG.E.U16 R81, desc[UR20][R42.64] ;  /* 0x000000142a519981 */ /* 0x000128000c1e1500 */
[----:B------:R-:W-:Y:S01]  /*39dc0*/  STL [R1+0x4d0], R71 ;  /* 0x0004d04701007387 */ /* 0x000fe20000100800 */
[----:B0-----:R-:W-:-:S02]  /*39dd0*/  @!P1 IMAD.MOV.U32 R42, RZ, RZ, R67 ;  /* 0x000000ffff2a9224 */ /* 0x001fc400078e0043 */
[----:B------:R-:W-:Y:S01]  /*39de0*/  @!P1 IMAD.MOV.U32 R43, RZ, RZ, R71 ;  /* 0x000000ffff2b9224 */ /* 0x000fe200078e0047 */
[----:B------:R-:W-:-:S04]  /*39df0*/  PRMT R85, RZ, 0x7610, R85 ;  /* 0x00007610ff557816 */ /* 0x000fc80000000055 */
[----:B------:R0:W4:Y:S01]  /*39e00*/  @!P1 LDG.E.U16 R83, desc[UR20][R42.64] ;  /* 0x000000142a539981 */ /* 0x000122000c1e1500 */
[----:B------:R-:W-:Y:S02]  /*39e10*/  PRMT R87, RZ, 0x7610, R87 ;  /* 0x00007610ff577816 */ /* 0x000fe40000000057 */
[----:B------:R-:W-:Y:S02]  /*39e20*/  PRMT R89, RZ, 0x7610, R89 ;  /* 0x00007610ff597816 */ /* 0x000fe40000000059 */
[----:B------:R-:W-:-:S05]  /*39e30*/  IADD3 R63, P3, PT, R63, R70, RZ ;  /* 0x000000463f3f7210 */ /* 0x000fca0007f7e0ff */
[----:B------:R-:W-:Y:S01]  /*39e40*/  IMAD.X R65, R65, 0x1, R69, P3 ;  /* 0x0000000141417824 */ /* 0x000fe200018e0645 */
[----:B--2---:R-:W-:-:S05]  /*39e50*/  IADD3 R3, P3, PT, R3, R70, RZ ;  /* 0x0000004603037210 */ /* 0x004fca0007f7e0ff */
[----:B------:R-:W-:Y:S01]  /*39e60*/  IMAD.X R61, R61, 0x1, R69, P3 ;  /* 0x000000013d3d7824 */ /* 0x000fe200018e0645 */
[----:B------:R1:W-:Y:S04]  /*39e70*/  STL [R1+0x4e4], R63 ;  /* 0x0004e43f01007387 */ /* 0x0003e80000100800 */
[----:B------:R2:W-:Y:S01]  /*39e80*/  STL [R1+0x4e0], R65 ;  /* 0x0004e04101007387 */ /* 0x0005e20000100800 */
[----:B0-----:R-:W-:-:S03]  /*39e90*/  @!P1 IMAD.MOV.U32 R42, RZ, RZ, R63 ;  /* 0x000000ffff2a9224 */ /* 0x001fc600078e003f */
[----:B------:R-:W-:Y:S01]  /*39ea0*/  STL [R1+0x4f4], R3 ;  /* 0x0004f40301007387 */ /* 0x000fe20000100800 */
[----:B------:R-:W-:-:S03]  /*39eb0*/  @!P1 IMAD.MOV.U32 R43, RZ, RZ, R65 ;  /* 0x000000ffff2b9224 */ /* 0x000fc600078e0041 */
[----:B------:R0:W-:Y:S04]  /*39ec0*/  STL [R1+0x4f0], R61 ;  /* 0x0004f03d01007387 */ /* 0x0001e80000100800 */
[----:B------:R0:W4:Y:S01]  /*39ed0*/  @!P1 LDG.E.U16 R85, desc[UR20][R42.64] ;  /* 0x000000142a559981 */ /* 0x000122000c1e1500 */
[----:B---3--:R-:W-:-:S05]  /*39ee0*/  IADD3 R0, P3, PT, R0, R70, RZ ;  /* 0x0000004600007210 */ /* 0x008fca0007f7e0ff */
[----:B------:R-:W-:Y:S01]  /*39ef0*/  IMAD.X R2, R2, 0x1, R69, P3 ;  /* 0x0000000102027824 */ /* 0x000fe200018e0645 */
[----:B------:R-:W-:Y:S04]  /*39f00*/  STL [R1+0x4dc], R0 ;  /* 0x0004dc0001007387 */ /* 0x000fe80000100800 */
[----:B------:R3:W-:Y:S04]  /*39f10*/  STL [R1+0x4d8], R2 ;  /* 0x0004d80201007387 */ /* 0x0007e80000100800 */
[----:B-1----:R-:W4:Y:S04]  /*39f20*/  LDL.LU R63, [R1+0x290] ;  /* 0x00029000013f7983 */ /* 0x002f280000300800 */
[----:B--2---:R-:W2:Y:S04]  /*39f30*/  LDL.LU R65, [R1+0x270] ;  /* 0x0002700001417983 */ /* 0x004ea80000300800 */
[----:B------:R-:W2:Y:S01]  /*39f40*/  LDL.LU R67, [R1+0x250] ;  /* 0x0002500001437983 */ /* 0x000ea20000300800 */
[----:B0-----:R-:W-:-:S03]  /*39f50*/  @!P1 IMAD.MOV.U32 R42, RZ, RZ, R3 ;  /* 0x000000ffff2a9224 */ /* 0x001fc600078e0003 */
[----:B------:R-:W2:Y:S01]  /*39f60*/  LDL.LU R74, [R1+0x230] ;  /* 0x00023000014a7983 */ /* 0x000ea20000300800 */
[----:B------:R-:W-:-:S03]  /*39f70*/  @!P1 IMAD.MOV.U32 R43, RZ, RZ, R61 ;  /* 0x000000ffff2b9224 */ /* 0x000fc600078e003d */
[----:B------:R-:W2:Y:S01]  /*39f80*/  LDL.LU R76, [R1+0x210] ;  /* 0x00021000014c7983 */ /* 0x000ea20000300800 */
[----:B------:R-:W-:-:S03]  /*39f90*/  IMAD.MOV.U32 R61, RZ, RZ, R72 ;  /* 0x000000ffff3d7224 */ /* 0x000fc600078e0048 */
[----:B------:R-:W2:Y:S04]  /*39fa0*/  LDL.LU R78, [R1+0x1f0] ;  /* 0x0001f000014e7983 */ /* 0x000ea80000300800 */
[----:B------:R-:W2:Y:S04]  /*39fb0*/  LDL.LU R80, [R1+0x1d0] ;  /* 0x0001d00001507983 */ /* 0x000ea80000300800 */
[----:B------:R-:W2:Y:S04]  /*39fc0*/  LDL.LU R86, [R1+0x1b0] ;  /* 0x0001b00001567983 */ /* 0x000ea80000300800 */
[----:B------:R-:W2:Y:S04]  /*39fd0*/  LDL.LU R72, [R1+0x190] ;  /* 0x0001900001487983 */ /* 0x000ea80000300800 */
[----:B------:R-:W2:Y:S04]  /*39fe0*/  LDL.LU R82, [R1+0x130] ;  /* 0x0001300001527983 */ /* 0x000ea80000300800 */
[----:B------:R-:W2:Y:S04]  /*39ff0*/  LDL.LU R84, [R1+0x110] ;  /* 0x0001100001547983 */ /* 0x000ea80000300800 */
[----:B------:R0:W2:Y:S04]  /*3a000*/  @!P1 LDG.E.U16 R87, desc[UR20][R42.64] ;  /* 0x000000142a579981 */ /* 0x0000a8000c1e1500 */
[----:B------:R-:W2:Y:S04]  /*3a010*/  LDL.LU R88, [R1+0xf0] ;  /* 0x0000f00001587983 */ /* 0x000ea80000300800 */
[----:B------:R-:W2:Y:S01]  /*3a020*/  LDL.LU R90, [R1+0xd0] ;  /* 0x0000d000015a7983 */ /* 0x000ea20000300800 */
[----:B0-----:R-:W-:-:S02]  /*3a030*/  @!P1 IMAD.MOV.U32 R42, RZ, RZ, R0 ;  /* 0x000000ffff2a9224 */ /* 0x001fc400078e0000 */
[----:B------:R-:W-:Y:S01]  /*3a040*/  @!P1 IMAD.MOV.U32 R43, RZ, RZ, R2 ;  /* 0x000000ffff2b9224 */ /* 0x000fe200078e0002 */
[----:B------:R-:W2:Y:S04]  /*3a050*/  LDL.LU R92, [R1+0xb0] ;  /* 0x0000b000015c7983 */ /* 0x000ea80000300800 */
[----:B------:R-:W2:Y:S04]  /*3a060*/  LDL.LU R71, [R1+0x90] ;  /* 0x0000900001477983 */ /* 0x000ea80000300800 */
[----:B---3--:R-:W3:Y:S04]  /*3a070*/  LDL.LU R2, [R1+0x70] ;  /* 0x0000700001027983 */ /* 0x008ee80000300800 */
[----:B------:R-:W2:Y:S04]  /*3a080*/  LDL.LU R3, [R1+0x50] ;  /* 0x0000500001037983 */ /* 0x000ea80000300800 */
[----:B------:R-:W2:Y:S04]  /*3a090*/  LDL.LU R0, [R1+0x30] ;  /* 0x0000300001007983 */ /* 0x000ea80000300800 */
[----:B------:R0:W2:Y:S04]  /*3a0a0*/  @!P1 LDG.E.U16 R89, desc[UR20][R42.64] ;  /* 0x000000142a599981 */ /* 0x0000a8000c1e1500 */
[----:B------:R-:W2:Y:S04]  /*3a0b0*/  LDL.LU R42, [R1+0x4e8] ;  /* 0x0004e800012a7983 */ /* 0x000ea80000300800 */
[----:B------:R-:W0:Y:S01]  /*3a0c0*/  LDL.LU R43, [R1+0x4ec] ;  /* 0x0004ec00012b7983 */ /* 0x000e220000300800 */
[----:B------:R-:W-:-:S02]  /*3a0d0*/  PRMT R91, RZ, 0x7610, R91 ;  /* 0x00007610ff5b7816 */ /* 0x000fc4000000005b */
[----:B0-----:R-:W-:-:S05]  /*3a0e0*/  IADD3 R43, P3, PT, R43, R70, RZ ;  /* 0x000000462b2b7210 */ /* 0x001fca0007f7e0ff */
[----:B--2---:R-:W-:Y:S01]  /*3a0f0*/  IMAD.X R42, R42, 0x1, R69, P3 ;  /* 0x000000012a2a7824 */ /* 0x004fe200018e0645 */
[----:B------:R0:W-:Y:S04]  /*3a100*/  STL [R1+0x4ec], R43 ;  /* 0x0004ec2b01007387 */ /* 0x0001e80000100800 */
[----:B------:R1:W-:Y:S01]  /*3a110*/  STL [R1+0x4e8], R42 ;  /* 0x0004e82a01007387 */ /* 0x0003e20000100800 */
[----:B0-----:R-:W-:-:S04]  /*3a120*/  @!P1 LOP3.LUT R43, R43, R42, RZ, 0x3c, !PT ;  /* 0x0000002a2b2b9212 */ /* 0x001fc800078e3cff */
[----:B-1----:R-:W-:-:S04]  /*3a130*/  @!P1 LOP3.LUT R42, R43, R42, RZ, 0x3c, !PT ;  /* 0x0000002a2b2a9212 */ /* 0x002fc800078e3cff */
[----:B------:R-:W-:-:S05]  /*3a140*/  @!P1 LOP3.LUT R43, R43, R42, RZ, 0x3c, !PT ;  /* 0x0000002a2b2b9212 */ /* 0x000fca00078e3cff */
[----:B------:R0:W2:Y:S04]  /*3a150*/  @!P1 LDG.E.U16 R91, desc[UR20][R42.64] ;  /* 0x000000142a5b9981 */ /* 0x0000a8000c1e1500 */
[----:B------:R-:W2:Y:S04]  /*3a160*/  LDL.LU R42, [R1+0x30c] ;  /* 0x00030c00012a7983 */ /* 0x000ea80000300800 */
[----:B------:R-:W0:Y:S01]  /*3a170*/  LDL.LU R43, [R1+0x310] ;  /* 0x00031000012b7983 */ /* 0x000e220000300800 */
[----:B------:R-:W-:Y:S02]  /*3a180*/  PRMT R93, RZ, 0x7610, R93 ;  /* 0x00007610ff5d7816 */ /* 0x000fe4000000005d */
[----:B0-----:R-:W-:-:S05]  /*3a190*/  IADD3 R43, P3, PT, R43, R70, RZ ;  /* 0x000000462b2b7210 */ /* 0x001fca0007f7e0ff */
[----:B--2---:R-:W-:Y:S01]  /*3a1a0*/  IMAD.X R42, R42, 0x1, R69, P3 ;  /* 0x000000012a2a7824 */ /* 0x004fe200018e0645 */
[----:B------:R0:W-:Y:S04]  /*3a1b0*/  STL [R1+0x310], R43 ;  /* 0x0003102b01007387 */ /* 0x0001e80000100800 */
[----:B------:R1:W-:Y:S01]  /*3a1c0*/  STL [R1+0x30c], R42 ;  /* 0x00030c2a01007387 */ /* 0x0003e20000100800 */
[----:B0-----:R-:W-:-:S04]  /*3a1d0*/  @!P1 LOP3.LUT R43, R43, R42, RZ, 0x3c, !PT ;  /* 0x0000002a2b2b9212 */ /* 0x001fc800078e3cff */
[----:B-1----:R-:W-:-:S04]  /*3a1e0*/  @!P1 LOP3.LUT R42, R43, R42, RZ, 0x3c, !PT ;  /* 0x0000002a2b2a9212 */ /* 0x002fc800078e3cff */
[----:B------:R-:W-:-:S05]  /*3a1f0*/  @!P1 LOP3.LUT R43, R43, R42, RZ, 0x3c, !PT ;  /* 0x0000002a2b2b9212 */ /* 0x000fca00078e3cff */
[----:B------:R-:W2:Y:S01]  /*3a200*/  @!P1 LDG.E.U16 R93, desc[UR20][R42.64] ;  /* 0x000000142a5d9981 */ /* 0x000ea2000c1e1500 */
[----:B------:R-:W-:Y:S06]  /*3a210*/  BAR.SYNC.DEFER_BLOCKING 0x0 ;  /* 0x0000000000007b1d */ /* 0x000fec0000010000 */
[----:B------:R-:W2:Y:S04]  /*3a220*/  LDL.LU R42, [R1+0x170] ;  /* 0x00017000012a7983 */ /* 0x000ea80000300800 */
[----:B------:R-:W2:Y:S04]  /*3a230*/  LDL.LU R43, [R1+0x150] ;  /* 0x00015000012b7983 */ /* 0x000ea80000300800 */
[----:B------:R0:W-:Y:S04]  /*3a240*/  STS.U16 [R68+UR9+0x10000], R61 ;  /* 0x0100003d44007988 */ /* 0x0001e80008000409 */
[----:B----4-:R1:W-:Y:S04]  /*3a250*/  STS.U16 [R68+UR9+0x10400], R63 ;  /* 0x0104003f44007988 */ /* 0x0103e80008000409 */
[----:B------:R4:W-:Y:S04]  /*3a260*/  STS.U16 [R68+UR9+0x10800], R65 ;  /* 0x0108004144007988 */ /* 0x0009e80008000409 */
[----:B0-----:R-:W2:Y:S04]  /*3a270*/  LDL.LU R61, [R1+0x1350] ;  /* 0x00135000013d7983 */ /* 0x001ea80000300800 */
[----:B-1----:R-:W2:Y:S04]  /*3a280*/  LDL.LU R63, [R1+0x134c] ;  /* 0x00134c00013f7983 */ /* 0x002ea80000300800 */
[----:B----4-:R-:W4:Y:S04]  /*3a290*/  LDL.LU R65, [R1+0x1348] ;  /* 0x0013480001417983 */ /* 0x010f280000300800 */
[----:B------:R0:W-:Y:S04]  /*3a2a0*/  STS.U16 [R68+UR9+0x10c00], R67 ;  /* 0x010c004344007988 */ /* 0x0001e80008000409 */
[----:B------:R1:W-:Y:S04]  /*3a2b0*/  STS.U16 [R68+UR9+0x11000], R74 ;  /* 0x0110004a44007988 */ /* 0x0003e80008000409 */
[----:B------:R3:W-:Y:S04]  /*3a2c0*/  STS.U16 [R68+UR9+0x11400], R76 ;  /* 0x0114004c44007988 */ /* 0x0007e80008000409 */
[----:B0-----:R-:W4:Y:S04]  /*3a2d0*/  LDL.LU R67, [R1+0x1344] ;  /* 0x0013440001437983 */ /* 0x001f280000300800 */
[----:B-1----:R-:W4:Y:S04]  /*3a2e0*/  LDL.LU R74, [R1+0x1340] ;  /* 0x00134000014a7983 */ /* 0x002f280000300800 */
[----:B---3--:R-:W3:Y:S04]  /*3a2f0*/  LDL.LU R76, [R1+0x133c] ;  /* 0x00133c00014c7983 */ /* 0x008ee80000300800 */
[----:B------:R0:W-:Y:S04]  /*3a300*/  STS.U16 [R68+UR9+0x11800], R78 ;  /* 0x0118004e44007988 */ /* 0x0001e80008000409 */
[----:B------:R1:W-:Y:S04]  /*3a310*/  STS.U16 [R68+UR9+0x11c00], R80 ;  /* 0x011c005044007988 */ /* 0x0003e80008000409 */
[----:B------:R1:W-:Y:S04]  /*3a320*/  STS.U16 [R68+UR9+0x12000], R86 ;  /* 0x0120005644007988 */ /* 0x0003e80008000409 */
[----:B0-----:R-:W3:Y:S04]  /*3a330*/  LDL.LU R78, [R1+0x1338] ;  /* 0x00133800014e7983 */ /* 0x001ee80000300800 */
[----:B-1----:R-:W3:Y:S04]  /*3a340*/  LDL.LU R80, [R1+0x1334] ;  /* 0x0013340001507983 */ /* 0x002ee80000300800 */
[----:B------:R-:W3:Y:S04]  /*3a350*/  LDL.LU R86, [R1+0x1330] ;  /* 0x0013300001567983 */ /* 0x000ee80000300800 */
[----:B------:R0:W-:Y:S04]  /*3a360*/  STS.U16 [R68+UR9+0x12400], R72 ;  /* 0x0124004844007988 */ /* 0x0001e80008000409 */
        /* <DEDUP_REMOVED lines=18> */
[----:B-1----:R-:W3:Y:S04]  /*3a490*/  LDL.LU R0, [R1+0x1ac] ;  /* 0x0001ac0001007983 */ /* 0x002ee80000300800 */
        /* <DEDUP_REMOVED lines=9> */
[----:B------:R1:W-:Y:S04]  /*3a530*/  STS.U16 [R68+UR9+0x12c00], R43 ;  /* 0x012c002b44007988 */ /* 0x0003e80008000409 */
[----:B0-----:R-:W2:Y:S04]  /*3a540*/  LDL.LU R42, [R1+0x4c] ;  /* 0x00004c00012a7983 */ /* 0x001ea80000300800 */
[----:B-1----:R-:W2:Y:S04]  /*3a550*/  LDL.LU R43, [R1+0x2c] ;  /* 0x00002c00012b7983 */ /* 0x002ea80000300800 */
[----:B----4-:R-:W-:Y:S04]  /*3a560*/  STS.U16 [R68+UR9+0x15c00], R65 ;  /* 0x015c004144007988 */ /* 0x010fe80008000409 */
[----:B---3--:R0:W-:Y:S04]  /*3a570*/  STS.U16 [R68+UR9+0x15800], R86 ;  /* 0x0158005644007988 */ /* 0x0081e80008000409 */
[----:B0-----:R-:W3:Y:S04]  /*3a580*/  LDL.LU R86, [R1+0x6c] ;  /* 0x00006c0001567983 */ /* 0x001ee80000300800 */
[----:B------:R-:W4:Y:S04]  /*3a590*/  LDL.LU R65, [R1+0x8c] ;  /* 0x00008c0001417983 */ /* 0x000f280000300800 */
[----:B------:R-:W2:Y:S04]  /*3a5a0*/  LDL.LU R49, [R1+0xac] ;  /* 0x0000ac0001317983 */ /* 0x000ea80000300800 */
[----:B------:R-:W2:Y:S04]  /*3a5b0*/  LDL.LU R8, [R1+0xcc] ;  /* 0x0000cc0001087983 */ /* 0x000ea80000300800 */
[----:B------:R-:W2:Y:S04]  /*3a5c0*/  LDL.LU R16, [R1+0xec] ;  /* 0x0000ec0001107983 */ /* 0x000ea80000300800 */
[----:B------:R-:W2:Y:S04]  /*3a5d0*/  LDL.LU R24, [R1+0x10c] ;  /* 0x00010c0001187983 */ /* 0x000ea80000300800 */
[----:B------:R0:W-:Y:S04]  /*3a5e0*/  STS.U16 [R68+UR9+0x15400], R72 ;  /* 0x0154004844007988 */ /* 0x0001e80008000409 */
[----:B------:R-:W2:Y:S04]  /*3a5f0*/  LDL.LU R32, [R1+0x12c] ;  /* 0x00012c0001207983 */ /* 0x000ea80000300800 */
[----:B------:R-:W2:Y:S01]  /*3a600*/  LDL.LU R40, [R1+0x14c] ;  /* 0x00014c0001287983 */ /* 0x000ea20000300800 */
[----:B0-----:R-:W-:-:S03]  /*3a610*/  LOP3.LUT R72, R68, 0x10, RZ, 0x3c, !PT ;  /* 0x0000001044487812 */ /* 0x001fc600078e3cff */
[----:B------:R-:W2:Y:S04]  /*3a620*/  LDL.LU R44, [R1+0x16c] ;  /* 0x00016c00012c7983 */ /* 0x000ea80000300800 */
[----:B------:R-:W2:Y:S04]  /*3a630*/  LDL.LU R46, [R1+0x18c] ;  /* 0x00018c00012e7983 */ /* 0x000ea80000300800 */
        /* <DEDUP_REMOVED lines=18> */
[----:B--2---:R-:W-:Y:S04]  /*3a760*/  STS.U16 [R72+UR9+0x12480], R46 ;  /* 0x0124802e48007988 */ /* 0x004fe80008000409 */
[----:B------:R-:W-:Y:S04]  /*3a770*/  STS.U16 [R72+UR9+0x12880], R44 ;  /* 0x0128802c48007988 */ /* 0x000fe80008000409 */
[----:B------:R-:W-:Y:S04]  /*3a780*/  STS.U16 [R72+UR9+0x12c80], R40 ;  /* 0x012c802848007988 */ /* 0x000fe80008000409 */
[----:B------:R-:W-:Y:S04]  /*3a790*/  STS.U16 [R72+UR9+0x13080], R32 ;  /* 0x0130802048007988 */ /* 0x000fe80008000409 */
[----:B------:R-:W-:Y:S04]  /*3a7a0*/  STS.U16 [R72+UR9+0x13480], R24 ;  /* 0x0134801848007988 */ /* 0x000fe80008000409 */
[----:B------:R-:W-:Y:S04]  /*3a7b0*/  STS.U16 [R72+UR9+0x13880], R16 ;  /* 0x0138801048007988 */ /* 0x000fe80008000409 */
[----:B------:R-:W-:Y:S04]  /*3a7c0*/  STS.U16 [R72+UR9+0x13c80], R8 ;  /* 0x013c800848007988 */ /* 0x000fe80008000409 */
[----:B------:R-:W-:Y:S04]  /*3a7d0*/  STS.U16 [R72+UR9+0x14080], R49 ;  /* 0x0140803148007988 */ /* 0x000fe80008000409 */
[----:B----4-:R-:W-:Y:S04]  /*3a7e0*/  STS.U16 [R72+UR9+0x14480], R65 ;  /* 0x0144804148007988 */ /* 0x010fe80008000409 */
[----:B---3--:R-:W-:Y:S04]  /*3a7f0*/  STS.U16 [R72+UR9+0x14880], R86 ;  /* 0x0148805648007988 */ /* 0x008fe80008000409 */
[----:B------:R-:W-:Y:S04]  /*3a800*/  STS.U16 [R72+UR9+0x14c80], R42 ;  /* 0x014c802a48007988 */ /* 0x000fe80008000409 */
[----:B------:R-:W-:Y:S04]  /*3a810*/  STS.U16 [R72+UR9+0x15080], R43 ;  /* 0x0150802b48007988 */ /* 0x000fe80008000409 */
[----:B------:R0:W-:Y:S04]  /*3a820*/  STS.U16 [R72+UR9+0x15480], R0 ;  /* 0x0154800048007988 */ /* 0x0001e80008000409 */
[----:B0-----:R-:W2:Y:S04]  /*3a830*/  LDL.LU R0, [R1+0x1304] ;  /* 0x0013040001007983 */ /* 0x001ea80000300800 */
[----:B------:R-:W3:Y:S04]  /*3a840*/  LDL.LU R46, [R1+0x188] ;  /* 0x00018800012e7983 */ /* 0x000ee80000300800 */
[----:B------:R-:W4:Y:S04]  /*3a850*/  LDL.LU R44, [R1+0x168] ;  /* 0x00016800012c7983 */ /* 0x000f280000300800 */
        /* <DEDUP_REMOVED lines=9> */
[----:B------:R0:W-:Y:S04]  /*3a8f0*/  STS.U16 [R72+UR9+0x15880], R84 ;  /* 0x0158805448007988 */ /* 0x0001e80008000409 */
[----:B------:R-:W2:Y:S04]  /*3a900*/  LDL.LU R43, [R1+0x28] ;  /* 0x00002800012b7983 */ /* 0x000ea80000300800 */
[----:B------:R1:W-:Y:S04]  /*3a910*/  STS.U16 [R72+UR9+0x15c80], R63 ;  /* 0x015c803f48007988 */ /* 0x0003e80008000409 */
[----:B0-----:R-:W2:Y:S04]  /*3a920*/  LDL.LU R84, [R1+0x1a8] ;  /* 0x0001a80001547983 */ /* 0x001ea80000300800 */
[----:B------:R0:W-:Y:S04]  /*3a930*/  STS.U16 [R72+UR9+0x16080], R47 ;  /* 0x0160802f48007988 */ /* 0x0001e80008000409 */
[----:B-1----:R-:W2:Y:S04]  /*3a940*/  LDL.LU R63, [R1+0x1c8] ;  /* 0x0001c800013f7983 */ /* 0x002ea80000300800 */
        /* <DEDUP_REMOVED lines=10> */
[----:B------:R-:W-:Y:S04]  /*3a9f0*/  STS.U16 [R72+UR9+0x17880], R50 ;  /* 0x0178803248007988 */ /* 0x000fe80008000409 */
[----:B-1----:R-:W2:Y:S04]  /*3aa00*/  LDL.LU R48, [R1+0x288] ;  /* 0x0002880001307983 */ /* 0x002ea80000300800 */
[----:B------:R0:W-:Y:S04]  /*3aa10*/  STS.U16 [R72+UR9+0x17c80], R52 ;  /* 0x017c803448007988 */ /* 0x0001e80008000409 */
[----:B0-----:R-:W2:Y:S04]  /*3aa20*/  LDL.LU R72, [R1+0x1300] ;  /* 0x0013000001487983 */ /* 0x001ea80000300800 */
[----:B------:R-:W2:Y:S01]  /*3aa30*/  LDL.LU R52, [R1+0x2a8] ;  /* 0x0002a80001347983 */ /* 0x000ea20000300800 */
[----:B------:R-:W-:-:S05]  /*3aa40*/  LOP3.LUT R50, R68, 0x20, RZ, 0x3c, !PT ;  /* 0x0000002044327812 */ /* 0x000fca00078e3cff */
        /* <DEDUP_REMOVED lines=9> */
[----:B---3--:R-:W-:Y:S04]  /*3aae0*/  STS.U16 [R50+UR9+0x12500], R46 ;  /* 0x0125002e32007988 */ /* 0x008fe80008000409 */
[----:B----4-:R-:W-:Y:S04]  /*3aaf0*/  STS.U16 [R50+UR9+0x12900], R44 ;  /* 0x0129002c32007988 */ /* 0x010fe80008000409 */
        /* <DEDUP_REMOVED lines=33> */
[----:B------:R0:W-:Y:S02]  /*3ad10*/  STS.U16 [R50+UR9+0x15900], R82 ;  /* 0x0159005232007988 */ /* 0x0001e40008000409 */
[----:B0-----:R-:W-:-:S05]  /*3ad20*/  LOP3.LUT R82, R68, 0x20, RZ, 0x3c, !PT ;  /* 0x0000002044527812 */ /* 0x001fca00078e3cff */
[----:B------:R-:W-:Y:S01]  /*3ad30*/  STS.U16 [R82+UR9+0x15d00], R61 ;  /* 0x015d003d52007988 */ /* 0x000fe20008000409 */
[----:B------:R-:W-:-:S03]  /*3ad40*/  LOP3.LUT R50, R68, 0x30, RZ, 0x3c, !PT ;  /* 0x0000003044327812 */ /* 0x000fc600078e3cff */
        /* <DEDUP_REMOVED lines=51> */
[----:B------:R-:W-:Y:S04]  /*3b080*/  STS.U16 [R50+UR9+0x15980], R80 ;  /* 0x0159805032007988 */ /* 0x000fe80008000409 */
        /* <DEDUP_REMOVED lines=31> */
[----:B------:R1:W-:Y:S04]  /*3b280*/  STS.U16 [R10+UR9+0x15600], R71 ;  /* 0x015600470a007988 */ /* 0x0003e80008000409 */
[----:B0-----:R-:W2:Y:S04]  /*3b290*/  LDL.LU R2, [R1+0x12f4] ;  /* 0x0012f40001027983 */ /* 0x001ea80000300800 */
[----:B-1----:R-:W3:Y:S04]  /*3b2a0*/  LDL.LU R71, [R1+0x12f0] ;  /* 0x0012f00001477983 */ /* 0x002ee80000300800 */
[----:B------:R-:W4:Y:S04]  /*3b2b0*/  LDL.LU R48, [R1+0x29c] ;  /* 0x00029c0001307983 */ /* 0x000f280000300800 */
[----:B------:R-:W2:Y:S04]  /*3b2c0*/  LDL.LU R33, [R1+0x27c] ;  /* 0x00027c0001217983 */ /* 0x000ea80000300800 */
        /* <DEDUP_REMOVED lines=30> */
[----:B--2---:R-:W-:Y:S04]  /*3b4b0*/  STS.U16 [R11+UR9+0x10680], R33 ;  /* 0x010680210b007988 */ /* 0x004fe80008000409 */
[----:B---3--:R0:W-:Y:S04]  /*3b4c0*/  STS.U16 [R11+UR9+0x10a80], R25 ;  /* 0x010a80190b007988 */ /* 0x0081e80008000409 */
[----:B------:R1:W-:Y:S04]  /*3b4d0*/  STS.U16 [R11+UR9+0x10e80], R17 ;  /* 0x010e80110b007988 */ /* 0x0003e80008000409 */
[----:B0-----:R-:W2:Y:S04]  /*3b4e0*/  LDL.LU R25, [R1+0x298] ;  /* 0x0002980001197983 */ /* 0x001ea80000300800 */
[----:B-1----:R-:W3:Y:S04]  /*3b4f0*/  LDL.LU R17, [R1+0x278] ;  /* 0x0002780001117983 */ /* 0x002ee80000300800 */
        /* <DEDUP_REMOVED lines=16> */
[----:B0-----:R-:W4:Y:S04]  /*3b600*/  LDL.LU R9, [R1+0x258] ;  /* 0x0002580001097983 */ /* 0x001f280000300800 */
[----:B-1----:R-:W4:Y:S04]  /*3b610*/  LDL.LU R47, [R1+0x238] ;  /* 0x00023800012f7983 */ /* 0x002f280000300800 */
[----:B------:R0:W-:Y:S04]  /*3b620*/  STS.U16 [R11+UR9+0x15280], R3 ;  /* 0x015280030b007988 */ /* 0x0001e80008000409 */
[----:B------:R-:W-:Y:S04]  /*3b630*/  STS.U16 [R11+UR9+0x15680], R92 ;  /* 0x0156805c0b007988 */ /* 0x000fe80008000409 */
[----:B0-----:R-:W4:Y:S04]  /*3b640*/  LDL.LU R3, [R1+0x12ec] ;  /* 0x0012ec0001037983 */ /* 0x001f280000300800 */
[----:B------:R-:W4:Y:S04]  /*3b650*/  LDL.LU R63, [R1+0x218] ;  /* 0x00021800013f7983 */ /* 0x000f280000300800 */
[----:B------:R-:W4:Y:S04]  /*3b660*/  LDL.LU R84, [R1+0x1f8] ;  /* 0x0001f80001547983 */ /* 0x000f280000300800 */
[----:B------:R-:W4:Y:S04]  /*3b670*/  LDL.LU R46, [R1+0x1d8] ;  /* 0x0001d800012e7983 */ /* 0x000f280000300800 */
[----:B------:R-:W-:Y:S04]  /*3b680*/  STS.U16 [R11+UR9+0x15a80], R76 ;  /* 0x015a804c0b007988 */ /* 0x000fe80008000409 */
[----:B------:R-:W4:Y:S04]  /*3b690*/  LDL.LU R44, [R1+0x1b8] ;  /* 0x0001b800012c7983 */ /* 0x000f280000300800 */
[----:B------:R-:W-:Y:S01]  /*3b6a0*/  STS.U16 [R11+UR9+0x15e80], R55 ;  /* 0x015e80370b007988 */ /* 0x000fe20008000409 */
[----:B------:R-:W-:-:S03]  /*3b6b0*/  LOP3.LUT R10, R68, 0x60, RZ, 0x3c, !PT ;  /* 0x00000060440a7812 */ /* 0x000fc600078e3cff */
[----:B------:R-:W4:Y:S04]  /*3b6c0*/  LDL.LU R40, [R1+0x198] ;  /* 0x0001980001287983 */ /* 0x000f280000300800 */
[----:B------:R-:W-:Y:S04]  /*3b6d0*/  STS.U16 [R11+UR9+0x16280], R5 ;  /* 0x016280050b007988 */ /* 0x000fe80008000409 */
        /* <DEDUP_REMOVED lines=15> */
[----:B------:R-:W4:Y:S04]  /*3b7d0*/  LDL.LU R43, [R1+0x78] ;  /* 0x00007800012b7983 */ /* 0x000f280000300800 */
[----:B--2---:R-:W-:Y:S04]  /*3b7e0*/  STS.U16 [R10+UR9+0x10300], R25 ;  /* 0x010300190a007988 */ /* 0x004fe80008000409 */
[----:B---3--:R0:W-:Y:S04]  /*3b7f0*/  STS.U16 [R10+UR9+0x10700], R17 ;  /* 0x010700110a007988 */ /* 0x0081e80008000409 */
[----:B0-----:R-:W2:Y:S04]  /*3b800*/  LDL.LU R17, [R1+0x58] ;  /* 0x0000580001117983 */ /* 0x001ea80000300800 */
[----:B----4-:R0:W-:Y:S04]  /*3b810*/  STS.U16 [R10+UR9+0x10b00], R9 ;  /* 0x010b00090a007988 */ /* 0x0101e80008000409 */
[----:B------:R1:W-:Y:S04]  /*3b820*/  STS.U16 [R10+UR9+0x10f00], R47 ;  /* 0x010f002f0a007988 */ /* 0x0003e80008000409 */
[----:B0-----:R-:W3:Y:S04]  /*3b830*/  LDL.LU R9, [R1+0x294] ;  /* 0x0002940001097983 */ /* 0x001ee80000300800 */
[----:B-1----:R-:W4:Y:S04]  /*3b840*/  LDL.LU R47, [R1+0x274] ;  /* 0x00027400012f7983 */ /* 0x002f280000300800 */
[----:B------:R0:W-:Y:S04]  /*3b850*/  STS.U16 [R10+UR9+0x11300], R63 ;  /* 0x0113003f0a007988 */ /* 0x0001e80008000409 */
[----:B------:R1:W-:Y:S04]  /*3b860*/  STS.U16 [R10+UR9+0x11700], R84 ;  /* 0x011700540a007988 */ /* 0x0003e80008000409 */
[----:B------:R1:W-:Y:S04]  /*3b870*/  STS.U16 [R10+UR9+0x11b00], R46 ;  /* 0x011b002e0a007988 */ /* 0x0003e80008000409 */
[----:B0-----:R-:W4:Y:S04]  /*3b880*/  LDL.LU R63, [R1+0x254] ;  /* 0x00025400013f7983 */ /* 0x001f280000300800 */
[----:B------:R0:W-:Y:S04]  /*3b890*/  STS.U16 [R10+UR9+0x11f00], R44 ;  /* 0x011f002c0a007988 */ /* 0x0001e80008000409 */
[----:B-1----:R-:W4:Y:S04]  /*3b8a0*/  LDL.LU R84, [R1+0x234] ;  /* 0x0002340001547983 */ /* 0x002f280000300800 */
[----:B------:R1:W-:Y:S04]  /*3b8b0*/  STS.U16 [R10+UR9+0x12300], R40 ;  /* 0x012300280a007988 */ /* 0x0003e80008000409 */
[----:B------:R-:W4:Y:S04]  /*3b8c0*/  LDL.LU R46, [R1+0x214] ;  /* 0x00021400012e7983 */ /* 0x000f280000300800 */
        /* <DEDUP_REMOVED lines=18> */
[----:B0-----:R-:W4:Y:S04]  /*3b9f0*/  LDL.LU R42, [R1+0xd4] ;  /* 0x0000d400012a7983 */ /* 0x001f280000300800 */
[----:B-1----:R-:W4:Y:S04]  /*3ba00*/  LDL.LU R43, [R1+0xb4] ;  /* 0x0000b400012b7983 */ /* 0x002f280000300800 */
[----:B--2---:R-:W-:Y:S04]  /*3ba10*/  STS.U16 [R10+UR9+0x14b00], R17 ;  /* 0x014b00110a007988 */ /* 0x004fe80008000409 */
[----:B------:R0:W-:Y:S04]  /*3ba20*/  STS.U16 [R10+UR9+0x14f00], R71 ;  /* 0x014f00470a007988 */ /* 0x0001e80008000409 */
[----:B------:R1:W-:Y:S04]  /*3ba30*/  STS.U16 [R10+UR9+0x15300], R72 ;  /* 0x015300480a007988 */ /* 0x0003e80008000409 */
[----:B0-----:R-:W2:Y:S04]  /*3ba40*/  LDL.LU R71, [R1+0x12e8] ;  /* 0x0012e80001477983 */ /* 0x001ea80000300800 */
[----:B-1----:R-:W2:Y:S04]  /*3ba50*/  LDL.LU R72, [R1+0x12e4] ;  /* 0x0012e40001487983 */ /* 0x002ea80000300800 */
[----:B------:R-:W-:Y:S04]  /*3ba60*/  STS.U16 [R10+UR9+0x15700], R90 ;  /* 0x0157005a0a007988 */ /* 0x000fe80008000409 */
        /* <DEDUP_REMOVED lines=29> */
[----:B------:R2:W-:Y:S04]  /*3bc40*/  STS.U16 [R4+UR9+0x14b80], R3 ;  /* 0x014b800304007988 */ /* 0x0005e80008000409 */
[----:B0-----:R0:W5:Y:S04]  /*3bc50*/  LDL.LU R72, [R1+0x12e0] ;  /* 0x0012e00001487983 */ /* 0x0011680000300800 */
[----:B-1----:R0:W5:Y:S04]  /*3bc60*/  LDL.LU R71, [R1+0x12dc] ;  /* 0x0012dc0001477983 */ /* 0x0021680000300800 */
[----:B--2---:R0:W5:Y:S04]  /*3bc70*/  LDL.LU R3, [R1+0x12d8] ;  /* 0x0012d80001037983 */ /* 0x0041680000300800 */
[----:B------:R1:W-:Y:S04]  /*3bc80*/  STS.U16 [R4+UR9+0x14f80], R2 ;  /* 0x014f800204007988 */ /* 0x0003e80008000409 */
[----:B------:R2:W-:Y:S04]  /*3bc90*/  STS.U16 [R4+UR9+0x15380], R0 ;  /* 0x0153800004007988 */ /* 0x0005e80008000409 */
[----:B-1----:R0:W5:Y:S04]  /*3bca0*/  LDL.LU R2, [R1+0x12d4] ;  /* 0x0012d40001027983 */ /* 0x0021680000300800 */
[----:B--2---:R0:W5:Y:S04]  /*3bcb0*/  LDL.LU R0, [R1+0x12d0] ;  /* 0x0012d00001007983 */ /* 0x0041680000300800 */
        /* <DEDUP_REMOVED lines=11> */
[----:B------:R1:W-:Y:S06]  /*3bd70*/  MEMBAR.ALL.CTA ;  /* 0x0000000000007992 */ /* 0x0003ec0000008000 */
[----:B-1----:R-:W1:Y:S01]  /*3bd80*/  FENCE.VIEW.ASYNC.S ;  /* 0x00000000000073c6 */ /* 0x002e620000000000 */
[----:B------:R-:W-:-:S04]  /*3bd90*/  ULEA UR6, UR18, UR9, 0x3 ;  /* 0x0000000912067291 */ /* 0x000fc8000f8e18ff */
[----:B------:R-:W-:Y:S01]  /*3bda0*/  UIADD3 UR6, UPT, UPT, UR6, 0x20000, URZ ;  /* 0x0002000006067890 */ /* 0x000fe2000fffe0ff */
[----:B-1----:R-:W-:Y:S06]  /*3bdb0*/  BAR.SYNC.DEFER_BLOCKING 0x0 ;  /* 0x0000000000007b1d */ /* 0x002fec0000010000 */
[----:B0-----:R-:W-:Y:S05]  /*3bdc0*/  @P0 BRA `(.L_x_10) ;  /* 0x0000000000900947 */ /* 0x001fea0003800000 */
[----:B------:R-:W-:Y:S02]  /*3bdd0*/  UIADD3 UR19, UPT, UPT, UR8, 0x108, URZ ;  /* 0x0000010808137890 */ /* 0x000fe4000fffe0ff */
[----:B------:R-:W-:Y:S02]  /*3bde0*/  UIADD3 UR36, UPT, UPT, UR8, 0x110, URZ ;  /* 0x0000011008247890 */ /* 0x000fe4000fffe0ff */
[----:B------:R-:W-:Y:S02]  /*3bdf0*/  UIADD3 UR37, UPT, UPT, UR8, 0x118, URZ ;  /* 0x0000011808257890 */ /* 0x000fe4000fffe0ff */
[----:B------:R-:W-:Y:S02]  /*3be00*/  UIADD3 UR42, UPT, UPT, UR8, 0x120, URZ ;  /* 0x00000120082a7890 */ /* 0x000fe4000fffe0ff */
[----:B------:R-:W-:Y:S02]  /*3be10*/  UIADD3 UR43, UPT, UPT, UR8, 0x128, URZ ;  /* 0x00000128082b7890 */ /* 0x000fe4000fffe0ff */
[----:B------:R-:W-:Y:S01]  /*3be20*/  UIADD3 UR48, UPT, UPT, UR8, 0x130, URZ ;  /* 0x0000013008307890 */ /* 0x000fe2000fffe0ff */
[----:B------:R-:W-:Y:S01]  /*3be30*/  UMOV UR16, 0x0 ;  /* 0x0000000000107882 */ /* 0x000fe20000000000 */
[----:B------:R-:W-:Y:S01]  /*3be40*/  UMOV UR17, 0x8400490 ;  /* 0x0840049000117882 */ /* 0x000fe20000000000 */
[----:B------:R-:W-:Y:S01]  /*3be50*/  UMOV UR13, 0x40004040 ;  /* 0x40004040000d7882 */ /* 0x000fe20000000000 */
[----:B------:R-:W-:-:S02]  /*3be60*/  UIADD3 UR49, UPT, UPT, UR8, 0x138, URZ ;  /* 0x0000013808317890 */ /* 0x000fc4000fffe0ff */
[----:B------:R0:W-:Y:S01]  /*3be70*/  UTCHMMA tmem[UR11], gdesc[UR12], tmem[UR8], tmem[UR16], idesc[UR17], UPT ;  /* 0x00ff100c0b0079ea */ /* 0x0001e2000b800008 */
[----:B------:R-:W-:Y:S01]  /*3be80*/  UMOV UR34, 0x0 ;  /* 0x0000000000227882 */ /* 0x000fe20000000000 */
[----:B------:R-:W-:Y:S01]  /*3be90*/  UMOV UR35, 0x8400490 ;  /* 0x0840049000237882 */ /* 0x000fe20000000000 */
[----:B------:R-:W-:Y:S01]  /*3bea0*/  UMOV UR38, 0x0 ;  /* 0x0000000000267882 */ /* 0x000fe20000000000 */
[----:B------:R-:W-:Y:S01]  /*3beb0*/  UMOV UR39, 0x8400490 ;  /* 0x0840049000277882 */ /* 0x000fe20000000000 */
        /* <DEDUP_REMOVED lines=21> */
.L_x_10:
[----:B------:R-:W2:Y:S04]  /*3c010*/  LDL R5, [R1+0xecc] ;  /* 0x000ecc0001057983 */ /* 0x000ea80000100800 */
[----:B------:R-:W2:Y:S01]  /*3c020*/  LDL R4, [R1+0x2b4] ;  /* 0x0002b40001047983 */ /* 0x000ea20000100800 */
[----:B------:R-:W-:-:S04]  /*3c030*/  UIADD3 UR18, UPT, UPT, UR18, 0x1, URZ ;  /* 0x0000000112127890 */ /* 0x000fc8000fffe0ff */
[----:B------:R-:W-:-:S04]  /*3c040*/  UISETP.GT.AND UP1, UPT, UR18, 0x1, UPT ;  /* 0x000000011200788c */ /* 0x000fc8000bf24270 */
[----:B0-----:R-:W-:Y:S02]  /*3c050*/  USEL UR4, URZ, 0x1, !UP1 ;  /* 0x00000001ff047887 */ /* 0x001fe4000c800000 */
[----:B------:R-:W-:Y:S02]  /*3c060*/  USEL UR18, UR18, URZ, !UP1 ;  /* 0x000000ff12127287 */ /* 0x000fe4000c800000 */
[----:B------:R-:W-:-:S03]  /*3c070*/  ULOP3.LUT UR7, UR5, UR4, URZ, 0x3c, !UPT ;  /* 0x0000000405077292 */ /* 0x000fc6000f8e3cff */
[----:B------:R-:W-:-:S04]  /*3c080*/  UMOV UR4, UR5 ;  /* 0x0000000500047c82 */ /* 0x000fc80008000000 */
[----:B------:R-:W-:Y:S01]  /*3c090*/  UMOV UR5, UR7 ;  /* 0x0000000700057c82 */ /* 0x000fe20008000000 */
[----:B--2---:R-:W-:-:S13]  /*3c0a0*/  ISETP.NE.U32.AND P1, PT, R4, R5, PT ;  /* 0x000000050400720c */ /* 0x004fda0003f25070 */
[----:B------:R-:W-:Y:S05]  /*3c0b0*/  @P1 BRA `(.L_x_11) ;  /* 0xfffffea400b41947 */ /* 0x000fea000383ffff */
.L_x_8:
[----:B0-----:R-:W3:Y:S01]  /*3c0c0*/  LDL.LU R5, [R1+0xf4c] ;  /* 0x000f4c0001057983 */ /* 0x001ee20000300800 */
[----:B------:R-:W3:Y:S01]  /*3c0d0*/  LDCU.128 UR12, c[0x0][0x390] ;  /* 0x00007200ff0c77ac */ /* 0x000ee20008000c00 */
[----:B------:R-:W0:Y:S02]  /*3c0e0*/  LDC R4, c[0x0][0x3a0] ;  /* 0x0000e800ff047b82 */ /* 0x000e240000000800 */
[----:B------:R-:W4:Y:S01]  /*3c0f0*/  LDL.LU R10, [R1+0xf74] ;  /* 0x000f7400010a7983 */ /* 0x000f220000300800 */
[----:B------:R-:W4:Y:S03]  /*3c100*/  LDCU UR18, c[0x0][0x39c] ;  /* 0x00007380ff1277ac */ /* 0x000f260008000800 */
[----:B--2---:R-:W2:Y:S01]  /*3c110*/  LDL.LU R9, [R1+0xf78] ;  /* 0x000f780001097983 */ /* 0x004ea20000300800 */
[----:B------:R-:W1:Y:S01]  /*3c120*/  LDCU UR5, c[0x0][0x3b8] ;  /* 0x00007700ff0577ac */ /* 0x000e620008000800 */
[----:B------:R-:W2:Y:S01]  /*3c130*/  LDCU UR11, c[0x0][0x39c] ;  /* 0x00007380ff0b77ac */ /* 0x000ea20008000800 */
[----:B------:R-:W0:Y:S01]  /*3c140*/  LDCU UR7, c[0x0][0x3b4] ;  /* 0x00007680ff0777ac */ /* 0x000e220008000800 */
[----:B------:R-:W0:Y:S01]  /*3c150*/  LDCU UR16, c[0x0][0x39c] ;  /* 0x00007380ff1077ac */ /* 0x000e220008000800 */
[----:B------:R-:W0:Y:S02]  /*3c160*/  LDCU UR17, c[0x0][0x39c] ;  /* 0x00007380ff1177ac */ /* 0x000e240008000800 */
[----:B0-----:R-:W-:-:S02]  /*3c170*/  VIADD R4, R4, 0x7f ;  /* 0x0000007f04047836 */ /* 0x001fc40000000000 */
[----:B-1---5:R-:W-:-:S03]  /*3c180*/  IMAD R7, R0, UR5, RZ ;  /* 0x0000000500077c24 */ /* 0x022fc6000f8e02ff */
[----:B------:R-:W-:Y:S01]  /*3c190*/  ISETP.GE.AND P4, PT, R4, 0x80, PT ;  /* 0x000000800400780c */ /* 0x000fe20003f86270 */
[----:B------:R-:W-:-:S04]  /*3c1a0*/  VIADD R6, R7, UR5 ;  /* 0x0000000507067c36 */ /* 0x000fc80008000000 */
[----:B------:R-:W-:-:S04]  /*3c1b0*/  VIADD R3, R6, UR5 ;  /* 0x0000000506037c36 */ /* 0x000fc80008000000 */
[----:B------:R-:W-:Y:S01]  /*3c1c0*/  VIADD R4, R3, UR5 ;  /* 0x0000000503047c36 */ /* 0x000fe20008000000 */
[C---:B---3--:R-:W-:Y:S01]  /*3c1d0*/  ISETP.GE.AND P1, PT, R5.reuse, UR14, PT ;  /* 0x0000000e05007c0c */ /* 0x048fe2000bf26270 */
[----:B------:R-:W-:Y:S01]  /*3c1e0*/  IMAD R8, R5, UR7, RZ ;  /* 0x0000000705087c24 */ /* 0x000fe2000f8e02ff */
[----:B------:R-:W0:Y:S01]  /*3c1f0*/  LDCU UR14, c[0x0][0x39c] ;  /* 0x00007380ff0e77ac */ /* 0x000e220008000800 */
[----:B------:R-:W-:Y:S01]  /*3c200*/  VIADD R5, R4, UR5 ;  /* 0x0000000504057c36 */ /* 0x000fe20008000000 */
[----:B----4-:R-:W-:Y:S02]  /*3c210*/  ISETP.LT.AND P6, PT, R10, UR18, !P1 ;  /* 0x000000120a007c0c */ /* 0x010fe4000cfc1270 */
[----:B------:R-:W-:Y:S01]  /*3c220*/  LEA R2, P3, R8, UR12, 0x1 ;  /* 0x0000000c08027c11 */ /* 0x000fe2000f8608ff */
[----:B------:R-:W-:Y:S01]  /*3c230*/  VIADD R79, R5, UR5 ;  /* 0x00000005054f7c36 */ /* 0x000fe20008000000 */
[----:B--2---:R-:W-:Y:S02]  /*3c240*/  ISETP.LT.AND P5, PT, R9, UR11, !P1 ;  /* 0x0000000b09007c0c */ /* 0x004fe4000cfa1270 */
[----:B------:R-:W-:Y:S01]  /*3c250*/  P2R R9, PR, RZ, 0x40 ;  /* 0x00000040ff097803 */ /* 0x000fe20000000000 */
[----:B------:R-:W-:Y:S01]  /*3c260*/  VIADD R83, R79, UR5 ;  /* 0x000000054f537c36 */ /* 0x000fe20008000000 */
[----:B------:R-:W-:-:S02]  /*3c270*/  ISETP.LT.AND P0, PT, R0, UR15, !P1 ;  /* 0x0000000f00007c0c */ /* 0x000fc4000cf01270 */
[----:B------:R-:W-:Y:S01]  /*3c280*/  LEA.HI.X.SX32 R0, R8, UR13, 0x1, P3 ;  /* 0x0000000d08007c11 */ /* 0x000fe200098f0eff */
[----:B------:R1:W-:Y:S01]  /*3c290*/  STL [R1+0x1d8], R9 ;  /* 0x0001d80901007387 */ /* 0x0003e20000100800 */
[----:B------:R-:W-:Y:S09]  /*3c2a0*/  @!P4 BRA `(.L_x_12) ;  /* 0x000000000010c947 */ /* 0x000ff20003800000 */
[----:B------:R-:W-:-:S06]  /*3c2b0*/  USHF.L.U32 UR4, UR4, 0x1f, URZ ;  /* 0x0000001f04047899 */ /* 0x000fcc00080006ff */
[----:B------:R-:W-:-:S04]  /*3c2c0*/  IMAD.U32 R8, RZ, RZ, UR4 ;  /* 0x00000004ff087e24 */ /* 0x000fc8000f8e00ff */
[----:B------:R-:W2:Y:S02]  /*3c2d0*/  SYNCS.PHASECHK.TRANS64.TRYWAIT P3, [UR6], R8 ;  /* 0x00000008ff0075a7 */ /* 0x000ea40008061106 */
[----:B--2---:R-:W-:Y:S05]  /*3c2e0*/  @!P3 BRA `(.L_x_13) ;  /* 0x000000ac0020b947 */ /* 0x004fea0003800000 */
.L_x_12:
[----:B------:R-:W-:Y:S01]  /*3c2f0*/  BAR.SYNC.DEFER_BLOCKING 0x0 ;  /* 0x0000000000007b1d */ /* 0x000fe20000010000 */
[-C--:B------:R-:W-:Y:S01]  /*3c300*/  LEA R68, P4, R7, R2.reuse, 0x1 ;  /* 0x0000000207447211 */ /* 0x080fe200078808ff */
[----:B------:R-:W-:Y:S01]  /*3c310*/  VIADD R78, R83, UR5 ;  /* 0x00000005534e7c36 */ /* 0x000fe20008000000 */
[----:B------:R-:W-:Y:S02]  /*3c320*/  LEA R70, P3, R6, R2, 0x1 ;  /* 0x0000000206467211 */ /* 0x000fe400078608ff */
[----:B------:R-:W-:Y:S01]  /*3c330*/  LEA.HI.X.SX32 R69, R7, R0, 0x1, P4 ;  /* 0x0000000007457211 */ /* 0x000fe200020f0eff */
[----:B------:R-:W-:Y:S01]  /*3c340*/  VIADD R85, R78, UR5 ;  /* 0x000000054e557c36 */ /* 0x000fe20008000000 */
[----:B------:R-:W-:Y:S01]  /*3c350*/  LEA R72, P4, R3, R2, 0x1 ;  /* 0x0000000203487211 */ /* 0x000fe200078808ff */
[----:B------:R2:W-:Y:S01]  /*3c360*/  STL [R1+0x139c], R68 ;  /* 0x00139c4401007387 */ /* 0x0005e20000100800 */
[-C--:B------:R-:W-:Y:S01]  /*3c370*/  LEA.HI.X.SX32 R71, R6, R0.reuse, 0x1, P3 ;  /* 0x0000000006477211 */ /* 0x080fe200018f0eff */
[----:B------:R-:W-:Y:S01]  /*3c380*/  VIADD R89, R85, UR5 ;  /* 0x0000000555597c36 */ /* 0x000fe20008000000 */
[----:B------:R-:W-:Y:S01]  /*3c390*/  LEA.HI.X.SX32 R73, R3, R0, 0x1, P4 ;  /* 0x0000000003497211 */ /* 0x000fe200020f0eff */
[----:B------:R-:W-:Y:S01]  /*3c3a0*/  STL [R1+0x1398], R69 ;  /* 0x0013984501007387 */ /* 0x000fe20000100800 */
[CC--:B------:R-:W-:Y:S01]  /*3c3b0*/  LEA R74, P3, R4.reuse, R2.reuse, 0x1 ;  /* 0x00000002044a7211 */ /* 0x0c0fe200078608ff */
[----:B------:R-:W-:Y:S01]  /*3c3c0*/  VIADD R3, R89, UR5 ;  /* 0x0000000559037c36 */ /* 0x000fe20008000000 */
[----:B------:R-:W-:Y:S01]  /*3c3d0*/  LEA R76, P4, R5, R2, 0x1 ;  /* 0x00000002054c7211 */ /* 0x000fe200078808ff */
[----:B------:R-:W-:Y:S01]  /*3c3e0*/  STL [R1+0x13a4], R69 ;  /* 0x0013a44501007387 */ /* 0x000fe20000100800 */
[-C--:B------:R-:W-:Y:S01]  /*3c3f0*/  LEA.HI.X.SX32 R75, R4, R0.reuse, 0x1, P3 ;  /* 0x00000000044b7211 */ /* 0x080fe200018f0eff */
[----:B------:R-:W-:Y:S01]  /*3c400*/  VIADD R84, R3, UR5 ;  /* 0x0000000503547c36 */ /* 0x000fe20008000000 */
[----:B------:R-:W-:Y:S01]  /*3c410*/  LEA.HI.X.SX32 R77, R5, R0, 0x1, P4 ;  /* 0x00000000054d7211 */ /* 0x000fe200020f0eff */
[----:B------:R-:W-:Y:S01]  /*3c420*/  STL [R1+0x13b0], R69 ;  /* 0x0013b04501007387 */ /* 0x000fe20000100800 */
[C---:B------:R-:W-:Y:S01]  /*3c430*/  LEA R82, P3, R83.reuse, R2, 0x1 ;  /* 0x0000000253527211 */ /* 0x040fe200078608ff */
[----:B------:R-:W-:Y:S01]  /*3c440*/  VIADD R88, R84, UR5 ;  /* 0x0000000554587c36 */ /* 0x000fe20008000000 */
[----:B------:R-:W3:Y:S01]  /*3c450*/  LDCU UR4, c[0x0][0x39c] ;  /* 0x00007380ff0477ac */ /* 0x000ee20008000800 */
[----:B------:R-:W4:Y:S02]  /*3c460*/  @!P2 SYNCS.CCTL.IV [UR9+0x20000] ;  /* 0x02000000ff00a9b1 */ /* 0x000f240008000009 */
[----:B----4-:R-:W-:Y:S01]  /*3c470*/  BAR.SYNC.DEFER_BLOCKING 0x0 ;  /* 0x0000000000007b1d */ /* 0x010fe20000010000 */
[----:B------:R-:W-:-:S02]  /*3c480*/  LEA.HI.X.SX32 R83, R83, R0, 0x1, P3 ;  /* 0x0000000053537211 */ /* 0x000fc400018f0eff */
[----:B------:R-:W-:-:S03]  /*3c490*/  LEA R90, P3, R85, R2, 0x1 ;  /* 0x00000002555a7211 */ /* 0x000fc600078608ff */
[----:B------:R-:W4:Y:S01]  /*3c4a0*/  LDCU UR6, c[0x0][0x39c] ;  /* 0x00007380ff0677ac */ /* 0x000f220008000800 */
[----:B------:R-:W-:Y:S01]  /*3c4b0*/  LEA.HI.X.SX32 R91, R85, R0, 0x1, P3 ;  /* 0x00000000555b7211 */ /* 0x000fe200018f0eff */
[----:B-1----:R-:W1:Y:S01]  /*3c4c0*/  LDTM.x64 R4, tmem[UR10] ;  /* 0x0000000a000479ee */ /* 0x002e620008340000 */
[----:B------:R-:W-:Y:S01]  /*3c4d0*/  STL [R1+0x13bc], R69 ;  /* 0x0013bc4501007387 */ /* 0x000fe20000100800 */
[C---:B------:R-:W-:Y:S01]  /*3c4e0*/  LEA R92, P3, R3.reuse, R2, 0x1 ;  /* 0x00000002035c7211 */ /* 0x040fe200078608ff */
[----:B------:R-:W5:Y:S02]  /*3c4f0*/  LDCU UR7, c[0x0][0x39c] ;  /* 0x00007380ff0777ac */ /* 0x000f640008000800 */
[----:B------:R-:W-:Y:S01]  /*3c500*/  STL [R1+0x13c8], R69 ;  /* 0x0013c84501007387 */ /* 0x000fe20000100800 */
[----:B------:R-:W-:-:S03]  /*3c510*/  LEA.HI.X.SX32 R93, R3, R0, 0x1, P3 ;  /* 0x00000000035d7211 */ /* 0x000fc600018f0eff */
[----:B------:R-:W-:Y:S04]  /*3c520*/  STL [R1+0x13d4], R69 ;  /* 0x0013d44501007387 */ /* 0x000fe80000100800 */
[----:B------:R-:W-:Y:S01]  /*3c530*/  STL [R1+0x13e0], R69 ;  /* 0x0013e04501007387 */ /* 0x000fe20000100800 */
[----:B------:R-:W0:Y:S03]  /*3c540*/  @!P2 SYNCS.CCTL.IV [UR9+0x20008] ;  /* 0x02000800ff00a9b1 */ /* 0x000e260008000009 */
[----:B------:R1:W-:Y:S01]  /*3c550*/  STL [R1+0x13ec], R69 ;  /* 0x0013ec4501007387 */ /* 0x0003e20000100800 */
[C---:B------:R-:W-:Y:S01]  /*3c560*/  LEA R80, P2, R79.reuse, R2, 0x1 ;  /* 0x000000024f507211 */ /* 0x040fe200078408ff */
[----:B------:R-:W0:Y:S02]  /*3c570*/  LDCU UR9, c[0x0][0x39c] ;  /* 0x00007380ff0977ac */ /* 0x000e240008000800 */
[----:B------:R1:W-:Y:S01]  /*3c580*/  STL [R1+0x13a8], R70 ;  /* 0x0013a84601007387 */ /* 0x0003e20000100800 */
[----:B------:R-:W-:Y:S01]  /*3c590*/  LEA.HI.X.SX32 R81, R79, R0, 0x1, P2 ;  /* 0x000000004f517211 */ /* 0x000fe200010f0eff */
[----:B------:R-:W-:Y:S01]  /*3c5a0*/  VIADD R79, R88, UR5 ;  /* 0x00000005584f7c36 */ /* 0x000fe20008000000 */
[C---:B------:R-:W-:Y:S01]  /*3c5b0*/  LEA R86, P2, R78.reuse, R2, 0x1 ;  /* 0x000000024e567211 */ /* 0x040fe200078408ff */
[----:B------:R0:W-:Y:S03]  /*3c5c0*/  STL [R1+0x13a0], R71 ;  /* 0x0013a04701007387 */ /* 0x0001e60000100800 */
[----:B------:R-:W-:Y:S01]  /*3c5d0*/  LEA.HI.X.SX32 R87, R78, R0, 0x1, P2 ;  /* 0x000000004e577211 */ /* 0x000fe200010f0eff */
[----:B------:R-:W-:Y:S01]  /*3c5e0*/  STL [R1+0x13b4], R72 ;  /* 0x0013b44801007387 */ /* 0x000fe20000100800 */
[----:B--2---:R-:W-:Y:S01]  /*3c5f0*/  LEA R68, P2, R89, R2, 0x1 ;  /* 0x0000000259447211 */ /* 0x004fe200078408ff */
[----:B------:R-:W-:-:S02]  /*3c600*/  VIADD R78, R79, UR5 ;  /* 0x000000054f4e7c36 */ /* 0x000fc40008000000 */
[----:B------:R-:W-:Y:S01]  /*3c610*/  STL [R1+0x13ac], R73 ;  /* 0x0013ac4901007387 */ /* 0x000fe20000100800 */
[----:B-1----:R-:W-:Y:S01]  /*3c620*/  LEA.HI.X.SX32 R69, R89, R0, 0x1, P2 ;  /* 0x0000000059457211 */ /* 0x002fe200010f0eff */
[----:B------:R-:W-:Y:S01]  /*3c630*/  VIADD R85, R78, UR5 ;  /* 0x000000054e557c36 */ /* 0x000fe20008000000 */
[C---:B------:R-:W-:Y:S01]  /*3c640*/  LEA R70, P2, R84.reuse, R2, 0x1 ;  /* 0x0000000254467211 */ /* 0x040fe200078408ff */
[----:B------:R-:W-:Y:S02]  /*3c650*/  STL [R1+0x13c0], R74 ;  /* 0x0013c04a01007387 */ /* 0x000fe40000100800 */
[----:B------:R-:W-:Y:S01]  /*3c660*/  VIADD R3, R85, UR5 ;  /* 0x0000000555037c36 */ /* 0x000fe20008000000 */
[----:B0-----:R-:W-:Y:S01]  /*3c670*/  LEA.HI.X.SX32 R71, R84, R0, 0x1, P2 ;  /* 0x0000000054477211 */ /* 0x001fe200010f0eff */
[----:B------:R-:W-:Y:S02]  /*3c680*/  STL [R1+0x13b8], R75 ;  /* 0x0013b84b01007387 */ /* 0x000fe40000100800 */
[----:B------:R-:W-:-:S02]  /*3c690*/  VIADD R84, R3, UR5 ;  /* 0x0000000503547c36 */ /* 0x000fc40008000000 */
        /* <DEDUP_REMOVED lines=17> */
[----:B------:R0:W-:Y:S04]  /*3c7b0*/  STL.64 [R1+0x160], R68 ;  /* 0x0001604401007387 */ /* 0x0001e80000100a00 */
[----:B------:R-:W-:Y:S04]  /*3c7c0*/  STL.64 [R1+0x158], R92 ;  /* 0x0001585c01007387 */ /* 0x000fe80000100a00 */
[----:B------:R1:W-:Y:S01]  /*3c7d0*/  STL.64 [R1+0x150], R70 ;  /* 0x0001504601007387 */ /* 0x0003e20000100a00 */
[----:B0-----:R-:W-:-:S03]  /*3c7e0*/  LEA R68, P3, R88, R2, 0x1 ;  /* 0x0000000258447211 */ /* 0x001fc600078608ff */
[----:B------:R-:W2:Y:S01]  /*3c7f0*/  LDL.LU R74, [R1+0xf90] ;  /* 0x000f9000014a7983 */ /* 0x000ea20000300800 */
[----:B------:R-:W-:Y:S02]  /*3c800*/  LEA.HI.X.SX32 R69, R88, R0, 0x1, P3 ;  /* 0x0000000058457211 */ /* 0x000fe400018f0eff */
[----:B-1----:R-:W-:-:S03]  /*3c810*/  LEA R70, P2, R79, R2, 0x1 ;  /* 0x000000024f467211 */ /* 0x002fc600078408ff */
[----:B------:R0:W-:Y:S04]  /*3c820*/  STL.64 [R1+0x148], R68 ;  /* 0x0001484401007387 */ /* 0x0001e80000100a00 */
[----:B0-----:R-:W3:Y:S04]  /*3c830*/  LDL.LU R69, [R1+0xf8c] ;  /* 0x000f8c0001457983 */ /* 0x001ee80000300800 */
[----:B------:R-:W4:Y:S01]  /*3c840*/  LDL.LU R68, [R1+0xf80] ;  /* 0x000f800001447983 */ /* 0x000f220000300800 */
[----:B------:R-:W-:Y:S02]  /*3c850*/  LEA.HI.X.SX32 R71, R79, R0, 0x1, P2 ;  /* 0x000000004f477211 */ /* 0x000fe400010f0eff */
[----:B------:R-:W-:-:S03]  /*3c860*/  LEA R72, P3, R78, R2, 0x1 ;  /* 0x000000024e487211 */ /* 0x000fc600078608ff */
[----:B------:R0:W-:Y:S01]  /*3c870*/  STL.64 [R1+0x140], R70 ;  /* 0x0001404601007387 */ /* 0x0001e20000100a00 */
[----:B------:R-:W-:-:S05]  /*3c880*/  LEA.HI.X.SX32 R73, R78, R0, 0x1, P3 ;  /* 0x000000004e497211 */ /* 0x000fca00018f0eff */
[----:B------:R1:W-:Y:S01]  /*3c890*/  STL.64 [R1+0x138], R72 ;  /* 0x0001384801007387 */ /* 0x0003e20000100a00 */
[----:B0-----:R-:W-:-:S04]  /*3c8a0*/  LEA R70, P2, R85, R2, 0x1 ;  /* 0x0000000255467211 */ /* 0x001fc800078408ff */
[----:B------:R-:W-:Y:S02]  /*3c8b0*/  LEA.HI.X.SX32 R71, R85, R0, 0x1, P2 ;  /* 0x0000000055477211 */ /* 0x000fe400010f0eff */
[C---:B-1----:R-:W-:Y:S01]  /*3c8c0*/  LEA R72, P3, R3.reuse, R2, 0x1 ;  /* 0x0000000203487211 */ /* 0x042fe200078608ff */
[----:B------:R-:W-:Y:S02]  /*3c8d0*/  VIADD R79, R84, UR5 ;  /* 0x00000005544f7c36 */ /* 0x000fe40008000000 */
[----:B------:R0:W-:Y:S01]  /*3c8e0*/  STL.64 [R1+0x130], R70 ;  /* 0x0001304601007387 */ /* 0x0001e20000100a00 */
[----:B------:R-:W-:Y:S01]  /*3c8f0*/  LEA.HI.X.SX32 R73, R3, R0, 0x1, P3 ;  /* 0x0000000003497211 */ /* 0x000fe200018f0eff */
[----:B------:R-:W-:-:S04]  /*3c900*/  VIADD R78, R79, UR5 ;  /* 0x000000054f4e7c36 */ /* 0x000fc80008000000 */
        /* <DEDUP_REMOVED lines=11> */
[----:B-1----:R-:W-:-:S03]  /*3c9c0*/  LEA R72, P3, R3, R2, 0x1 ;  /* 0x0000000203487211 */ /* 0x002fc600078608ff */
[----:B------:R0:W-:Y:S01]  /*3c9d0*/  STL.64 [R1+0x110], R70 ;  /* 0x0001104601007387 */ /* 0x0001e20000100a00 */
[----:B------:R-:W-:-:S03]  /*3c9e0*/  LEA.HI.X.SX32 R73, R3, R0, 0x1, P3 ;  /* 0x0000000003497211 */ /* 0x000fc600018f0eff */
[----:B------:R-:W-:Y:S01]  /*3c9f0*/  STL [R1+0x1400], R2 ;  /* 0x0014000201007387 */ /* 0x000fe20000100800 */
[----:B------:R-:W-:Y:S02]  /*3ca00*/  F2FP.BF16.F32.PACK_AB R66, R67, R66 ;  /* 0x000000424342723e */ /* 0x000fe400000010ff */
[C---:B0-----:R-:W-:Y:S01]  /*3ca10*/  LEA R70, P4, R84.reuse, R2, 0x1 ;  /* 0x0000000254467211 */ /* 0x041fe200078808ff */
[----:B------:R0:W-:Y:S03]  /*3ca20*/  STL [R1+0x1404], R3 ;  /* 0x0014040301007387 */ /* 0x0001e60000100800 */
[----:B------:R-:W-:Y:S01]  /*3ca30*/  LEA.HI.X.SX32 R71, R84, R0, 0x1, P4 ;  /* 0x0000000054477211 */ /* 0x000fe200020f0eff */
[----:B------:R-:W-:Y:S01]  /*3ca40*/  STL.64 [R1+0x108], R72 ;  /* 0x0001084801007387 */ /* 0x000fe20000100a00 */
[----:B------:R-:W-:Y:S02]  /*3ca50*/  F2FP.BF16.F32.PACK_AB R64, R65, R64 ;  /* 0x000000404140723e */ /* 0x000fe400000010ff */
[----:B------:R-:W-:Y:S01]  /*3ca60*/  F2FP.BF16.F32.PACK_AB R62, R63, R62 ;  /* 0x0000003e3f3e723e */ /* 0x000fe200000010ff */
[----:B------:R-:W-:Y:S01]  /*3ca70*/  STL [R1+0x140c], R84 ;  /* 0x00140c5401007387 */ /* 0x000fe20000100800 */
[----:B------:R-:W-:-:S03]  /*3ca80*/  F2FP.BF16.F32.PACK_AB R60, R61, R60 ;  /* 0x0000003c3d3c723e */ /* 0x000fc600000010ff */
[----:B------:R1:W-:Y:S01]  /*3ca90*/  STL [R1+0x1408], R0 ;  /* 0x0014080001007387 */ /* 0x0003e20000100800 */
[----:B------:R-:W-:-:S03]  /*3caa0*/  F2FP.BF16.F32.PACK_AB R58, R59, R58 ;  /* 0x0000003a3b3a723e */ /* 0x000fc600000010ff */
[----:B------:R-:W-:Y:S01]  /*3cab0*/  STL.64 [R1+0x100], R70 ;  /* 0x0001004601007387 */ /* 0x000fe20000100a00 */
[----:B------:R-:W-:-:S03]  /*3cac0*/  F2FP.BF16.F32.PACK_AB R56, R57, R56 ;  /* 0x000000383938723e */ /* 0x000fc600000010ff */
[----:B------:R-:W-:Y:S01]  /*3cad0*/  STL [R1+0x1410], R67 ;  /* 0x0014104301007387 */ /* 0x000fe20000100800 */
[----:B0-----:R-:W-:-:S03]  /*3cae0*/  F2FP.BF16.F32.PACK_AB R3, R55, R54 ;  /* 0x000000363703723e */ /* 0x001fc600000010ff */
[----:B------:R-:W-:Y:S01]  /*3caf0*/  STL [R1+0x1d4], R66 ;  /* 0x0001d44201007387 */ /* 0x000fe20000100800 */
[----:B------:R-:W-:-:S03]  /*3cb00*/  F2FP.BF16.F32.PACK_AB R2, R53, R52 ;  /* 0x000000343502723e */ /* 0x000fc600000010ff */
[----:B------:R-:W-:Y:S01]  /*3cb10*/  STL [R1+0x1d0], R64 ;  /* 0x0001d04001007387 */ /* 0x000fe20000100800 */
[----:B-1----:R-:W-:-:S03]  /*3cb20*/  F2FP.BF16.F32.PACK_AB R0, R51, R50 ;  /* 0x000000323300723e */ /* 0x002fc600000010ff */
[----:B------:R-:W-:Y:S04]  /*3cb30*/  STL [R1+0x1cc], R62 ;  /* 0x0001cc3e01007387 */ /* 0x000fe80000100800 */
[----:B------:R-:W-:Y:S04]  /*3cb40*/  STL [R1+0x1c8], R60 ;  /* 0x0001c83c01007387 */ /* 0x000fe80000100800 */
[----:B------:R-:W-:Y:S04]  /*3cb50*/  STL [R1+0x1c4], R58 ;  /* 0x0001c43a01007387 */ /* 0x000fe80000100800 */
[----:B------:R-:W-:Y:S04]  /*3cb60*/  STL [R1+0x1c0], R56 ;  /* 0x0001c03801007387 */ /* 0x000fe80000100800 */
[----:B------:R-:W-:Y:S04]  /*3cb70*/  STL [R1+0x1bc], R3 ;  /* 0x0001bc0301007387 */ /* 0x000fe80000100800 */
[----:B------:R-:W-:Y:S04]  /*3cb80*/  STL.64 [R1+0x14e0], R48 ;  /* 0x0014e03001007387 */ /* 0x000fe80000100a00 */
[----:B------:R-:W-:Y:S04]  /*3cb90*/  STL [R1+0x1b8], R2 ;  /* 0x0001b80201007387 */ /* 0x000fe80000100800 */
[----:B------:R-:W-:Y:S04]  /*3cba0*/  STL.64 [R1+0x14d8], R46 ;  /* 0x0014d82e01007387 */ /* 0x000fe80000100a00 */
[----:B------:R-:W-:Y:S04]  /*3cbb0*/  STL [R1+0x1b4], R0 ;  /* 0x0001b40001007387 */ /* 0x000fe80000100800 */
[----:B------:R-:W-:Y:S04]  /*3cbc0*/  STL.64 [R1+0x14d0], R44 ;  /* 0x0014d02c01007387 */ /* 0x000fe80000100a00 */
        /* <DEDUP_REMOVED lines=15> */
[----:B------:R0:W-:Y:S04]  /*3ccc0*/  STL.64 [R1+0x1450], R12 ;  /* 0x0014500c01007387 */ /* 0x0001e80000100a00 */
[----:B------:R-:W-:Y:S04]  /*3ccd0*/  STL.64 [R1+0x1448], R10 ;  /* 0x0014480a01007387 */ /* 0x000fe80000100a00 */
[----:B------:R-:W-:Y:S04]  /*3cce0*/  STL.64 [R1+0x1440], R8 ;  /* 0x0014400801007387 */ /* 0x000fe80000100a00 */
[----:B------:R-:W-:Y:S04]  /*3ccf0*/  STL.64 [R1+0x1438], R6 ;  /* 0x0014380601007387 */ /* 0x000fe80000100a00 */
[----:B------:R-:W-:Y:S01]  /*3cd00*/  STL.64 [R1+0x1430], R4 ;  /* 0x0014300401007387 */ /* 0x000fe20000100a00 */
[----:B--2---:R-:W-:-:S02]  /*3cd10*/  ISETP.LT.AND P2, PT, R74, UR16, !P1 ;  /* 0x000000104a007c0c */ /* 0x004fc4000cf41270 */
[----:B---3--:R-:W-:Y:S02]  /*3cd20*/  ISETP.LT.AND P3, PT, R69, UR17, !P1 ;  /* 0x0000001145007c0c */ /* 0x008fe4000cf61270 */
[----:B----4-:R-:W-:Y:S02]  /*3cd30*/  ISETP.LT.AND P4, PT, R68, UR14, !P1 ;  /* 0x0000000e44007c0c */ /* 0x010fe4000cf81270 */
[----:B0-----:R-:W0:Y:S02]  /*3cd40*/  LDTM.x64 R12, tmem[UR10+0x40] ;  /* 0x0000400a000c79ee */ /* 0x001e240008340000 */
[----:B0-----:R-:W-:Y:S04]  /*3cd50*/  STL.64 [R1], R12 ;  /* 0x0000000c01007387 */ /* 0x001fe80000100a00 */
        /* <DEDUP_REMOVED lines=30> */
[----:B------:R2:W-:Y:S04]  /*3cf40*/  STL.64 [R1+0xf8], R74 ;  /* 0x0000f84a01007387 */ /* 0x0005e80000100a00 */
[----:B0-----:R-:W3:Y:S04]  /*3cf50*/  LDL.LU.64 R48, [R1+0x14e0] ;  /* 0x0014e00001307983 */ /* 0x001ee80000300a00 */
[----:B------:R-:W4:Y:S04]  /*3cf60*/  LDL.LU.64 R46, [R1+0x14d8] ;  /* 0x0014d800012e7983 */ /* 0x000f280000300a00 */
[----:B------:R-:W5:Y:S04]  /*3cf70*/  LDL.LU.64 R44, [R1+0x14d0] ;  /* 0x0014d000012c7983 */ /* 0x000f680000300a00 */
        /* <DEDUP_REMOVED lines=20> */
[----:B------:R-:W5:Y:S04]  /*3d0c0*/  LDL.LU R84, [R1+0xa4] ;  /* 0x0000a40001547983 */ /* 0x000f680000300800 */
[----:B------:R-:W5:Y:S04]  /*3d0d0*/  LDL.LU R0, [R1+0xa0] ;  /* 0x0000a00001007983 */ /* 0x000f680000300800 */
[----:B------:R-:W5:Y:S04]  /*3d0e0*/  LDL.LU R3, [R1+0x9c] ;  /* 0x00009c0001037983 */ /* 0x000f680000300800 */
[----:B------:R-:W5:Y:S04]  /*3d0f0*/  LDL.LU R2, [R1+0x98] ;  /* 0x0000980001027983 */ /* 0x000f680000300800 */
[----:B------:R-:W5:Y:S04]  /*3d100*/  LDL.LU R89, [R1+0x94] ;  /* 0x0000940001597983 */ /* 0x000f680000300800 */
[----:B------:R-:W5:Y:S04]  /*3d110*/  LDL.LU R90, [R1+0x90] ;  /* 0x00009000015a7983 */ /* 0x000f680000300800 */
[----:B------:R-:W5:Y:S04]  /*3d120*/  LDL.LU R91, [R1+0x8c] ;  /* 0x00008c00015b7983 */ /* 0x000f680000300800 */
[----:B------:R-:W5:Y:S04]  /*3d130*/  LDL.LU R86, [R1+0x88] ;  /* 0x0000880001567983 */ /* 0x000f680000300800 */
[----:B-1----:R-:W5:Y:S04]  /*3d140*/  LDL.LU R69, [R1+0x84] ;  /* 0x0000840001457983 */ /* 0x002f680000300800 */
[----:B------:R-:W5:Y:S04]  /*3d150*/  LDL.LU R66, [R1+0x80] ;  /* 0x0000800001427983 */ /* 0x000f680000300800 */
[----:B------:R-:W5:Y:S04]  /*3d160*/  LDL.LU R65, [R1+0x7c] ;  /* 0x00007c0001417983 */ /* 0x000f680000300800 */
[----:B------:R-:W5:Y:S04]  /*3d170*/  LDL.LU R64, [R1+0x78] ;  /* 0x0000780001407983 */ /* 0x000f680000300800 */
[----:B------:R-:W5:Y:S04]  /*3d180*/  LDL.LU R63, [R1+0x74] ;  /* 0x00007400013f7983 */ /* 0x000f680000300800 */
[----:B------:R-:W5:Y:S04]  /*3d190*/  LDL.LU R62, [R1+0x70] ;  /* 0x00007000013e7983 */ /* 0x000f680000300800 */
[----:B------:R-:W5:Y:S04]  /*3d1a0*/  LDL.LU R61, [R1+0x6c] ;  /* 0x00006c00013d7983 */ /* 0x000f680000300800 */
[----:B------:R-:W5:Y:S04]  /*3d1b0*/  LDL.LU R60, [R1+0x68] ;  /* 0x00006800013c7983 */ /* 0x000f680000300800 */
[----:B------:R-:W5:Y:S01]  /*3d1c0*/  LDL.LU R59, [R1+0x64] ;  /* 0x00006400013b7983 */ /* 0x000f620000300800 */
[----:B------:R-:W-:-:S03]  /*3d1d0*/  IMAD.MOV.U32 R67, RZ, RZ, R54 ;  /* 0x000000ffff437224 */ /* 0x000fc600078e0036 */
        /* <DEDUP_REMOVED lines=24> */
[----:B------:R-:W2:Y:S01]  /*3d360*/  LDL.LU R92, [R1] ;  /* 0x00000000015c7983 */ /* 0x000ea20000300800 */
[----:B---3--:R-:W-:-:S02]  /*3d370*/  F2FP.BF16.F32.PACK_AB R48, R49, R48 ;  /* 0x000000303130723e */ /* 0x008fc400000010ff */
[----:B----4-:R-:W-:-:S03]  /*3d380*/  F2FP.BF16.F32.PACK_AB R47, R47, R46 ;  /* 0x0000002e2f2f723e */ /* 0x010fc600000010ff */
[----:B------:R-:W-:Y:S01]  /*3d390*/  STL [R1+0x1b0], R48 ;  /* 0x0001b03001007387 */ /* 0x000fe20000100800 */
[----:B-----5:R-:W-:-:S03]  /*3d3a0*/  F2FP.BF16.F32.PACK_AB R46, R45, R44 ;  /* 0x0000002c2d2e723e */ /* 0x020fc600000010ff */
[----:B------:R-:W3:Y:S04]  /*3d3b0*/  LDL.LU R44, [R1+0xc0] ;  /* 0x0000c000012c7983 */ /* 0x000ee80000300800 */
[----:B------:R-:W-:Y:S01]  /*3d3c0*/  STL [R1+0x1ac], R47 ;  /* 0x0001ac2f01007387 */ /* 0x000fe20000100800 */
[----:B------:R-:W-:-:S03]  /*3d3d0*/  F2FP.BF16.F32.PACK_AB R43, R43, R42 ;  /* 0x0000002a2b2b723e */ /* 0x000fc600000010ff */
[----:B------:R-:W4:Y:S04]  /*3d3e0*/  LDL.LU R45, [R1+0xbc] ;  /* 0x0000bc00012d7983 */ /* 0x000f280000300800 */
[----:B------:R0:W-:Y:S01]  /*3d3f0*/  STL [R1+0x1a8], R46 ;  /* 0x0001a82e01007387 */ /* 0x0001e20000100800 */
[----:B------:R-:W-:Y:S02]  /*3d400*/  F2FP.BF16.F32.PACK_AB R41, R41, R40 ;  /* 0x000000282929723e */ /* 0x000fe400000010ff */
[----:B------:R-:W-:Y:S01]  /*3d410*/  F2FP.BF16.F32.PACK_AB R39, R39, R38 ;  /* 0x000000262727723e */ /* 0x000fe200000010ff */
[----:B0-----:R-:W4:Y:S04]  /*3d420*/  LDL.LU R46, [R1+0xb8] ;  /* 0x0000b800012e7983 */ /* 0x001f280000300800 */
[----:B------:R-:W5:Y:S04]  /*3d430*/  LDL.LU R47, [R1+0xb4] ;  /* 0x0000b400012f7983 */ /* 0x000f680000300800 */
[----:B------:R-:W5:Y:S04]  /*3d440*/  LDL.LU R48, [R1+0xb0] ;  /* 0x0000b00001307983 */ /* 0x000f680000300800 */
[----:B------:R-:W2:Y:S04]  /*3d450*/  LDL.LU R49, [R1+0xac] ;  /* 0x0000ac0001317983 */ /* 0x000ea80000300800 */
[----:B------:R-:W2:Y:S04]  /*3d460*/  LDL.LU R42, [R1+0xc8] ;  /* 0x0000c800012a7983 */ /* 0x000ea80000300800 */
[----:B------:R0:W-:Y:S01]  /*3d470*/  STL [R1+0x1a4], R43 ;  /* 0x0001a42b01007387 */ /* 0x0001e20000100800 */
[----:B------:R-:W-:-:S02]  /*3d480*/  F2FP.BF16.F32.PACK_AB R37, R37, R36 ;  /* 0x000000242525723e */ /* 0x000fc400000010ff */
[----:B------:R-:W-:Y:S01]  /*3d490*/  F2FP.BF16.F32.PACK_AB R35, R35, R34 ;  /* 0x000000222323723e */ /* 0x000fe200000010ff */
[----:B0-----:R-:W3:Y:S04]  /*3d4a0*/  LDL.LU R43, [R1+0xc4] ;  /* 0x0000c400012b7983 */ /* 0x001ee80000300800 */
[----:B------:R-:W2:Y:S04]  /*3d4b0*/  LDL.LU R40, [R1+0xd0] ;  /* 0x0000d00001287983 */ /* 0x000ea80000300800 */
[----:B------:R0:W-:Y:S01]  /*3d4c0*/  STL [R1+0x1a0], R41 ;  /* 0x0001a02901007387 */ /* 0x0001e20000100800 */
[----:B------:R-:W-:-:S02]  /*3d4d0*/  F2FP.BF16.F32.PACK_AB R33, R33, R32 ;  /* 0x000000202121723e */ /* 0x000fc400000010ff */
[----:B------:R-:W-:Y:S01]  /*3d4e0*/  F2FP.BF16.F32.PACK_AB R31, R31, R30 ;  /* 0x0000001e1f1f723e */ /* 0x000fe200000010ff */
[----:B0-----:R-:W2:Y:S04]  /*3d4f0*/  LDL.LU R41, [R1+0xcc] ;  /* 0x0000cc0001297983 */ /* 0x001ea80000300800 */
[----:B------:R-:W2:Y:S04]  /*3d500*/  LDL.LU R38, [R1+0xd8] ;  /* 0x0000d80001267983 */ /* 0x000ea80000300800 */
[----:B------:R0:W-:Y:S01]  /*3d510*/  STL [R1+0x19c], R39 ;  /* 0x00019c2701007387 */ /* 0x0001e20000100800 */
[----:B------:R-:W-:-:S03]  /*3d520*/  F2FP.BF16.F32.PACK_AB R29, R29, R28 ;  /* 0x0000001c1d1d723e */ /* 0x000fc600000010ff */
[----:B0-----:R-:W2:Y:S04]  /*3d530*/  LDL.LU R39, [R1+0xd4] ;  /* 0x0000d40001277983 */ /* 0x001ea80000300800 */
[----:B------:R-:W2:Y:S04]  /*3d540*/  LDL.LU R36, [R1+0xe0] ;  /* 0x0000e00001247983 */ /* 0x000ea80000300800 */
[----:B------:R0:W-:Y:S01]  /*3d550*/  STL [R1+0x198], R37 ;  /* 0x0001982501007387 */ /* 0x0001e20000100800 */
[----:B------:R-:W-:-:S03]  /*3d560*/  F2FP.BF16.F32.PACK_AB R25, R27, R26 ;  /* 0x0000001a1b19723e */ /* 0x000fc600000010ff */
[----:B0-----:R-:W2:Y:S04]  /*3d570*/  LDL.LU R37, [R1+0xdc] ;  /* 0x0000dc0001257983 */ /* 0x001ea80000300800 */
[----:B------:R-:W2:Y:S04]  /*3d580*/  LDL.LU R34, [R1+0xe8] ;  /* 0x0000e80001227983 */ /* 0x000ea80000300800 */
[----:B------:R0:W-:Y:S04]  /*3d590*/  STL [R1+0x194], R35 ;  /* 0x0001942301007387 */ /* 0x0001e80000100800 */
[----:B0-----:R-:W2:Y:S04]  /*3d5a0*/  LDL.LU R35, [R1+0xe4] ;  /* 0x0000e40001237983 */ /* 0x001ea80000300800 */
[----:B------:R-:W2:Y:S04]  /*3d5b0*/  LDL.LU R32, [R1+0xf0] ;  /* 0x0000f00001207983 */ /* 0x000ea80000300800 */
[----:B------:R0:W-:Y:S04]  /*3d5c0*/  STL [R1+0x190], R33 ;  /* 0x0001902101007387 */ /* 0x0001e80000100800 */
[----:B0-----:R-:W2:Y:S04]  /*3d5d0*/  LDL.LU R33, [R1+0xec] ;  /* 0x0000ec0001217983 */ /* 0x001ea80000300800 */
[----:B------:R-:W2:Y:S04]  /*3d5e0*/  LDL.LU R30, [R1+0xf8] ;  /* 0x0000f800011e7983 */ /* 0x000ea80000300800 */
[----:B------:R0:W-:Y:S04]  /*3d5f0*/  STL [R1+0x18c], R31 ;  /* 0x00018c1f01007387 */ /* 0x0001e80000100800 */
[----:B0-----:R-:W2:Y:S04]  /*3d600*/  LDL.LU R31, [R1+0xf4] ;  /* 0x0000f400011f7983 */ /* 0x001ea80000300800 */
[----:B------:R0:W-:Y:S04]  /*3d610*/  STL [R1+0x188], R29 ;  /* 0x0001881d01007387 */ /* 0x0001e80000100800 */
[----:B0-----:R-:W2:Y:S04]  /*3d620*/  LDL.LU R29, [R1+0xfc] ;  /* 0x0000fc00011d7983 */ /* 0x001ea80000300800 */
[----:B------:R0:W-:Y:S04]  /*3d630*/  STL [R1+0x184], R25 ;  /* 0x0001841901007387 */ /* 0x0001e80000100800 */
[----:B0-----:R-:W2:Y:S02]  /*3d640*/  LDL.LU R25, [R1+0x1428] ;  /* 0x0014280001197983 */ /* 0x001ea40000300800 */
[----:B--2---:R-:W-:-:S05]  /*3d650*/  F2FP.BF16.F32.PACK_AB R23, R25, R24 ;  /* 0x000000181917723e */ /* 0x004fca00000010ff */
        /* <DEDUP_REMOVED lines=13> */
[----:B0-----:R-:W2:Y:S01]  /*3d730*/  LDL.LU R15, [R1+0x1414] ;  /* 0x00141400010f7983 */ /* 0x001ea20000300800 */
[----:B------:R-:W-:Y:S02]  /*3d740*/  F2FP.BF16.F32.PACK_AB R27, R13, R12 ;  /* 0x0000000c0d1b723e */ /* 0x000fe400000010ff */
[----:B------:R-:W-:Y:S02]  /*3d750*/  F2FP.BF16.F32.PACK_AB R26, R29, R30 ;  /* 0x0000001e1d1a723e */ /* 0x000fe400000010ff */
[----:B------:R-:W-:Y:S02]  /*3d760*/  F2FP.BF16.F32.PACK_AB R25, R31, R32 ;  /* 0x000000201f19723e */ /* 0x000fe400000010ff */
[----:B------:R-:W-:-:S02]  /*3d770*/  F2FP.BF16.F32.PACK_AB R24, R33, R34 ;  /* 0x000000222118723e */ /* 0x000fc400000010ff */
[----:B------:R-:W-:Y:S02]  /*3d780*/  F2FP.BF16.F32.PACK_AB R23, R35, R36 ;  /* 0x000000242317723e */ /* 0x000fe400000010ff */
[----:B------:R-:W-:Y:S02]  /*3d790*/  F2FP.BF16.F32.PACK_AB R22, R37, R38 ;  /* 0x000000262516723e */ /* 0x000fe400000010ff */
[----:B------:R-:W-:Y:S02]  /*3d7a0*/  F2FP.BF16.F32.PACK_AB R21, R39, R40 ;  /* 0x000000282715723e */ /* 0x000fe400000010ff */
[----:B------:R-:W-:Y:S02]  /*3d7b0*/  F2FP.BF16.F32.PACK_AB R20, R41, R42 ;  /* 0x0000002a2914723e */ /* 0x000fe400000010ff */
[----:B---3--:R-:W-:Y:S02]  /*3d7c0*/  F2FP.BF16.F32.PACK_AB R19, R43, R44 ;  /* 0x0000002c2b13723e */ /* 0x008fe400000010ff */
[----:B----4-:R-:W-:-:S02]  /*3d7d0*/  F2FP.BF16.F32.PACK_AB R18, R45, R46 ;  /* 0x0000002e2d12723e */ /* 0x010fc400000010ff */
[----:B-----5:R-:W-:Y:S02]  /*3d7e0*/  F2FP.BF16.F32.PACK_AB R17, R47, R48 ;  /* 0x000000302f11723e */ /* 0x020fe400000010ff */
[----:B------:R-:W-:Y:S02]  /*3d7f0*/  F2FP.BF16.F32.PACK_AB R16, R49, R67 ;  /* 0x000000433110723e */ /* 0x000fe400000010ff */
[----:B------:R-:W-:Y:S02]  /*3d800*/  F2FP.BF16.F32.PACK_AB R13, R89, R90 ;  /* 0x0000005a590d723e */ /* 0x000fe400000010ff */
[----:B------:R-:W-:Y:S02]  /*3d810*/  F2FP.BF16.F32.PACK_AB R12, R91, R86 ;  /* 0x000000565b0c723e */ /* 0x000fe400000010ff */
[----:B------:R-:W-:Y:S02]  /*3d820*/  F2FP.BF16.F32.PACK_AB R88, R11, R10 ;  /* 0x0000000a0b58723e */ /* 0x000fe400000010ff */
[----:B------:R-:W-:-:S02]  /*3d830*/  F2FP.BF16.F32.PACK_AB R11, R69, R66 ;  /* 0x00000042450b723e */ /* 0x000fc400000010ff */
[----:B--2---:R-:W-:-:S05]  /*3d840*/  F2FP.BF16.F32.PACK_AB R28, R15, R14 ;  /* 0x0000000e0f1c723e */ /* 0x004fca00000010ff */
        /* <DEDUP_REMOVED lines=9> */
[----:B------:R-:W-:-:S03]  /*3d8e0*/  F2FP.BF16.F32.PACK_AB R15, R84, R0 ;  /* 0x00000000540f723e */ /* 0x000fc600000010ff */
[----:B------:R-:W-:Y:S04]  /*3d8f0*/  STL [R1+0xc0], R19 ;  /* 0x0000c01301007387 */ /* 0x000fe80000100800 */
[----:B------:R-:W-:Y:S04]  /*3d900*/  STL [R1+0xbc], R18 ;  /* 0x0000bc1201007387 */ /* 0x000fe80000100800 */
[----:B------:R0:W2:Y:S01]  /*3d910*/  LDL.LU R67, [R1+0x1410] ;  /* 0x0014100001437983 */ /* 0x0000a20000300800 */
[----:B------:R-:W-:-:S03]  /*3d920*/  F2FP.BF16.F32.PACK_AB R14, R3, R2 ;  /* 0x00000002030e723e */ /* 0x000fc600000010ff */
[----:B------:R-:W-:Y:S04]  /*3d930*/  STL [R1+0xb8], R17 ;  /* 0x0000b81101007387 */ /* 0x000fe80000100800 */
[----:B------:R-:W3:Y:S04]  /*3d940*/  LDL.LU R84, [R1+0x140c] ;  /* 0x00140c0001547983 */ /* 0x000ee80000300800 */
[----:B------:R-:W-:Y:S04]  /*3d950*/  STL [R1+0xb0], R16 ;  /* 0x0000b01001007387 */ /* 0x000fe80000100800 */
[----:B------:R-:W4:Y:S04]  /*3d960*/  LDL.LU R0, [R1+0x1408] ;  /* 0x0014080001007983 */ /* 0x000f280000300800 */
[----:B------:R0:W5:Y:S04]  /*3d970*/  LDL.LU R3, [R1+0x1404] ;  /* 0x0014040001037983 */ /* 0x0001680000300800 */
[----:B------:R-:W-:Y:S04]  /*3d980*/  STL [R1+0xa8], R15 ;  /* 0x0000a80f01007387 */ /* 0x000fe80000100800 */
[----:B------:R-:W3:Y:S04]  /*3d990*/  LDL.LU R2, [R1+0x1400] ;  /* 0x0014000001027983 */ /* 0x000ee80000300800 */
[----:B------:R0:W3:Y:S04]  /*3d9a0*/  LDL.LU R89, [R1+0x13fc] ;  /* 0x0013fc0001597983 */ /* 0x0000e80000300800 */
[----:B------:R-:W-:Y:S04]  /*3d9b0*/  STL [R1+0xa0], R14 ;  /* 0x0000a00e01007387 */ /* 0x000fe80000100800 */
[----:B------:R-:W3:Y:S04]  /*3d9c0*/  LDL.LU R90, [R1+0x13f8] ;  /* 0x0013f800015a7983 */ /* 0x000ee80000300800 */
[----:B------:R-:W3:Y:S04]  /*3d9d0*/  LDL.LU R91, [R1+0x13f4] ;  /* 0x0013f400015b7983 */ /* 0x000ee80000300800 */
[----:B------:R-:W-:Y:S04]  /*3d9e0*/  STL [R1+0x98], R13 ;  /* 0x0000980d01007387 */ /* 0x000fe80000100800 */
[----:B------:R-:W3:Y:S04]  /*3d9f0*/  LDL.LU R86, [R1+0x13f0] ;  /* 0x0013f00001567983 */ /* 0x000ee80000300800 */
[----:B------:R0:W3:Y:S01]  /*3da00*/  LDL.LU R69, [R1+0x13ec] ;  /* 0x0013ec0001457983 */ /* 0x0000e20000300800 */
[----:B------:R-:W-:-:S02]  /*3da10*/  F2FP.BF16.F32.PACK_AB R85, R9, R8 ;  /* 0x000000080955723e */ /* 0x000fc400000010ff */
[----:B------:R-:W-:Y:S02]  /*3da20*/  F2FP.BF16.F32.PACK_AB R10, R65, R64 ;  /* 0x00000040410a723e */ /* 0x000fe400000010ff */
[----:B------:R-:W-:Y:S01]  /*3da30*/  F2FP.BF16.F32.PACK_AB R9, R63, R62 ;  /* 0x0000003e3f09723e */ /* 0x000fe200000010ff */
[----:B------:R-:W-:Y:S01]  /*3da40*/  STL [R1+0x90], R12 ;  /* 0x0000900c01007387 */ /* 0x000fe20000100800 */
[----:B------:R-:W-:Y:S02]  /*3da50*/  F2FP.BF16.F32.PACK_AB R79, R7, R6 ;  /* 0x00000006074f723e */ /* 0x000fe400000010ff */
[----:B------:R-:W-:Y:S01]  /*3da60*/  F2FP.BF16.F32.PACK_AB R8, R61, R60 ;  /* 0x0000003c3d08723e */ /* 0x000fe200000010ff */
[----:B------:R-:W-:Y:S01]  /*3da70*/  STL [R1+0x88], R11 ;  /* 0x0000880b01007387 */ /* 0x000fe20000100800 */
[----:B------:R-:W-:Y:S02]  /*3da80*/  F2FP.BF16.F32.PACK_AB R7, R59, R58 ;  /* 0x0000003a3b07723e */ /* 0x000fe400000010ff */
[----:B------:R-:W-:Y:S01]  /*3da90*/  F2FP.BF16.F32.PACK_AB R78, R5, R4 ;  /* 0x00000004054e723e */ /* 0x000fe200000010ff */
[----:B------:R-:W-:Y:S01]  /*3daa0*/  STL [R1+0x80], R10 ;  /* 0x0000800a01007387 */ /* 0x000fe20000100800 */
[----:B------:R-:W-:-:S02]  /*3dab0*/  F2FP.BF16.F32.PACK_AB R6, R57, R56 ;  /* 0x000000383906723e */ /* 0x000fc400000010ff */
[----:B------:R-:W-:Y:S01]  /*3dac0*/  F2FP.BF16.F32.PACK_AB R5, R55, R54 ;  /* 0x000000363705723e */ /* 0x000fe200000010ff */
[----:B------:R-:W-:Y:S01]  /*3dad0*/  STL [R1+0x78], R9 ;  /* 0x0000780901007387 */ /* 0x000fe20000100800 */
[----:B------:R-:W-:-:S03]  /*3dae0*/  F2FP.BF16.F32.PACK_AB R4, R53, R52 ;  /* 0x000000343504723e */ /* 0x000fc600000010ff */
[----:B------:R-:W-:Y:S04]  /*3daf0*/  STL [R1+0x70], R8 ;  /* 0x0000700801007387 */ /* 0x000fe80000100800 */
[----:B------:R-:W-:Y:S04]  /*3db00*/  STL [R1+0x6c], R7 ;  /* 0x00006c0701007387 */ /* 0x000fe80000100800 */
[----:B------:R-:W-:Y:S04]  /*3db10*/  STL [R1+0x64], R6 ;  /* 0x0000640601007387 */ /* 0x000fe80000100800 */
[----:B------:R-:W-:Y:S01]  /*3db20*/  STL [R1+0x60], R5 ;  /* 0x0000600501007387 */ /* 0x000fe20000100800 */
[----:B--2---:R-:W-:-:S05]  /*3db30*/  F2FP.BF16.F32.PACK_AB R67, R51, R50 ;  /* 0x000000323343723e */ /* 0x004fca00000010ff */
[----:B------:R-:W-:Y:S04]  /*3db40*/  STL [R1+0x58], R67 ;  /* 0x0000584301007387 */ /* 0x000fe80000100800 */
[----:B------:R1:W-:Y:S02]  /*3db50*/  STL [R1+0x5c], R4 ;  /* 0x00005c0401007387 */ /* 0x0003e40000100800 */
[----:B-1----:R-:W1:Y:S01]  /*3db60*/  LDTM.x64 R4, tmem[UR10+0x80] ;  /* 0x0000800a000479ee */ /* 0x002e620008340000 */
[----:B---3--:R-:W-:Y:S02]  /*3db70*/  F2FP.BF16.F32.PACK_AB R69, R87, R82 ;  /* 0x000000525745723e */ /* 0x008fe400000010ff */
[----:B------:R-:W2:Y:S04]  /*3db80*/  LDL.LU R87, [R1+0x13e8] ;  /* 0x0013e80001577983 */ /* 0x000ea80000300800 */
[----:B------:R-:W3:Y:S04]  /*3db90*/  LDL.LU R82, [R1+0x13e4] ;  /* 0x0013e40001527983 */ /* 0x000ee80000300800 */
[----:B------:R0:W-:Y:S04]  /*3dba0*/  STL [R1+0x54], R69 ;  /* 0x0000544501007387 */ /* 0x0001e80000100800 */
[----:B0-----:R0:W2:Y:S02]  /*3dbb0*/  LDL.LU R69, [R1+0x13e0] ;  /* 0x0013e00001457983 */ /* 0x0010a40000300800 */
[----:B--2---:R-:W-:-:S02]  /*3dbc0*/  F2FP.BF16.F32.PACK_AB R69, R83, R80 ;  /* 0x000000505345723e */ /* 0x004fc400000010ff */
[----:B------:R-:W3:Y:S04]  /*3dbd0*/  LDL.LU R83, [R1+0x13dc] ;  /* 0x0013dc0001537983 */ /* 0x000ee80000300800 */
[----:B------:R-:W2:Y:S04]  /*3dbe0*/  LDL.LU R80, [R1+0x13d8] ;  /* 0x0013d80001507983 */ /* 0x000ea80000300800 */
[----:B------:R0:W-:Y:S04]  /*3dbf0*/  STL [R1+0x50], R69 ;  /* 0x0000504501007387 */ /* 0x0001e80000100800 */
[----:B0-----:R0:W2:Y:S02]  /*3dc00*/  LDL.LU R69, [R1+0x13d4] ;  /* 0x0013d40001457983 */ /* 0x0010a40000300800 */
[----:B--2---:R-:W-:-:S02]  /*3dc10*/  F2FP.BF16.F32.PACK_AB R69, R81, R76 ;  /* 0x0000004c5145723e */ /* 0x004fc400000010ff */
[----:B------:R-:W2:Y:S04]  /*3dc20*/  LDL.LU R81, [R1+0x13d0] ;  /* 0x0013d00001517983 */ /* 0x000ea80000300800 */
        /* <DEDUP_REMOVED lines=17> */
[----:B0-----:R0:W2:Y:S01]  /*3dd40*/  LDL.LU R69, [R1+0x13a4] ;  /* 0x0013a40001457983 */ /* 0x0010a20000300800 */
[----:B------:R-:W-:-:S02]  /*3dd50*/  F2FP.BF16.F32.PACK_AB R89, R93, R92 ;  /* 0x0000005c5d59723e */ /* 0x000fc400000010ff */
[----:B-1----:R-:W-:Y:S02]  /*3dd60*/  F2FP.BF16.F32.PACK_AB R66, R67, R66 ;  /* 0x000000424342723e */ /* 0x002fe400000010ff */
[----:B------:R-:W-:Y:S02]  /*3dd70*/  F2FP.BF16.F32.PACK_AB R64, R65, R64 ;  /* 0x000000404140723e */ /* 0x000fe400000010ff */
        /* <DEDUP_REMOVED lines=28> */
[----:B-----5:R-:W-:Y:S02]  /*3df40*/  F2FP.BF16.F32.PACK_AB R3, R7, R6 ;  /* 0x000000060703723e */ /* 0x020fe400000010ff */
[----:B------:R-:W-:Y:S02]  /*3df50*/  F2FP.BF16.F32.PACK_AB R4, R5, R4 ;  /* 0x000000040504723e */ /* 0x000fe400000010ff */
[----:B--2---:R-:W-:Y:S02]  /*3df60*/  F2FP.BF16.F32.PACK_AB R69, R71, R68 ;  /* 0x000000444745723e */ /* 0x004fe400000010ff */
[----:B------:R-:W2:Y:S04]  /*3df70*/  LDL.LU R71, [R1+0x13a0] ;  /* 0x0013a00001477983 */ /* 0x000ea80000300800 */
[----:B------:R-:W5:Y:S04]  /*3df80*/  LDL.LU R68, [R1+0x139c] ;  /* 0x00139c0001447983 */ /* 0x000f680000300800 */
[----:B------:R1:W-:Y:S04]  /*3df90*/  STL [R1+0x3c], R69 ;  /* 0x00003c4501007387 */ /* 0x0003e80000100800 */
[----:B-1----:R-:W5:Y:S04]  /*3dfa0*/  LDL.LU R69, [R1+0x1398] ;  /* 0x0013980001457983 */ /* 0x002f680000300800 */
        /* <DEDUP_REMOVED lines=32> */
[----:B-1----:R-:W3:Y:S04]  /*3e1b0*/  LDL.LU R3, [R1+0xf94] ;  /* 0x000f940001037983 */ /* 0x002ee80000300800 */
[----:B------:R-:W4:Y:S04]  /*3e1c0*/  LDL.LU R92, [R1+0xf98] ;  /* 0x000f9800015c7983 */ /* 0x000f280000300800 */
[----:B------:R1:W-:Y:S04]  /*3e1d0*/  STL [R1+0x10], R4 ;  /* 0x0000100401007387 */ /* 0x0003e80000100800 */
[----:B------:R-:W4:Y:S01]  /*3e1e0*/  LDL.LU R89, [R1+0x1178] ;  /* 0x0011780001597983 */ /* 0x000f220000300800 */
[----:B-1----:R-:W1:Y:S01]  /*3e1f0*/  LDTM.x64 R4, tmem[UR10+0xc0] ;  /* 0x0000c00a000479ee */ /* 0x002e620008340000 */
[----:B------:R-:W-:-:S02]  /*3e200*/  NOP ;  /* 0x0000000000007918 */ /* 0x000fc40000000000 */
[----:B-1----:R1:W-:Y:S04]  /*3e210*/  STL.64 [R1+0x1390], R24 ;  /* 0x0013901801007387 */ /* 0x0023e80000100a00 */
[----:B-1----:R-:W4:Y:S04]  /*3e220*/  LDL.LU R25, [R1+0xf9c] ;  /* 0x000f9c0001197983 */ /* 0x002f280000300800 */
[----:B------:R1:W-:Y:S04]  /*3e230*/  STL.64 [R1+0x1388], R26 ;  /* 0x0013881a01007387 */ /* 0x0003e80000100a00 */
[----:B------:R-:W-:Y:S04]  /*3e240*/  STL.64 [R1+0x1380], R28 ;  /* 0x0013801c01007387 */ /* 0x000fe80000100a00 */
[----:B------:R-:W-:Y:S04]  /*3e250*/  STL.64 [R1+0x1378], R30 ;  /* 0x0013781e01007387 */ /* 0x000fe80000100a00 */
[----:B------:R-:W-:Y:S04]  /*3e260*/  STL.64 [R1+0x1370], R32 ;  /* 0x0013702001007387 */ /* 0x000fe80000100a00 */
[----:B------:R-:W-:Y:S04]  /*3e270*/  STL [R1+0x1368], R38 ;  /* 0x0013682601007387 */ /* 0x000fe80000100800 */
[----:B------:R-:W-:Y:S04]  /*3e280*/  STL.64 [R1+0x1360], R34 ;  /* 0x0013602201007387 */ /* 0x000fe80000100a00 */
[----:B------:R-:W-:Y:S04]  /*3e290*/  STL.64 [R1+0x1358], R36 ;  /* 0x0013582401007387 */ /* 0x000fe80000100a00 */
[----:B------:R-:W-:Y:S04]  /*3e2a0*/  STL [R1+0x1350], R39 ;  /* 0x0013502701007387 */ /* 0x000fe80000100800 */
[----:B------:R-:W-:Y:S04]  /*3e2b0*/  STL.64 [R1+0x1348], R40 ;  /* 0x0013482801007387 */ /* 0x000fe80000100a00 */
[----:B------:R-:W-:Y:S04]  /*3e2c0*/  STL [R1+0x1340], R44 ;  /* 0x0013402c01007387 */ /* 0x000fe80000100800 */
[----:B------:R-:W-:Y:S04]  /*3e2d0*/  STL.64 [R1+0x1338], R42 ;  /* 0x0013382a01007387 */ /* 0x000fe80000100a00 */
[----:B------:R-:W-:Y:S04]  /*3e2e0*/  STL [R1+0x1330], R45 ;  /* 0x0013302d01007387 */ /* 0x000fe80000100800 */
[----:B------:R-:W-:Y:S04]  /*3e2f0*/  STL.64 [R1+0x1328], R46 ;  /* 0x0013282e01007387 */ /* 0x000fe80000100a00 */
[----:B------:R-:W-:Y:S04]  /*3e300*/  STL [R1+0x1324], R48 ;  /* 0x0013243001007387 */ /* 0x000fe80000100800 */
        /* <DEDUP_REMOVED lines=16> */
[----:B-1----:R-:W4:Y:S04]  /*3e410*/  LDL.LU R26, [R1+0xfa0] ;  /* 0x000fa000011a7983 */ /* 0x002f280000300800 */
[----:B-----5:R1:W-:Y:S02]  /*3e420*/  @P0 STG.E.U16 desc[UR20][R68.64], R78 ;  /* 0x0000004e44000986 */ /* 0x0203e4000c101514 */
[----:B-1----:R-:W-:-:S05]  /*3e430*/  PRMT R68, R78, 0x7632, R68 ;  /* 0x000076324e447816 */ /* 0x002fca0000000044 */
[----:B--2---:R-:W-:Y:S04]  /*3e440*/  @P5 STG.E.U16 desc[UR20][R70.64], R68 ;  /* 0x0000004446005986 */ /* 0x004fe8000c101514 */
[----:B------:R1:W-:Y:S02]  /*3e450*/  @P2 STG.E.U16 desc[UR20][R72.64], R79 ;  /* 0x0000004f48002986 */ /* 0x0003e4000c101514 */
[----:B-1----:R-:W-:-:S05]  /*3e460*/  PRMT R72, R79, 0x7632, R72 ;  /* 0x000076324f487816 */ /* 0x002fca0000000048 */
[----:B------:R-:W-:Y:S01]  /*3e470*/  @P3 STG.E.U16 desc[UR20][R74.64], R72 ;  /* 0x000000484a003986 */ /* 0x000fe2000c101514 */
[----:B---3--:R-:W-:Y:S01]  /*3e480*/  ISETP.LT.AND P0, PT, R3, UR4, !P1 ;  /* 0x0000000403007c0c */ /* 0x008fe2000cf01270 */
[----:B------:R-:W4:Y:S02]  /*3e490*/  LDCU UR4, c[0x0][0x39c] ;  /* 0x00007380ff0477ac */ /* 0x000f240008000800 */
[----:B----4-:R-:W-:Y:S01]  /*3e4a0*/  ISETP.LT.AND P5, PT, R92, UR4, !P1 ;  /* 0x000000045c007c0c */ /* 0x010fe2000cfa1270 */
[----:B------:R-:W1:Y:S02]  /*3e4b0*/  LDCU UR4, c[0x0][0x39c] ;  /* 0x00007380ff0477ac */ /* 0x000e640008000800 */
[----:B-1----:R-:W-:Y:S01]  /*3e4c0*/  ISETP.LT.AND P2, PT, R25, UR4, !P1 ;  /* 0x0000000419007c0c */ /* 0x002fe2000cf41270 */
[----:B------:R-:W1:Y:S01]  /*3e4d0*/  LDCU UR4, c[0x0][0x39c] ;  /* 0x00007380ff0477ac */ /* 0x000e620008000800 */
[----:B------:R-:W2:Y:S04]  /*3e4e0*/  LDL.LU R25, [R1+0xfa4] ;  /* 0x000fa40001197983 */ /* 0x000ea80000300800 */
[----:B------:R-:W3:Y:S01]  /*3e4f0*/  LDL.LU R24, [R1+0xfa8] ;  /* 0x000fa80001187983 */ /* 0x000ee20000300800 */
[----:B-1----:R-:W-:Y:S01]  /*3e500*/  ISETP.LT.AND P3, PT, R89, UR4, !P1 ;  /* 0x0000000459007c0c */ /* 0x002fe2000cf61270 */
[----:B------:R-:W1:Y:S02]  /*3e510*/  LDCU UR4, c[0x0][0x39c] ;  /* 0x00007380ff0477ac */ /* 0x000e640008000800 */
[----:B------:R-:W-:Y:S01]  /*3e520*/  @P4 STG.E.U16 desc[UR20][R76.64], R85 ;  /* 0x000000554c004986 */ /* 0x000fe2000c101514 */
[----:B-1----:R-:W-:Y:S01]  /*3e530*/  ISETP.LT.AND P4, PT, R26, UR4, !P1 ;  /* 0x000000041a007c0c */ /* 0x002fe2000cf81270 */
[----:B------:R-:W2:Y:S02]  /*3e540*/  LDCU UR4, c[0x0][0x39c] ;  /* 0x00007380ff0477ac */ /* 0x000ea40008000800 */
[----:B------:R-:W4:Y:S04]  /*3e550*/  LDL.LU R26, [R1+0xfac] ;  /* 0x000fac00011a7983 */ /* 0x000f280000300800 */
[----:B------:R-:W5:Y:S04]  /*3e560*/  LDL.S16 R41, [R1+0x168] ;  /* 0x0001680001297983 */ /* 0x000f680000100600 */
[----:B------:R-:W5:Y:S01]  /*3e570*/  LDL.LU R32, [R1+0xfb0] ;  /* 0x000fb00001207983 */ /* 0x000f620000300800 */
[----:B------:R-:W-:Y:S01]  /*3e580*/  VIADD R3, R84, UR5 ;  /* 0x0000000554037c36 */ /* 0x000fe20008000000 */
[----:B------:R-:W-:-:S02]  /*3e590*/  PRMT R84, R85, 0x7632, R84 ;  /* 0x0000763255547816 */ /* 0x000fc40000000054 */
[----:B------:R-:W5:Y:S04]  /*3e5a0*/  LDL.LU R30, [R1+0x1d8] ;  /* 0x0001d800011e7983 */ /* 0x000f680000300800 */
[----:B------:R-:W-:Y:S04]  /*3e5b0*/  @P0 STG.E.U16 desc[UR20][R80.64], R84 ;  /* 0x0000005450000986 */ /* 0x000fe8000c101514 */
[----:B------:R-:W5:Y:S04]  /*3e5c0*/  LDL.LU.S16 R31, [R1+0x16a] ;  /* 0x00016a00011f7983 */ /* 0x000f680000300600 */
[----:B------:R1:W-:Y:S02]  /*3e5d0*/  @P5 STG.E.U16 desc[UR20][R82.64], R88 ;  /* 0x0000005852005986 */ /* 0x0003e4000c101514 */
[----:B-1----:R-:W-:-:S05]  /*3e5e0*/  PRMT R88, R88, 0x7632, R88 ;  /* 0x0000763258587816 */ /* 0x002fca0000000058 */
[----:B------:R1:W-:Y:S01]  /*3e5f0*/  @P2 STG.E.U16 desc[UR20][R86.64], R88 ;  /* 0x0000005856002986 */ /* 0x0003e2000c101514 */
[----:B--2---:R-:W-:Y:S01]  /*3e600*/  ISETP.LT.AND P0, PT, R25, UR4, !P1 ;  /* 0x0000000419007c0c */ /* 0x004fe2000cf01270 */
[----:B------:R-:W3:Y:S02]  /*3e610*/  LDCU UR4, c[0x0][0x39c] ;  /* 0x00007380ff0477ac */ /* 0x000ee40008000800 */
[----:B---3--:R-:W-:Y:S01]  /*3e620*/  ISETP.LT.AND P5, PT, R24, UR4, !P1 ;  /* 0x0000000418007c0c */ /* 0x008fe2000cfa1270 */
[----:B------:R-:W4:Y:S01]  /*3e630*/  LDCU UR4, c[0x0][0x39c] ;  /* 0x00007380ff0477ac */ /* 0x000f220008000800 */
[----:B------:R-:W2:Y:S04]  /*3e640*/  LDL.LU.64 R24, [R1+0x160] ;  /* 0x0001600001187983 */ /* 0x000ea80000300a00 */
[----:B------:R-:W3:Y:S04]  /*3e650*/  LDL.LU R36, [R1+0xfb4] ;  /* 0x000fb40001247983 */ /* 0x000ee80000300800 */
[----:B------:R-:W3:Y:S01]  /*3e660*/  LDL.S16 R39, [R1+0x16c] ;  /* 0x00016c0001277983 */ /* 0x000ee20000100600 */
[----:B----4-:R-:W-:Y:S01]  /*3e670*/  ISETP.LT.AND P2, PT, R26, UR4, !P1 ;  /* 0x000000041a007c0c */ /* 0x010fe2000cf41270 */
[----:B------:R-:W4:Y:S02]  /*3e680*/  LDCU UR4, c[0x0][0x39c] ;  /* 0x00007380ff0477ac */ /* 0x000f240008000800 */
[----:B------:R-:W3:Y:S01]  /*3e690*/  LDL.LU.64 R26, [R1+0x158] ;  /* 0x00015800011a7983 */ /* 0x000ee20000300a00 */
[----:B------:R-:W-:-:S02]  /*3e6a0*/  LEA R52, P6, R3, R2, 0x1 ;  /* 0x0000000203347211 */ /* 0x000fc400078c08ff */
[----:B-----5:R-:W-:Y:S01]  /*3e6b0*/  PRMT R34, R41, 0x7610, R34 ;  /* 0x0000761029227816 */ /* 0x020fe20000000022 */
[----:B------:R-:W5:Y:S01]  /*3e6c0*/  LDL.LU.S16 R38, [R1+0x16e] ;  /* 0x00016e0001267983 */ /* 0x000f620000300600 */
[C---:B------:R-:W-:Y:S01]  /*3e6d0*/  LEA.HI.X.SX32 R53, R3.reuse, R0, 0x1, P6 ;  /* 0x0000000003357211 */ /* 0x040fe200030f0eff */
[----:B------:R-:W-:Y:S02]  /*3e6e0*/  VIADD R3, R3, UR5 ;  /* 0x0000000503037c36 */ /* 0x000fe40008000000 */
[----:B------:R-:W5:Y:S03]  /*3e6f0*/  LDL.LU.64 R28, [R1+0x150] ;  /* 0x00015000011c7983 */ /* 0x000f660000300a00 */
[C---:B------:R-:W-:Y:S01]  /*3e700*/  LEA R56, P6, R3.reuse, R2, 0x1 ;  /* 0x0000000203387211 */ /* 0x040fe200078c08ff */
[----:B------:R-:W5:Y:S03]  /*3e710*/  LDL.S16 R43, [R1+0x170] ;  /* 0x00017000012b7983 */ /* 0x000f660000100600 */
[C---:B------:R-:W-:Y:S01]  /*3e720*/  LEA.HI.X.SX32 R57, R3.reuse, R0, 0x1, P6 ;  /* 0x0000000003397211 */ /* 0x040fe200030f0eff */
[----:B------:R-:W-:Y:S01]  /*3e730*/  VIADD R3, R3, UR5 ;  /* 0x0000000503037c36 */ /* 0x000fe20008000000 */
[----:B------:R0:W-:Y:S04]  /*3e740*/  @P3 STG.E.U16 desc[UR20][R90.64], R34 ;  /* 0x000000225a003986 */ /* 0x0001e8000c101514 */
[C---:B------:R-:W-:Y:S01]  /*3e750*/  LEA R92, P6, R3.reuse, R2, 0x1 ;  /* 0x00000002035c7211 */ /* 0x040fe200078c08ff */
[----:B------:R-:W5:Y:S03]  /*3e760*/  LDL.LU.64 R46, [R1+0x148] ;  /* 0x00014800012e7983 */ /* 0x000f660000300a00 */
[C---:B------:R-:W-:Y:S01]  /*3e770*/  LEA.HI.X.SX32 R93, R3.reuse, R0, 0x1, P6 ;  /* 0x00000000035d7211 */ /* 0x040fe200030f0eff */
[----:B------:R-:W-:-:S05]  /*3e780*/  VIADD R3, R3, UR5 ;  /* 0x0000000503037c36 */ /* 0x000fca0008000000 */
[----:B------:R-:W-:-:S04]  /*3e790*/  LEA R68, P6, R3, R2, 0x1 ;  /* 0x0000000203447211 */ /* 0x000fc800078c08ff */
        /* <DEDUP_REMOVED lines=22> */
[----:B------:R-:W-:Y:S01]  /*3e900*/  VIADD R3, R3, UR5 ;  /* 0x0000000503037c36 */ /* 0x000fe20008000000 */
[----:B----4-:R-:W-:Y:S01]  /*3e910*/  ISETP.LT.AND P3, PT, R32, UR4, !P1 ;  /* 0x0000000420007c0c */ /* 0x010fe2000cf61270 */
[----:B------:R-:W3:Y:S01]  /*3e920*/  LDCU UR4, c[0x0][0x39c] ;  /* 0x00007380ff0477ac */ /* 0x000ee20008000800 */
[----:B------:R-:W4:Y:S02]  /*3e930*/  LDL.LU R32, [R1+0xfb8] ;  /* 0x000fb80001207983 */ /* 0x000f240000300800 */
[C---:B------:R-:W-:Y:S02]  /*3e940*/  LEA R84, P6, R3.reuse, R2, 0x1 ;  /* 0x0000000203547211 */ /* 0x040fe400078c08ff */
[----:B------:R-:W4:Y:S02]  /*3e950*/  LDL.LU.S16 R41, [R1+0x172] ;  /* 0x0001720001297983 */ /* 0x000f240000300600 */
[C---:B------:R-:W-:Y:S01]  /*3e960*/  LEA.HI.X.SX32 R85, R3.reuse, R0, 0x1, P6 ;  /* 0x0000000003557211 */ /* 0x040fe200030f0eff */
[----:B------:R-:W-:Y:S01]  /*3e970*/  VIADD R3, R3, UR5 ;  /* 0x0000000503037c36 */ /* 0x000fe20008000000 */
[----:B------:R-:W4:Y:S04]  /*3e980*/  LDL.LU.64 R48, [R1+0x140] ;  /* 0x0001400001307983 */ /* 0x000f280000300a00 */
[C---:B-1----:R-:W-:Y:S01]  /*3e990*/  LEA R86, P6, R3.reuse, R2, 0x1 ;  /* 0x0000000203567211 */ /* 0x042fe200078c08ff */
[----:B0-----:R-:W4:Y:S03]  /*3e9a0*/  LDL.LU R34, [R1+0xfbc] ;  /* 0x000fbc0001227983 */ /* 0x001f260000300800 */
[C---:B------:R-:W-:Y:S01]  /*3e9b0*/  LEA.HI.X.SX32 R87, R3.reuse, R0, 0x1, P6 ;  /* 0x0000000003577211 */ /* 0x040fe200030f0eff */
[----:B------:R-:W-:Y:S01]  /*3e9c0*/  VIADD R3, R3, UR5 ;  /* 0x0000000503037c36 */ /* 0x000fe20008000000 */
[----:B------:R-:W-:Y:S01]  /*3e9d0*/  PRMT R45, R31, 0x7610, R45 ;  /* 0x000076101f2d7816 */ /* 0x000fe2000000002d */
[----:B------:R-:W4:Y:S03]  /*3e9e0*/  LDL.S16 R44, [R1+0x174] ;  /* 0x00017400012c7983 */ /* 0x000f260000100600 */
[----:B------:R-:W-:-:S04]  /*3e9f0*/  LEA R88, P6, R3, R2, 0x1 ;  /* 0x0000000203587211 */ /* 0x000fc800078c08ff */
[C---:B------:R-:W-:Y:S01]  /*3ea00*/  LEA.HI.X.SX32 R89, R3.reuse, R0, 0x1, P6 ;  /* 0x0000000003597211 */ /* 0x040fe200030f0eff */
[----:B------:R-:W-:-:S05]  /*3ea10*/  VIADD R3, R3, UR5 ;  /* 0x0000000503037c36 */ /* 0x000fca0008000000 */
[----:B------:R-:W-:-:S04]  /*3ea20*/  LEA R90, P6, R3, R2, 0x1 ;  /* 0x00000002035a7211 */ /* 0x000fc800078c08ff */
[----:B------:R-:W-:Y:S02]  /*3ea30*/  LEA.HI.X.SX32 R91, R3, R0, 0x1, P6 ;  /* 0x00000000035b7211 */ /* 0x000fe400030f0eff */
[----:B------:R-:W-:Y:S02]  /*3ea40*/  ISETP.NE.AND P6, PT, R30, RZ, PT ;  /* 0x000000ff1e00720c */ /* 0x000fe40003fc5270 */
[----:B------:R-:W4:Y:S04]  /*3ea50*/  LDL.LU.64 R30, [R1+0x138] ;  /* 0x00013800011e7983 */ /* 0x000f280000300a00 */
[----:B--2---:R0:W-:Y:S01]  /*3ea60*/  @P4 STG.E.U16 desc[UR20][R24.64], R45 ;  /* 0x0000002d18004986 */ /* 0x0041e2000c101514 */
[----:B---3--:R-:W-:Y:S01]  /*3ea70*/  ISETP.LT.AND P4, PT, R36, UR4, !P1 ;  /* 0x0000000424007c0c */ /* 0x008fe2000cf81270 */
[----:B------:R-:W4:Y:S02]  /*3ea80*/  LDCU UR4, c[0x0][0x39c] ;  /* 0x00007380ff0477ac */ /* 0x000f240008000800 */
[----:B0-----:R-:W2:Y:S04]  /*3ea90*/  LDL.LU.64 R24, [R1+0x1390] ;  /* 0x0013900001187983 */ /* 0x001ea80000300a00 */
[----:B------:R-:W3:Y:S01]  /*3eaa0*/  LDL.LU R36, [R1+0xfc0] ;  /* 0x000fc00001247983 */ /* 0x000ee20000300800 */
[----:B------:R-:W-:-:S03]  /*3eab0*/  PRMT R33, R39, 0x7610, R33 ;  /* 0x0000761027217816 */ /* 0x000fc60000000021 */
[----:B------:R-:W2:Y:S04]  /*3eac0*/  LDL.LU.S16 R45, [R1+0x176] ;  /* 0x00017600012d7983 */ /* 0x000ea80000300600 */
[----:B------:R0:W-:Y:S04]  /*3ead0*/  @P0 STG.E.U16 desc[UR20][R26.64], R33 ;  /* 0x000000211a000986 */ /* 0x0001e8000c101514 */
[----:B0-----:R-:W2:Y:S04]  /*3eae0*/  LDL.LU.64 R26, [R1+0x1388] ;  /* 0x00138800011a7983 */ /* 0x001ea80000300a00 */
[----:B------:R-:W2:Y:S01]  /*3eaf0*/  LDL.LU R39, [R1+0xfc4] ;  /* 0x000fc40001277983 */ /* 0x000ea20000300800 */
[----:B-----5:R-:W-:-:S02]  /*3eb00*/  PRMT R35, R38, 0x7610, R35 ;  /* 0x0000761026237816 */ /* 0x020fc40000000023 */
[----:B------:R-:W-:-:S03]  /*3eb10*/  PRMT R37, R43, 0x7610, R37 ;  /* 0x000076102b257816 */ /* 0x000fc60000000025 */
[----:B------:R0:W-:Y:S04]  /*3eb20*/  @P5 STG.E.U16 desc[UR20][R28.64], R35 ;  /* 0x000000231c005986 */ /* 0x0001e8000c101514 */
[----:B------:R1:W-:Y:S01]  /*3eb30*/  @P2 STG.E.U16 desc[UR20][R46.64], R37 ;  /* 0x000000252e002986 */ /* 0x0003e2000c101514 */
[----:B----4-:R-:W-:Y:S01]  /*3eb40*/  ISETP.LT.AND P0, PT, R32, UR4, !P1 ;  /* 0x0000000420007c0c */ /* 0x010fe2000cf01270 */
[----:B------:R-:W4:Y:S02]  /*3eb50*/  LDCU UR4, c[0x0][0x39c] ;  /* 0x00007380ff0477ac */ /* 0x000f240008000800 */
[----:B------:R-:W5:Y:S04]  /*3eb60*/  LDL.LU.64 R32, [R1+0x130] ;  /* 0x0001300001207983 */ /* 0x000f680000300a00 */
[----:B0-----:R-:W5:Y:S04]  /*3eb70*/  LDL.LU.64 R28, [R1+0x1380] ;  /* 0x00138000011c7983 */ /* 0x001f680000300a00 */
[----:B------:R-:W5:Y:S01]  /*3eb80*/  LDL.S16 R38, [R1+0x178] ;  /* 0x0001780001267983 */ /* 0x000f620000100600 */
[----:B----4-:R-:W-:Y:S01]  /*3eb90*/  ISETP.LT.AND P5, PT, R34, UR4, !P1 ;  /* 0x0000000422007c0c */ /* 0x010fe2000cfa1270 */
[----:B------:R-:W3:Y:S02]  /*3eba0*/  LDCU UR4, c[0x0][0x39c] ;  /* 0x00007380ff0477ac */ /* 0x000ee40008000800 */
[----:B------:R-:W4:Y:S04]  /*3ebb0*/  LDL.LU.64 R34, [R1+0x128] ;  /* 0x0001280001227983 */ /* 0x000f280000300a00 */
[----:B-1----:R-:W4:Y:S01]  /*3ebc0*/  LDL.LU R46, [R1+0xfc8] ;  /* 0x000fc800012e7983 */ /* 0x002f220000300800 */
[----:B------:R-:W-:-:S03]  /*3ebd0*/  PRMT R40, R41, 0x7610, R40 ;  /* 0x0000761029287816 */ /* 0x000fc60000000028 */
[----:B------:R-:W4:Y:S04]  /*3ebe0*/  LDL.LU.S16 R60, [R1+0x17a] ;  /* 0x00017a00013c7983 */ /* 0x000f280000300600 */
[----:B------:R0:W-:Y:S01]  /*3ebf0*/  @P3 STG.E.U16 desc[UR20][R48.64], R40 ;  /* 0x0000002830003986 */ /* 0x0001e2000c101514 */
[----:B------:R-:W-:-:S05]  /*3ec00*/  PRMT R42, R44, 0x7610, R42 ;  /* 0x000076102c2a7816 */ /* 0x000fca000000002a */
[----:B------:R1:W-:Y:S01]  /*3ec10*/  @P4 STG.E.U16 desc[UR20][R30.64], R42 ;  /* 0x0000002a1e004986 */ /* 0x0003e2000c101514 */
[----:B---3--:R-:W-:Y:S01]  /*3ec20*/  ISETP.LT.AND P2, PT, R36, UR4, !P1 ;  /* 0x0000000424007c0c */ /* 0x008fe2000cf41270 */
[----:B------:R-:W2:Y:S02]  /*3ec30*/  LDCU UR4, c[0x0][0x39c] ;  /* 0x00007380ff0477ac */ /* 0x000ea40008000800 */
[----:B------:R-:W3:Y:S04]  /*3ec40*/  LDL.LU.64 R36, [R1+0x120] ;  /* 0x0001200001247983 */ /* 0x000ee80000300a00 */
[----:B0-----:R-:W3:Y:S01]  /*3ec50*/  LDL.LU R49, [R1+0xfcc] ;  /* 0x000fcc0001317983 */ /* 0x001ee20000300800 */
[----:B--2---:R-:W-:Y:S01]  /*3ec60*/  ISETP.LT.AND P3, PT, R39, UR4, !P1 ;  /* 0x0000000427007c0c */ /* 0x004fe2000cf61270 */
[----:B------:R-:W4:Y:S02]  /*3ec70*/  LDCU UR4, c[0x0][0x39c] ;  /* 0x00007380ff0477ac */ /* 0x000f240008000800 */
[----:B------:R-:W2:Y:S04]  /*3ec80*/  LDL.S16 R39, [R1+0x17c] ;  /* 0x00017c0001277983 */ /* 0x000ea80000100600 */
[----:B------:R-:W2:Y:S04]  /*3ec90*/  LDL.LU.64 R40, [R1+0x118] ;  /* 0x0001180001287983 */ /* 0x000ea80000300a00 */
[----:B-1----:R-:W2:Y:S04]  /*3eca0*/  LDL.LU.64 R30, [R1+0x1378] ;  /* 0x00137800011e7983 */ /* 0x002ea80000300a00 */
[----:B------:R-:W2:Y:S04]  /*3ecb0*/  LDL.LU R62, [R1+0xfd0] ;  /* 0x000fd000013e7983 */ /* 0x000ea80000300800 */
[----:B------:R-:W2:Y:S04]  /*3ecc0*/  LDL.LU.S16 R44, [R1+0x17e] ;  /* 0x00017e00012c7983 */ /* 0x000ea80000300600 */
[----:B------:R-:W2:Y:S04]  /*3ecd0*/  LDL.LU.64 R42, [R1+0x110] ;  /* 0x00011000012a7983 */ /* 0x000ea80000300a00 */
[----:B------:R-:W2:Y:S01]  /*3ece0*/  LDL.LU R48, [R1+0xfd4] ;  /* 0x000fd40001307983 */ /* 0x000ea20000300800 */
[----:B------:R-:W-:-:S03]  /*3ecf0*/  PRMT R50, R45, 0x7610, R50 ;  /* 0x000076102d327816 */ /* 0x000fc60000000032 */
[----:B------:R-:W2:Y:S04]  /*3ed00*/  LDL.S16 R45, [R1+0x180] ;  /* 0x00018000012d7983 */ /* 0x000ea80000100600 */
[----:B-----5:R0:W-:Y:S01]  /*3ed10*/  @P0 STG.E.U16 desc[UR20][R32.64], R50 ;  /* 0x0000003220000986 */ /* 0x0201e2000c101514 */
[----:B----4-:R-:W-:Y:S01]  /*3ed20*/  ISETP.LT.AND P4, PT, R46, UR4, !P1 ;  /* 0x000000042e007c0c */ /* 0x010fe2000cf81270 */
[----:B------:R-:W3:Y:S02]  /*3ed30*/  LDCU UR4, c[0x0][0x39c] ;  /* 0x00007380ff0477ac */ /* 0x000ee40008000800 */
[----:B------:R-:W4:Y:S04]  /*3ed40*/  LDL.LU.64 R46, [R1+0x108] ;  /* 0x00010800012e7983 */ /* 0x000f280000300a00 */
[----:B0-----:R-:W5:Y:S04]  /*3ed50*/  LDL.LU.64 R32, [R1+0x1370] ;  /* 0x0013700001207983 */ /* 0x001f680000300a00 */
[----:B------:R-:W4:Y:S01]  /*3ed60*/  LDL.LU R64, [R1+0xfd8] ;  /* 0x000fd80001407983 */ /* 0x000f220000300800 */
[----:B------:R-:W-:-:S05]  /*3ed70*/  PRMT R54, R38, 0x7610, R54 ;  /* 0x0000761026367816 */ /* 0x000fca0000000036 */
[----:B------:R0:W-:Y:S01]  /*3ed80*/  @P5 STG.E.U16 desc[UR20][R34.64], R54 ;  /* 0x0000003622005986 */ /* 0x0001e2000c101514 */
[----:B------:R-:W-:Y:S02]  /*3ed90*/  PRMT R55, R60, 0x7610, R55 ;  /* 0x000076103c377816 */ /* 0x000fe40000000037 */
[----:B---3--:R-:W-:Y:S01]  /*3eda0*/  ISETP.LT.AND P0, PT, R49, UR4, !P1 ;  /* 0x0000000431007c0c */ /* 0x008fe2000cf01270 */
[----:B------:R-:W2:Y:S01]  /*3edb0*/  LDCU UR4, c[0x0][0x39c] ;  /* 0x00007380ff0477ac */ /* 0x000ea20008000800 */
[----:B------:R-:W3:Y:S04]  /*3edc0*/  LDL.LU.S16 R49, [R1+0x182] ;  /* 0x0001820001317983 */ /* 0x000ee80000300600 */
[----:B------:R-:W5:Y:S04]  /*3edd0*/  LDL.LU.64 R50, [R1+0x100] ;  /* 0x0001000001327983 */ /* 0x000f680000300a00 */
[----:B------:R-:W5:Y:S04]  /*3ede0*/  LDL.LU R38, [R1+0x1368] ;  /* 0x0013680001267983 */ /* 0x000f680000300800 */
[----:B0-----:R-:W5:Y:S04]  /*3edf0*/  LDL.LU.64 R34, [R1+0x1360] ;  /* 0x0013600001227983 */ /* 0x001f680000300a00 */
[----:B------:R-:W5:Y:S04]  /*3ee00*/  LDL.S16 R54, [R1+0x184] ;  /* 0x0001840001367983 */ /* 0x000f680000100600 */
[----:B------:R0:W-:Y:S01]  /*3ee10*/  @P2 STG.E.U16 desc[UR20][R36.64], R55 ;  /* 0x0000003724002986 */ /* 0x0001e2000c101514 */
[----:B--2---:R-:W-:Y:S01]  /*3ee20*/  ISETP.LT.AND P5, PT, R62, UR4, !P1 ;  /* 0x000000043e007c0c */ /* 0x004fe2000cfa1270 */
[----:B------:R-:W1:Y:S02]  /*3ee30*/  LDCU UR4, c[0x0][0x39c] ;  /* 0x00007380ff0477ac */ /* 0x000e640008000800 */
[----:B------:R-:W2:Y:S04]  /*3ee40*/  LDL.LU R62, [R1+0xfdc] ;  /* 0x000fdc00013e7983 */ /* 0x000ea80000300800 */
[----:B0-----:R-:W2:Y:S04]  /*3ee50*/  LDL.LU.64 R36, [R1+0x1358] ;  /* 0x0013580001247983 */ /* 0x001ea80000300a00 */
[----:B------:R-:W2:Y:S01]  /*3ee60*/  LDL.LU.S16 R55, [R1+0x186] ;  /* 0x0001860001377983 */ /* 0x000ea20000300600 */
[----:B-1----:R-:W-:Y:S01]  /*3ee70*/  ISETP.LT.AND P2, PT, R48, UR4, !P1 ;  /* 0x0000000430007c0c */ /* 0x002fe2000cf41270 */
[----:B------:R-:W4:Y:S02]  /*3ee80*/  LDCU UR4, c[0x0][0x39c] ;  /* 0x00007380ff0477ac */ /* 0x000f240008000800 */
[----:B------:R-:W2:Y:S01]  /*3ee90*/  LDL.LU R48, [R1+0xfe0] ;  /* 0x000fe00001307983 */ /* 0x000ea20000300800 */
[----:B------:R-:W-:-:S03]  /*3eea0*/  PRMT R65, R39, 0x7610, R65 ;  /* 0x0000761027417816 */ /* 0x000fc60000000041 */
[----:B------:R-:W2:Y:S04]  /*3eeb0*/  LDL.S16 R60, [R1+0x188] ;  /* 0x00018800013c7983 */ /* 0x000ea80000100600 */
[----:B------:R-:W2:Y:S04]  /*3eec0*/  LDL.LU R39, [R1+0x1350] ;  /* 0x0013500001277983 */ /* 0x000ea80000300800 */
[----:B------:R0:W-:Y:S04]  /*3eed0*/  @P3 STG.E.U16 desc[UR20][R40.64], R65 ;  /* 0x0000004128003986 */ /* 0x0001e8000c101514 */
[----:B0-----:R-:W2:Y:S01]  /*3eee0*/  LDL.LU.64 R40, [R1+0x1348] ;  /* 0x0013480001287983 */ /* 0x001ea20000300a00 */
[----:B------:R-:W-:-:S05]  /*3eef0*/  PRMT R61, R44, 0x7610, R61 ;  /* 0x000076102c3d7816 */ /* 0x000fca000000003d */
[----:B------:R0:W-:Y:S01]  /*3ef00*/  @P4 STG.E.U16 desc[UR20][R42.64], R61 ;  /* 0x0000003d2a004986 */ /* 0x0001e2000c101514 */
[----:B------:R-:W-:Y:S02]  /*3ef10*/  PRMT R59, R45, 0x7610, R59 ;  /* 0x000076102d3b7816 */ /* 0x000fe4000000003b */
[----:B----4-:R-:W-:Y:S01]  /*3ef20*/  ISETP.LT.AND P3, PT, R64, UR4, !P1 ;  /* 0x0000000440007c0c */ /* 0x010fe2000cf61270 */
[----:B------:R-:W2:Y:S01]  /*3ef30*/  LDCU UR4, c[0x0][0x39c] ;  /* 0x00007380ff0477ac */ /* 0x000ea20008000800 */
[----:B------:R-:W4:Y:S04]  /*3ef40*/  LDL.LU R64, [R1+0xfe4] ;  /* 0x000fe40001407983 */ /* 0x000f280000300800 */
[----:B------:R-:W4:Y:S04]  /*3ef50*/  LDL.LU.S16 R65, [R1+0x18a] ;  /* 0x00018a0001417983 */ /* 0x000f280000300600 */
[----:B------:R-:W4:Y:S04]  /*3ef60*/  LDL.LU R44, [R1+0x1340] ;  /* 0x00134000012c7983 */ /* 0x000f280000300800 */
[----:B0-----:R-:W4:Y:S04]  /*3ef70*/  LDL.LU.64 R42, [R1+0x1338] ;  /* 0x00133800012a7983 */ /* 0x001f280000300a00 */
[----:B------:R-:W4:Y:S04]  /*3ef80*/  LDL.LU R61, [R1+0xfe8] ;  /* 0x000fe800013d7983 */ /* 0x000f280000300800 */
[----:B------:R0:W-:Y:S01]  /*3ef90*/  @P0 STG.E.U16 desc[UR20][R46.64], R59 ;  /* 0x0000003b2e000986 */ /* 0x0001e2000c101514 */
[----:B---3--:R-:W-:-:S05]  /*3efa0*/  PRMT R63, R49, 0x7610, R63 ;  /* 0x00007610313f7816 */ /* 0x008fca000000003f */
[----:B-----5:R1:W-:Y:S01]  /*3efb0*/  @P5 STG.E.U16 desc[UR20][R50.64], R63 ;  /* 0x0000003f32005986 */ /* 0x0203e2000c101514 */
[----:B--2---:R-:W-:Y:S01]  /*3efc0*/  ISETP.LT.AND P4, PT, R62, UR4, !P1 ;  /* 0x000000043e007c0c */ /* 0x004fe2000cf81270 */
[----:B------:R-:W2:Y:S02]  /*3efd0*/  LDCU UR4, c[0x0][0x39c] ;  /* 0x00007380ff0477ac */ /* 0x000ea40008000800 */
[----:B------:R-:W3:Y:S04]  /*3efe0*/  LDL.S16 R62, [R1+0x18c] ;  /* 0x00018c00013e7983 */ /* 0x000ee80000100600 */
[----:B------:R-:W5:Y:S04]  /*3eff0*/  LDL.LU R45, [R1+0x1330] ;  /* 0x00133000012d7983 */ /* 0x000f680000300800 */
[----:B0-----:R-:W3:Y:S04]  /*3f000*/  LDL.LU.64 R46, [R1+0x1328] ;  /* 0x00132800012e7983 */ /* 0x001ee80000300a00 */
[----:B------:R-:W3:Y:S01]  /*3f010*/  LDL.LU R59, [R1+0xfec] ;  /* 0x000fec00013b7983 */ /* 0x000ee20000300800 */
[----:B--2---:R-:W-:Y:S01]  /*3f020*/  ISETP.LT.AND P0, PT, R48, UR4, !P1 ;  /* 0x0000000430007c0c */ /* 0x004fe2000cf01270 */
[----:B------:R-:W4:Y:S02]  /*3f030*/  LDCU UR4, c[0x0][0x39c] ;  /* 0x00007380ff0477ac */ /* 0x000f240008000800 */
[----:B------:R-:W2:Y:S04]  /*3f040*/  LDL.LU R48, [R1+0x1324] ;  /* 0x0013240001307983 */ /* 0x000ea80000300800 */
[----:B------:R-:W2:Y:S04]  /*3f050*/  LDL.LU R49, [R1+0x1320] ;  /* 0x0013200001317983 */ /* 0x000ea80000300800 */
[----:B-1----:R-:W2:Y:S04]  /*3f060*/  LDL.LU.64 R50, [R1+0x1318] ;  /* 0x0013180001327983 */ /* 0x002ea80000300a00 */
[----:B------:R-:W2:Y:S01]  /*3f070*/  LDL.LU R63, [R1+0xff0] ;  /* 0x000ff000013f7983 */ /* 0x000ea20000300800 */
[----:B------:R-:W-:-:S05]  /*3f080*/  PRMT R66, R54, 0x7610, R66 ;  /* 0x0000761036427816 */ /* 0x000fca0000000042 */
[----:B------:R0:W-:Y:S01]  /*3f090*/  @P2 STG.E.U16 desc[UR20][R52.64], R66 ;  /* 0x0000004234002986 */ /* 0x0001e2000c101514 */
[----:B------:R-:W-:-:S05]  /*3f0a0*/  PRMT R58, R55, 0x7610, R58 ;  /* 0x00007610373a7816 */ /* 0x000fca000000003a */
[----:B------:R-:W-:Y:S01]  /*3f0b0*/  @P3 STG.E.U16 desc[UR20][R56.64], R58 ;  /* 0x0000003a38003986 */ /* 0x000fe2000c101514 */
[----:B------:R-:W-:-:S05]  /*3f0c0*/  PRMT R67, R60, 0x7610, R67 ;  /* 0x000076103c437816 */ /* 0x000fca0000000043 */
[----:B------:R1:W-:Y:S01]  /*3f0d0*/  @P4 STG.E.U16 desc[UR20][R92.64], R67 ;  /* 0x000000435c004986 */ /* 0x0003e2000c101514 */
[----:B----4-:R-:W-:Y:S01]  /*3f0e0*/  ISETP.LT.AND P5, PT, R64, UR4, !P1 ;  /* 0x0000000440007c0c */ /* 0x010fe2000cfa1270 */
[----:B------:R-:W4:Y:S02]  /*3f0f0*/  LDCU UR4, c[0x0][0x39c] ;  /* 0x00007380ff0477ac */ /* 0x000f240008000800 */
[----:B------:R-:W5:Y:S04]  /*3f100*/  LDL.S16 R64, [R1+0x190] ;  /* 0x0001900001407983 */ /* 0x000f680000100600 */
[----:B------:R-:W5:Y:S04]  /*3f110*/  LDL.LU R54, [R1+0x1310] ;  /* 0x0013100001367983 */ /* 0x000f680000300800 */
[----:B0-----:R-:W5:Y:S01]  /*3f120*/  LDL.LU.64 R52, [R1+0x1308] ;  /* 0x0013080001347983 */ /* 0x001f620000300a00 */
[----:B----4-:R-:W-:Y:S01]  /*3f130*/  ISETP.LT.AND P2, PT, R61, UR4, !P1 ;  /* 0x000000043d007c0c */ /* 0x010fe2000cf41270 */
[----:B------:R-:W3:Y:S02]  /*3f140*/  LDCU UR4, c[0x0][0x39c] ;  /* 0x00007380ff0477ac */ /* 0x000ee40008000800 */
[----:B------:R-:W4:Y:S04]  /*3f150*/  LDL.LU R61, [R1+0xff8] ;  /* 0x000ff800013d7983 */ /* 0x000f280000300800 */
[----:B------:R-:W5:Y:S01]  /*3f160*/  LDL.LU.S16 R66, [R1+0x192] ;  /* 0x0001920001427983 */ /* 0x000f620000300600 */
[----:B-1----:R-:W-:-:S03]  /*3f170*/  PRMT R92, R65, 0x7610, R92 ;  /* 0x00007610415c7816 */ /* 0x002fc6000000005c */
[----:B------:R-:W5:Y:S04]  /*3f180*/  LDL.LU R55, [R1+0x1300] ;  /* 0x0013000001377983 */ /* 0x000f680000300800 */
[----:B------:R-:W5:Y:S04]  /*3f190*/  LDL.LU.64 R56, [R1+0x12f8] ;  /* 0x0012f80001387983 */ /* 0x000f680000300a00 */
[----:B------:R-:W5:Y:S04]  /*3f1a0*/  LDL.LU R58, [R1+0x12f4] ;  /* 0x0012f400013a7983 */ /* 0x000f680000300800 */
[----:B------:R0:W-:Y:S01]  /*3f1b0*/  @P0 STG.E.U16 desc[UR20][R68.64], R92 ;  /* 0x0000005c44000986 */ /* 0x0001e2000c101514 */
[----:B---3--:R-:W-:Y:S01]  /*3f1c0*/  ISETP.LT.AND P3, PT, R59, UR4, !P1 ;  /* 0x000000043b007c0c */ /* 0x008fe2000cf61270 */
[----:B------:R-:W2:Y:S02]  /*3f1d0*/  LDCU UR4, c[0x0][0x39c] ;  /* 0x00007380ff0477ac */ /* 0x000ea40008000800 */
[----:B------:R-:W3:Y:S04]  /*3f1e0*/  LDL.LU R59, [R1+0x12f0] ;  /* 0x0012f000013b7983 */ /* 0x000ee80000300800 */
[----:B------:R-:W3:Y:S04]  /*3f1f0*/  LDL.LU R60, [R1+0x12ec] ;  /* 0x0012ec00013c7983 */ /* 0x000ee80000300800 */
[----:B------:R-:W3:Y:S01]  /*3f200*/  LDL.LU R93, [R1+0xffc] ;  /* 0x000ffc00015d7983 */ /* 0x000ee20000300800 */
[----:B--2---:R-:W-:Y:S01]  /*3f210*/  ISETP.LT.AND P4, PT, R63, UR4, !P1 ;  /* 0x000000043f007c0c */ /* 0x004fe2000cf81270 */
[----:B------:R-:W4:Y:S02]  /*3f220*/  LDCU UR4, c[0x0][0x39c] ;  /* 0x00007380ff0477ac */ /* 0x000f240008000800 */
[----:B------:R-:W2:Y:S04]  /*3f230*/  LDL.LU R63, [R1+0x1000] ;  /* 0x00100000013f7983 */ /* 0x000ea80000300800 */
[----:B------:R-:W2:Y:S04]  /*3f240*/  LDL.LU R65, [R1+0x1004] ;  /* 0x0010040001417983 */ /* 0x000ea80000300800 */
[----:B------:R-:W2:Y:S04]  /*3f250*/  LDL.S16 R67, [R1+0x196] ;  /* 0x0001960001437983 */ /* 0x000ea80000100600 */
[----:B0-----:R-:W2:Y:S01]  /*3f260*/  LDL.LU.S16 R92, [R1+0x18e] ;  /* 0x00018e00015c7983 */ /* 0x001ea20000300600 */
[----:B------:R-:W-:-:S05]  /*3f270*/  PRMT R68, R62, 0x7610, R68 ;  /* 0x000076103e447816 */ /* 0x000fca0000000044 */
[----:B------:R2:W-:Y:S01]  /*3f280*/  @P5 STG.E.U16 desc[UR20][R70.64], R68 ;  /* 0x0000004446005986 */ /* 0x0005e2000c101514 */
[----:B----4-:R-:W-:Y:S01]  /*3f290*/  ISETP.LT.AND P0, PT, R61, UR4, !P1 ;  /* 0x000000043d007c0c */ /* 0x010fe2000cf01270 */
[----:B------:R-:W3:Y:S02]  /*3f2a0*/  LDCU UR4, c[0x0][0x39c] ;  /* 0x00007380ff0477ac */ /* 0x000ee40008000800 */
[----:B------:R-:W4:Y:S04]  /*3f2b0*/  LDL.LU R61, [R1+0x12e8] ;  /* 0x0012e800013d7983 */ /* 0x000f280000300800 */
[----:B------:R-:W4:Y:S01]  /*3f2c0*/  LDL.LU R62, [R1+0x12e4] ;  /* 0x0012e400013e7983 */ /* 0x000f220000300800 */
[----:B---3--:R-:W-:Y:S01]  /*3f2d0*/  ISETP.LT.AND P5, PT, R93, UR4, !P1 ;  /* 0x000000045d007c0c */ /* 0x008fe2000cfa1270 */
[----:B------:R-:W0:Y:S02]  /*3f2e0*/  LDCU UR4, c[0x0][0x39c] ;  /* 0x00007380ff0477ac */ /* 0x000e240008000800 */
[----:B------:R-:W3:Y:S01]  /*3f2f0*/  LDL.S16 R93, [R1+0x19a] ;  /* 0x00019a00015d7983 */ /* 0x000ee20000100600 */
[----:B--2---:R-:W-:-:S03]  /*3f300*/  PRMT R68, R92, 0x7610, R68 ;  /* 0x000076105c447816 */ /* 0x004fc60000000044 */
[----:B------:R-:W2:Y:S04]  /*3f310*/  LDL.LU R92, [R1+0x1014] ;  /* 0x00101400015c7983 */ /* 0x000ea80000300800 */
[----:B------:R1:W-:Y:S04]  /*3f320*/  @P2 STG.E.U16 desc[UR20][R72.64], R68 ;  /* 0x0000004448002986 */ /* 0x0003e8000c101514 */
[----:B-1----:R-:W2:Y:S01]  /*3f330*/  LDL.LU.S16 R72, [R1+0x194] ;  /* 0x0001940001487983 */ /* 0x002ea20000300600 */
[----:B-----5:R-:W-:Y:S02]  /*3f340*/  PRMT R68, R64, 0x7610, R68 ;  /* 0x0000761040447816 */ /* 0x020fe40000000044 */
[----:B0-----:R-:W-:Y:S01]  /*3f350*/  ISETP.LT.AND P2, PT, R63, UR4, !P1 ;  /* 0x000000043f007c0c */ /* 0x001fe2000cf41270 */
[----:B------:R-:W0:Y:S01]  /*3f360*/  LDCU UR4, c[0x0][0x39c] ;  /* 0x00007380ff0477ac */ /* 0x000e220008000800 */
[----:B------:R-:W5:Y:S04]  /*3f370*/  LDL.LU R63, [R1+0x12e0] ;  /* 0x0012e000013f7983 */ /* 0x000f680000300800 */
[----:B------:R-:W3:Y:S04]  /*3f380*/  LDL.LU R64, [R1+0x12dc] ;  /* 0x0012dc0001407983 */ /* 0x000ee80000300800 */
[----:B------:R1:W-:Y:S04]  /*3f390*/  @P3 STG.E.U16 desc[UR20][R74.64], R68 ;  /* 0x000000444a003986 */ /* 0x0003e8000c101514 */
[----:B-1----:R-:W3:Y:S01]  /*3f3a0*/  LDL.LU R75, [R1+0x100c] ;  /* 0x00100c00014b7983 */ /* 0x002ee20000300800 */
[----:B------:R-:W-:-:S02]  /*3f3b0*/  PRMT R68, R66, 0x7610, R68 ;  /* 0x0000761042447816 */ /* 0x000fc40000000044 */
[----:B0-----:R-:W-:Y:S01]  /*3f3c0*/  ISETP.LT.AND P3, PT, R65, UR4, !P1 ;  /* 0x0000000441007c0c */ /* 0x001fe2000cf61270 */
[----:B------:R-:W3:Y:S01]  /*3f3d0*/  LDCU UR4, c[0x0][0x39c] ;  /* 0x00007380ff0477ac */ /* 0x000ee20008000800 */
[----:B------:R-:W4:Y:S04]  /*3f3e0*/  LDL.LU R65, [R1+0x12d8] ;  /* 0x0012d80001417983 */ /* 0x000f280000300800 */
[----:B------:R0:W-:Y:S04]  /*3f3f0*/  @P4 STG.E.U16 desc[UR20][R76.64], R68 ;  /* 0x000000444c004986 */ /* 0x0001e8000c101514 */
[----:B------:R-:W4:Y:S04]  /*3f400*/  LDL.LU R66, [R1+0x12d4] ;  /* 0x0012d40001427983 */ /* 0x000f280000300800 */
[----:B0-----:R-:W4:Y:S01]  /*3f410*/  LDL.LU.S16 R77, [R1+0x198] ;  /* 0x00019800014d7983 */ /* 0x001f220000300600 */
[----:B--2---:R-:W-:-:S05]  /*3f420*/  PRMT R68, R72, 0x7610, R68 ;  /* 0x0000761048447816 */ /* 0x004fca0000000044 */
[----:B------:R0:W-:Y:S04]  /*3f430*/  @P0 STG.E.U16 desc[UR20][R78.64], R68 ;  /* 0x000000444e000986 */ /* 0x0001e8000c101514 */
[----:B0-----:R-:W2:Y:S04]  /*3f440*/  LDL.LU R78, [R1+0x1018] ;  /* 0x00101800014e7983 */ /* 0x001ea80000300800 */
[----:B------:R-:W5:Y:S04]  /*3f450*/  LDL.S16 R79, [R1+0x19e] ;  /* 0x00019e00014f7983 */ /* 0x000f680000100600 */
[----:B------:R-:W5:Y:S01]  /*3f460*/  LDL.LU R76, [R1+0x1020] ;  /* 0x00102000014c7983 */ /* 0x000f620000300800 */
[----:B---3--:R-:W-:Y:S01]  /*3f470*/  ISETP.LT.AND P4, PT, R75, UR4, !P1 ;  /* 0x000000044b007c0c */ /* 0x008fe2000cf81270 */
[----:B------:R-:W0:Y:S02]  /*3f480*/  LDCU UR4, c[0x0][0x39c] ;  /* 0x00007380ff0477ac */ /* 0x000e240008000800 */
[----:B------:R-:W3:Y:S01]  /*3f490*/  LDL.LU R75, [R1+0x1024] ;  /* 0x00102400014b7983 */ /* 0x000ee20000300800 */
[----:B------:R-:W-:-:S03]  /*3f4a0*/  PRMT R68, R67, 0x7610, R68 ;  /* 0x0000761043447816 */ /* 0x000fc60000000044 */
[----:B------:R-:W5:Y:S01]  /*3f4b0*/  LDL.S16 R72, [R1+0x1a0] ;  /* 0x0001a00001487983 */ /* 0x000f620000100600 */
[----:B0-----:R-:W-:Y:S01]  /*3f4c0*/  ISETP.LT.AND P0, PT, R92, UR4, !P1 ;  /* 0x000000045c007c0c */ /* 0x001fe2000cf01270 */
[----:B------:R-:W2:Y:S02]  /*3f4d0*/  LDCU UR4, c[0x0][0x39c] ;  /* 0x00007380ff0477ac */ /* 0x000ea40008000800 */
[----:B------:R-:W5:Y:S04]  /*3f4e0*/  LDL.LU.S16 R92, [R1+0x1a2] ;  /* 0x0001a200015c7983 */ /* 0x000f680000300600 */
[----:B------:R0:W-:Y:S04]  /*3f4f0*/  @P5 STG.E.U16 desc[UR20][R80.64], R68 ;  /* 0x0000004450005986 */ /* 0x0001e8000c101514 */
[----:B------:R-:W5:Y:S04]  /*3f500*/  LDL.LU R67, [R1+0x12d0] ;  /* 0x0012d00001437983 */ /* 0x000f680000300800 */
[----:B0-----:R-:W5:Y:S01]  /*3f510*/  LDL.LU.S16 R81, [R1+0x19c] ;  /* 0x00019c0001517983 */ /* 0x001f620000300600 */
[----:B------:R-:W-:-:S02]  /*3f520*/  PRMT R68, R93, 0x7610, R68 ;  /* 0x000076105d447816 */ /* 0x000fc40000000044 */
[----:B----4-:R-:W-:-:S05]  /*3f530*/  PRMT R69, R77, 0x7610, R69 ;  /* 0x000076104d457816 */ /* 0x010fca0000000045 */
[----:B------:R-:W-:Y:S04]  /*3f540*/  @P2 STG.E.U16 desc[UR20][R82.64], R69 ;  /* 0x0000004552002986 */ /* 0x000fe8000c101514 */
[----:B------:R0:W-:Y:S01]  /*3f550*/  @P3 STG.E.U16 desc[UR20][R84.64], R68 ;  /* 0x0000004454003986 */ /* 0x0001e2000c101514 */
[----:B--2---:R-:W-:Y:S01]  /*3f560*/  ISETP.LT.AND P5, PT, R78, UR4, !P1 ;  /* 0x000000044e007c0c */ /* 0x004fe2000cfa1270 */
[----:B------:R-:W5:Y:S02]  /*3f570*/  LDCU UR4, c[0x0][0x39c] ;  /* 0x00007380ff0477ac */ /* 0x000f640008000800 */
[----:B------:R-:W2:Y:S04]  /*3f580*/  LDL.LU R78, [R1+0x1030] ;  /* 0x00103000014e7983 */ /* 0x000ea80000300800 */
[----:B------:R-:W4:Y:S04]  /*3f590*/  LDL.S16 R93, [R1+0x1a4] ;  /* 0x0001a400015d7983 */ /* 0x000f280000100600 */
[----:B------:R-:W4:Y:S01]  /*3f5a0*/  LDL.LU R77, [R1+0x109c] ;  /* 0x00109c00014d7983 */ /* 0x000f220000300800 */
[----:B---3--:R-:W-:Y:S01]  /*3f5b0*/  ISETP.LT.AND P3, PT, R75, UR6, !P1 ;  /* 0x000000064b007c0c */ /* 0x008fe2000cf61270 */
[----:B------:R-:W1:Y:S01]  /*3f5c0*/  LDCU UR6, c[0x0][0x39c] ;  /* 0x00007380ff0677ac */ /* 0x000e620008000800 */
[----:B-----5:R-:W-:Y:S01]  /*3f5d0*/  ISETP.LT.AND P2, PT, R76, UR4, !P1 ;  /* 0x000000044c007c0c */ /* 0x020fe2000cf41270 */
[----:B------:R-:W4:Y:S01]  /*3f5e0*/  LDCU UR4, c[0x0][0x39c] ;  /* 0x00007380ff0477ac */ /* 0x000f220008000800 */
[----:B------:R-:W1:Y:S04]  /*3f5f0*/  LDL.LU R76, [R1+0x10f0] ;  /* 0x0010f000014c7983 */ /* 0x000e680000300800 */
[----:B------:R-:W3:Y:S01]  /*3f600*/  LDL.LU R75, [R1+0x1034] ;  /* 0x00103400014b7983 */ /* 0x000ee20000300800 */
[----:B0-----:R-:W-:Y:S01]  /*3f610*/  PRMT R68, R79, 0x7610, R68 ;  /* 0x000076104f447816 */ /* 0x001fe20000000044 */
[----:B------:R-:W-:-:S02]  /*3f620*/  VIADD R3, R3, UR5 ;  /* 0x0000000503037c36 */ /* 0x000fc40008000000 */
[----:B------:R-:W5:Y:S01]  /*3f630*/  LDL.LU.S16 R79, [R1+0x1a6] ;  /* 0x0001a600014f7983 */ /* 0x000f620000300600 */
[----:B------:R-:W-:Y:S01]  /*3f640*/  PRMT R70, R72, 0x7610, R70 ;  /* 0x0000761048467816 */ /* 0x000fe20000000046 */
[----:B------:R-:W-:Y:S01]  /*3f650*/  VIADD R72, R3, UR5 ;  /* 0x0000000503487c36 */ /* 0x000fe20008000000 */
[----:B------:R-:W-:Y:S02]  /*3f660*/  PRMT R71, R92, 0x7610, R71 ;  /* 0x000076105c477816 */ /* 0x000fe40000000047 */
[----:B------:R-:W-:Y:S02]  /*3f670*/  PRMT R69, R81, 0x7610, R69 ;  /* 0x0000761051457816 */ /* 0x000fe40000000045 */
[----:B------:R-:W5:Y:S04]  /*3f680*/  LDL.S16 R81, [R1+0x1a8] ;  /* 0x0001a80001517983 */ /* 0x000f680000100600 */
[----:B------:R-:W-:Y:S04]  /*3f690*/  @P4 STG.E.U16 desc[UR20][R86.64], R69 ;  /* 0x0000004556004986 */ /* 0x000fe8000c101514 */
[----:B------:R0:W-:Y:S04]  /*3f6a0*/  @P0 STG.E.U16 desc[UR20][R88.64], R68 ;  /* 0x0000004458000986 */ /* 0x0001e8000c101514 */
[----:B------:R0:W-:Y:S02]  /*3f6b0*/  @P5 STG.E.U16 desc[UR20][R90.64], R70 ;  /* 0x000000465a005986 */ /* 0x0001e4000c101514 */
[----:B0-----:R-:W-:-:S04]  /*3f6c0*/  LEA R68, P0, R3, R2, 0x1 ;  /* 0x0000000203447211 */ /* 0x001fc800078008ff */
[----:B------:R-:W-:Y:S02]  /*3f6d0*/  LEA.HI.X.SX32 R69, R3, R0, 0x1, P0 ;  /* 0x0000000003457211 */ /* 0x000fe400000f0eff */
[----:B------:R-:W-:-:S03]  /*3f6e0*/  LEA R70, P5, R72, R2, 0x1 ;  /* 0x0000000248467211 */ /* 0x000fc600078a08ff */
[----:B------:R0:W-:Y:S02]  /*3f6f0*/  @P2 STG.E.U16 desc[UR20][R68.64], R71 ;  /* 0x0000004744002986 */ /* 0x0001e4000c101514 */
[----:B0-----:R-:W-:Y:S02]  /*3f700*/  LEA.HI.X.SX32 R71, R72, R0, 0x1, P5 ;  /* 0x0000000048477211 */ /* 0x001fe400028f0eff */
[----:B--2---:R-:W-:Y:S01]  /*3f710*/  ISETP.LT.AND P4, PT, R78, UR7, !P1 ;  /* 0x000000074e007c0c */ /* 0x004fe2000cf81270 */
[----:B------:R-:W3:Y:S01]  /*3f720*/  LDCU UR7, c[0x0][0x39c] ;  /* 0x00007380ff0777ac */ /* 0x000ee20008000800 */
[----:B------:R-:W2:Y:S04]  /*3f730*/  LDL.LU R78, [R1+0x10ec] ;  /* 0x0010ec00014e7983 */ /* 0x000ea80000300800 */
[----:B------:R-:W2:Y:S01]  /*3f740*/  LDL.LU.S16 R92, [R1+0x1aa] ;  /* 0x0001aa00015c7983 */ /* 0x000ea20000300600 */
[----:B----4-:R-:W-:Y:S01]  /*3f750*/  ISETP.LT.AND P0, PT, R77, UR4, !P1 ;  /* 0x000000044d007c0c */ /* 0x010fe2000cf01270 */
[----:B------:R-:W2:Y:S02]  /*3f760*/  LDCU UR4, c[0x0][0x39c] ;  /* 0x00007380ff0477ac */ /* 0x000ea40008000800 */
[----:B------:R-:W4:Y:S01]  /*3f770*/  LDL.LU R77, [R1+0x10e8] ;  /* 0x0010e800014d7983 */ /* 0x000f220000300800 */
[----:B------:R-:W-:-:S02]  /*3f780*/  PRMT R3, R93, 0x7610, R3 ;  /* 0x000076105d037816 */ /* 0x000fc40000000003 */
[----:B-1----:R-:W-:-:S03]  /*3f790*/  ISETP.LT.AND P2, PT, R76, UR6, !P1 ;  /* 0x000000064c007c0c */ /* 0x002fc6000cf41270 */
[----:B------:R0:W-:Y:S01]  /*3f7a0*/  @P3 STG.E.U16 desc[UR20][R70.64], R3 ;  /* 0x0000000346003986 */ /* 0x0001e2000c101514 */
[----:B------:R-:W-:Y:S01]  /*3f7b0*/  VIADD R72, R72, UR5 ;  /* 0x0000000548487c36 */ /* 0x000fe20008000000 */
[----:B------:R-:W4:Y:S02]  /*3f7c0*/  LDCU UR6, c[0x0][0x39c] ;  /* 0x00007380ff0677ac */ /* 0x000f240008000800 */
[----:B------:R-:W4:Y:S01]  /*3f7d0*/  LDL.LU R76, [R1+0x1098] ;  /* 0x00109800014c7983 */ /* 0x000f220000300800 */
[----:B---3--:R-:W-:Y:S01]  /*3f7e0*/  ISETP.LT.AND P3, PT, R75, UR7, !P1 ;  /* 0x000000074b007c0c */ /* 0x008fe2000cf61270 */
[C---:B------:R-:W-:Y:S01]  /*3f7f0*/  VIADD R69, R72.reuse, UR5 ;  /* 0x0000000548457c36 */ /* 0x040fe20008000000 */
[----:B------:R-:W1:Y:S01]  /*3f800*/  LDCU UR7, c[0x0][0x39c] ;  /* 0x00007380ff0777ac */ /* 0x000e620008000800 */
[----:B------:R-:W3:Y:S01]  /*3f810*/  LDL.S16 R75, [R1+0x1ac] ;  /* 0x0001ac00014b7983 */ /* 0x000ee20000100600 */
[----:B0-----:R-:W-:-:S03]  /*3f820*/  LEA R70, P5, R72, R2, 0x1 ;  /* 0x0000000248467211 */ /* 0x001fc600078a08ff */
[----:B------:R-:W3:Y:S01]  /*3f830*/  LDL.LU.S16 R93, [R1+0x1ae] ;  /* 0x0001ae00015d7983 */ /* 0x000ee20000300600 */
[----:B-----5:R-:W-:Y:S02]  /*3f840*/  PRMT R73, R79, 0x7610, R73 ;  /* 0x000076104f497816 */ /* 0x020fe40000000049 */
[----:B------:R-:W-:Y:S01]  /*3f850*/  LEA.HI.X.SX32 R71, R72, R0, 0x1, P5 ;  /* 0x0000000048477211 */ /* 0x000fe200028f0eff */
[----:B------:R-:W5:Y:S01]  /*3f860*/  LDL.LU R79, [R1+0x1120] ;  /* 0x00112000014f7983 */ /* 0x000f620000300800 */
[C---:B------:R-:W-:Y:S01]  /*3f870*/  LEA R68, P5, R69.reuse, R2, 0x1 ;  /* 0x0000000245447211 */ /* 0x040fe200078a08ff */
[C---:B------:R-:W-:Y:S02]  /*3f880*/  VIADD R72, R69.reuse, UR5 ;  /* 0x0000000545487c36 */ /* 0x040fe40008000000 */
[----:B------:R0:W-:Y:S01]  /*3f890*/  @P4 STG.E.U16 desc[UR20][R70.64], R73 ;  /* 0x0000004946004986 */ /* 0x0001e2000c101514 */
[----:B------:R-:W-:Y:S02]  /*3f8a0*/  LEA.HI.X.SX32 R69, R69, R0, 0x1, P5 ;  /* 0x0000000045457211 */ /* 0x000fe400028f0eff */
[----:B------:R-:W-:-:S02]  /*3f8b0*/  PRMT R3, R81, 0x7610, R3 ;  /* 0x0000761051037816 */ /* 0x000fc40000000003 */
[----:B------:R-:W5:Y:S01]  /*3f8c0*/  LDL.S16 R81, [R1+0x1b0] ;  /* 0x0001b00001517983 */ /* 0x000f620000100600 */
[----:B0-----:R-:W-:-:S03]  /*3f8d0*/  LEA R70, P5, R72, R2, 0x1 ;  /* 0x0000000248467211 */ /* 0x001fc600078a08ff */
[----:B------:R0:W-:Y:S01]  /*3f8e0*/  @P0 STG.E.U16 desc[UR20][R68.64], R3 ;  /* 0x0000000344000986 */ /* 0x0001e2000c101514 */
[----:B------:R-:W-:Y:S02]  /*3f8f0*/  LEA.HI.X.SX32 R71, R72, R0, 0x1, P5 ;  /* 0x0000000048477211 */ /* 0x000fe400028f0eff */
[----:B--2---:R-:W-:Y:S01]  /*3f900*/  ISETP.LT.AND P4, PT, R78, UR4, !P1 ;  /* 0x000000044e007c0c */ /* 0x004fe2000cf81270 */
[----:B------:R-:W5:Y:S01]  /*3f910*/  LDCU UR4, c[0x0][0x39c] ;  /* 0x00007380ff0477ac */ /* 0x000f620008000800 */
[----:B------:R-:W2:Y:S01]  /*3f920*/  LDL.LU R78, [R1+0x1050] ;  /* 0x00105000014e7983 */ /* 0x000ea20000300800 */
[----:B0-----:R-:W-:Y:S02]  /*3f930*/  PRMT R3, R92, 0x7610, R3 ;  /* 0x000076105c037816 */ /* 0x001fe40000000003 */
[----:B----4-:R-:W-:-:S03]  /*3f940*/  ISETP.LT.AND P0, PT, R77, UR6, !P1 ;  /* 0x000000064d007c0c */ /* 0x010fc6000cf01270 */
[----:B------:R0:W-:Y:S01]  /*3f950*/  @P2 STG.E.U16 desc[UR20][R70.64], R3 ;  /* 0x0000000346002986 */ /* 0x0001e2000c101514 */
[----:B---3--:R-:W-:-:S03]  /*3f960*/  PRMT R73, R75, 0x7610, R73 ;  /* 0x000076104b497816 */ /* 0x008fc60000000049 */
[----:B------:R-:W3:Y:S01]  /*3f970*/  LDL.LU R77, [R1+0x1094] ;  /* 0x00109400014d7983 */ /* 0x000ee20000300800 */
[----:B-1----:R-:W-:Y:S01]  /*3f980*/  ISETP.LT.AND P2, PT, R76, UR7, !P1 ;  /* 0x000000074c007c0c */ /* 0x002fe2000cf41270 */
[----:B------:R-:W-:Y:S01]  /*3f990*/  VIADD R72, R72, UR5 ;  /* 0x0000000548487c36 */ /* 0x000fe20008000000 */
[----:B------:R-:W2:Y:S01]  /*3f9a0*/  LDCU UR6, c[0x0][0x39c] ;  /* 0x00007380ff0677ac */ /* 0x000ea20008000800 */
[----:B------:R-:W4:Y:S01]  /*3f9b0*/  LDL.LU.S16 R76, [R1+0x1b2] ;  /* 0x0001b200014c7983 */ /* 0x000f220000300600 */
[----:B------:R-:W3:Y:S03]  /*3f9c0*/  LDCU UR7, c[0x0][0x39c] ;  /* 0x00007380ff0777ac */ /* 0x000ee60008000800 */
[----:B------:R-:W4:Y:S04]  /*3f9d0*/  LDL.S16 R92, [R1+0x1b4] ;  /* 0x0001b400015c7983 */ /* 0x000f280000100600 */
[----:B------:R-:W4:Y:S01]  /*3f9e0*/  LDL.LU R75, [R1+0x111c] ;  /* 0x00111c00014b7983 */ /* 0x000f220000300800 */
[C---:B0-----:R-:W-:Y:S01]  /*3f9f0*/  LEA R70, P5, R72.reuse, R2, 0x1 ;  /* 0x0000000248467211 */ /* 0x041fe200078a08ff */
[----:B------:R-:W-:-:S03]  /*3fa00*/  VIADD R69, R72, UR5 ;  /* 0x0000000548457c36 */ /* 0x000fc60008000000 */
[----:B------:R-:W-:Y:S01]  /*3fa10*/  LEA.HI.X.SX32 R71, R72, R0, 0x1, P5 ;  /* 0x0000000048477211 */ /* 0x000fe200028f0eff */
[C---:B------:R-:W-:Y:S01]  /*3fa20*/  VIADD R72, R69.reuse, UR5 ;  /* 0x0000000545487c36 */ /* 0x040fe20008000000 */
[----:B------:R-:W-:Y:S02]  /*3fa30*/  LEA R68, P5, R69, R2, 0x1 ;  /* 0x0000000245447211 */ /* 0x000fe400078a08ff */
[----:B------:R-:W-:Y:S01]  /*3fa40*/  PRMT R3, R93, 0x7610, R3 ;  /* 0x000076105d037816 */ /* 0x000fe20000000003 */
[----:B------:R0:W-:Y:S01]  /*3fa50*/  @P3 STG.E.U16 desc[UR20][R70.64], R73 ;  /* 0x0000004946003986 */ /* 0x0001e2000c101514 */
[----:B------:R-:W-:Y:S02]  /*3fa60*/  LEA.HI.X.SX32 R69, R69, R0, 0x1, P5 ;  /* 0x0000000045457211 */ /* 0x000fe400028f0eff */
[----:B-----5:R-:W-:Y:S01]  /*3fa70*/  ISETP.LT.AND P3, PT, R79, UR4, !P1 ;  /* 0x000000044f007c0c */ /* 0x020fe2000cf61270 */
[----:B------:R-:W5:Y:S01]  /*3fa80*/  LDL.LU.S16 R93, [R1+0x1b6] ;  /* 0x0001b600015d7983 */ /* 0x000f620000300600 */
[----:B------:R-:W1:Y:S03]  /*3fa90*/  LDCU UR4, c[0x0][0x39c] ;  /* 0x00007380ff0477ac */ /* 0x000e660008000800 */
[----:B------:R-:W5:Y:S01]  /*3faa0*/  LDL.LU R79, [R1+0x1090] ;  /* 0x00109000014f7983 */ /* 0x000f620000300800 */
[----:B0-----:R-:W-:-:S03]  /*3fab0*/  LEA R70, P5, R72, R2, 0x1 ;  /* 0x0000000248467211 */ /* 0x001fc600078a08ff */
[----:B------:R0:W-:Y:S01]  /*3fac0*/  @P4 STG.E.U16 desc[UR20][R68.64], R3 ;  /* 0x0000000344004986 */ /* 0x0001e2000c101514 */
[C---:B------:R-:W-:Y:S01]  /*3fad0*/  LEA.HI.X.SX32 R71, R72.reuse, R0, 0x1, P5 ;  /* 0x0000000048477211 */ /* 0x040fe200028f0eff */
[----:B------:R-:W-:Y:S01]  /*3fae0*/  VIADD R72, R72, UR5 ;  /* 0x0000000548487c36 */ /* 0x000fe20008000000 */
[----:B0-----:R-:W-:-:S05]  /*3faf0*/  PRMT R3, R81, 0x7610, R3 ;  /* 0x0000761051037816 */ /* 0x001fca0000000003 */
[----:B------:R0:W-:Y:S02]  /*3fb00*/  @P0 STG.E.U16 desc[UR20][R70.64], R3 ;  /* 0x0000000346000986 */ /* 0x0001e4000c101514 */
[----:B0-----:R-:W-:-:S04]  /*3fb10*/  LEA R70, P5, R72, R2, 0x1 ;  /* 0x0000000248467211 */ /* 0x001fc800078a08ff */
[----:B------:R-:W-:Y:S02]  /*3fb20*/  LEA.HI.X.SX32 R71, R72, R0, 0x1, P5 ;  /* 0x0000000048477211 */ /* 0x000fe400028f0eff */
[----:B--2---:R-:W-:Y:S01]  /*3fb30*/  ISETP.LT.AND P4, PT, R78, UR6, !P1 ;  /* 0x000000064e007c0c */ /* 0x004fe2000cf81270 */
[----:B------:R-:W5:Y:S01]  /*3fb40*/  LDCU UR6, c[0x0][0x39c] ;  /* 0x00007380ff0677ac */ /* 0x000f620008000800 */
[----:B------:R-:W2:Y:S04]  /*3fb50*/  LDL.LU R78, [R1+0x10e4] ;  /* 0x0010e400014e7983 */ /* 0x000ea80000300800 */
[----:B------:R-:W2:Y:S01]  /*3fb60*/  LDL.S16 R81, [R1+0x1b8] ;  /* 0x0001b80001517983 */ /* 0x000ea20000100600 */
[----:B---3--:R-:W-:Y:S02]  /*3fb70*/  ISETP.LT.AND P0, PT, R77, UR7, !P1 ;  /* 0x000000074d007c0c */ /* 0x008fe4000cf01270 */
[----:B----4-:R-:W-:Y:S01]  /*3fb80*/  PRMT R73, R76, 0x7610, R73 ;  /* 0x000076104c497816 */ /* 0x010fe20000000049 */
[----:B------:R-:W3:Y:S01]  /*3fb90*/  LDL.LU.S16 R77, [R1+0x1ba] ;  /* 0x0001ba00014d7983 */ /* 0x000ee20000300600 */
[----:B------:R-:W-:Y:S01]  /*3fba0*/  VIADD R69, R72, UR5 ;  /* 0x0000000548457c36 */ /* 0x000fe20008000000 */
[----:B------:R-:W2:Y:S02]  /*3fbb0*/  LDCU UR7, c[0x0][0x39c] ;  /* 0x00007380ff0777ac */ /* 0x000ea40008000800 */
[----:B------:R-:W4:Y:S01]  /*3fbc0*/  LDL.LU R76, [R1+0x105c] ;  /* 0x00105c00014c7983 */ /* 0x000f220000300800 */
[----:B------:R-:W-:-:S03]  /*3fbd0*/  PRMT R3, R92, 0x7610, R3 ;  /* 0x000076105c037816 */ /* 0x000fc60000000003 */
[----:B------:R0:W-:Y:S01]  /*3fbe0*/  @P2 STG.E.U16 desc[UR20][R70.64], R73 ;  /* 0x0000004946002986 */ /* 0x0001e2000c101514 */
[----:B-1----:R-:W-:Y:S01]  /*3fbf0*/  ISETP.LT.AND P2, PT, R75, UR4, !P1 ;  /* 0x000000044b007c0c */ /* 0x002fe2000cf41270 */
[C---:B------:R-:W-:Y:S01]  /*3fc00*/  VIADD R72, R69.reuse, UR5 ;  /* 0x0000000545487c36 */ /* 0x040fe20008000000 */
[C---:B------:R-:W-:Y:S01]  /*3fc10*/  LEA R68, P5, R69.reuse, R2, 0x1 ;  /* 0x0000000245447211 */ /* 0x040fe200078a08ff */
[----:B------:R-:W4:Y:S01]  /*3fc20*/  LDL.S16 R92, [R1+0x1bc] ;  /* 0x0001bc00015c7983 */ /* 0x000f220000100600 */
[----:B------:R-:W4:Y:S03]  /*3fc30*/  LDCU UR4, c[0x0][0x39c] ;  /* 0x00007380ff0477ac */ /* 0x000f260008000800 */
[----:B------:R-:W4:Y:S01]  /*3fc40*/  LDL.LU R75, [R1+0x108c] ;  /* 0x00108c00014b7983 */ /* 0x000f220000300800 */
[----:B------:R-:W-:Y:S02]  /*3fc50*/  LEA.HI.X.SX32 R69, R69, R0, 0x1, P5 ;  /* 0x0000000045457211 */ /* 0x000fe400028f0eff */
[----:B0-----:R-:W-:-:S03]  /*3fc60*/  LEA R70, P5, R72, R2, 0x1 ;  /* 0x0000000248467211 */ /* 0x001fc600078a08ff */
[----:B------:R0:W-:Y:S01]  /*3fc70*/  @P3 STG.E.U16 desc[UR20][R68.64], R3 ;  /* 0x0000000344003986 */ /* 0x0001e2000c101514 */
[C---:B------:R-:W-:Y:S02]  /*3fc80*/  LEA.HI.X.SX32 R71, R72.reuse, R0, 0x1, P5 ;  /* 0x0000000048477211 */ /* 0x040fe400028f0eff */
[----:B-----5:R-:W-:Y:S01]  /*3fc90*/  ISETP.LT.AND P3, PT, R79, UR6, !P1 ;  /* 0x000000064f007c0c */ /* 0x020fe2000cf61270 */
[----:B------:R-:W-:Y:S01]  /*3fca0*/  VIADD R72, R72, UR5 ;  /* 0x0000000548487c36 */ /* 0x000fe20008000000 */
[----:B------:R-:W5:Y:S01]  /*3fcb0*/  LDL.LU R79, [R1+0x10e0] ;  /* 0x0010e000014f7983 */ /* 0x000f620000300800 */
[----:B------:R-:W1:Y:S01]  /*3fcc0*/  LDCU UR6, c[0x0][0x39c] ;  /* 0x00007380ff0677ac */ /* 0x000e620008000800 */
[----:B0-----:R-:W-:Y:S01]  /*3fcd0*/  PRMT R3, R93, 0x7610, R3 ;  /* 0x000076105d037816 */ /* 0x001fe20000000003 */
[----:B------:R-:W-:-:S04]  /*3fce0*/  VIADD R69, R72, UR5 ;  /* 0x0000000548457c36 */ /* 0x000fc80008000000 */
[----:B------:R0:W-:Y:S02]  /*3fcf0*/  @P4 STG.E.U16 desc[UR20][R70.64], R3 ;  /* 0x0000000346004986 */ /* 0x0001e4000c101514 */
[----:B0-----:R-:W-:-:S04]  /*3fd00*/  LEA R70, P5, R72, R2, 0x1 ;  /* 0x0000000248467211 */ /* 0x001fc800078a08ff */
[----:B------:R-:W-:Y:S02]  /*3fd10*/  LEA.HI.X.SX32 R71, R72, R0, 0x1, P5 ;  /* 0x0000000048477211 */ /* 0x000fe400028f0eff */
[C---:B------:R-:W-:Y:S01]  /*3fd20*/  LEA R68, P5, R69.reuse, R2, 0x1 ;  /* 0x0000000245447211 */ /* 0x040fe200078a08ff */
[----:B------:R-:W-:-:S03]  /*3fd30*/  VIADD R72, R69, UR5 ;  /* 0x0000000545487c36 */ /* 0x000fc60008000000 */
[----:B------:R-:W-:Y:S02]  /*3fd40*/  LEA.HI.X.SX32 R69, R69, R0, 0x1, P5 ;  /* 0x0000000045457211 */ /* 0x000fe400028f0eff */
[----:B--2---:R-:W-:Y:S01]  /*3fd50*/  ISETP.LT.AND P4, PT, R78, UR7, !P1 ;  /* 0x000000074e007c0c */ /* 0x004fe2000cf81270 */
[----:B------:R-:W5:Y:S01]  /*3fd60*/  LDCU UR7, c[0x0][0x39c] ;  /* 0x00007380ff0777ac */ /* 0x000f620008000800 */
[----:B------:R-:W2:Y:S01]  /*3fd70*/  LDL.LU.S16 R78, [R1+0x1be] ;  /* 0x0001be00014e7983 */ /* 0x000ea20000300600 */
[----:B------:R-:W-:-:S03]  /*3fd80*/  PRMT R73, R81, 0x7610, R73 ;  /* 0x0000761051497816 */ /* 0x000fc60000000049 */
[----:B------:R-:W2:Y:S04]  /*3fd90*/  LDL.S16 R93, [R1+0x1c0] ;  /* 0x0001c000015d7983 */ /* 0x000ea80000100600 */
[----:B------:R0:W-:Y:S01]  /*3fda0*/  @P0 STG.E.U16 desc[UR20][R70.64], R73 ;  /* 0x0000004946000986 */ /* 0x0001e2000c101514 */
[----:B---3--:R-:W-:-:S03]  /*3fdb0*/  PRMT R3, R77, 0x7610, R3 ;  /* 0x000076104d037816 */ /* 0x008fc60000000003 */
[----:B------:R-:W3:Y:S01]  /*3fdc0*/  LDL.LU R77, [R1+0x10dc] ;  /* 0x0010dc00014d7983 */ /* 0x000ee20000300800 */
[----:B----4-:R-:W-:Y:S01]  /*3fdd0*/  ISETP.LT.AND P0, PT, R76, UR4, !P1 ;  /* 0x000000044c007c0c */ /* 0x010fe2000cf01270 */
[----:B------:R-:W3:Y:S02]  /*3fde0*/  LDCU UR4, c[0x0][0x39c] ;  /* 0x00007380ff0477ac */ /* 0x000ee40008000800 */
[----:B------:R-:W4:Y:S04]  /*3fdf0*/  LDL.LU.S16 R81, [R1+0x1c2] ;  /* 0x0001c20001517983 */ /* 0x000f280000300600 */
[----:B------:R-:W4:Y:S04]  /*3fe00*/  LDL.LU R76, [R1+0x10d8] ;  /* 0x0010d800014c7983 */ /* 0x000f280000300800 */
[----:B------:R5:W-:Y:S01]  /*3fe10*/  @P2 STG.E.U16 desc[UR20][R68.64], R3 ;  /* 0x0000000344002986 */ /* 0x000be2000c101514 */
[----:B-1----:R-:W-:Y:S01]  /*3fe20*/  ISETP.LT.AND P2, PT, R75, UR6, !P1 ;  /* 0x000000064b007c0c */ /* 0x002fe2000cf41270 */
[----:B------:R-:W1:Y:S02]  /*3fe30*/  LDCU UR6, c[0x0][0x39c] ;  /* 0x00007380ff0677ac */ /* 0x000e640008000800 */
[----:B------:R-:W4:Y:S01]  /*3fe40*/  LDL.LU R75, [R1+0x104c] ;  /* 0x00104c00014b7983 */ /* 0x000f220000300800 */
[----:B0-----:R-:W-:-:S04]  /*3fe50*/  LEA R70, P5, R72, R2, 0x1 ;  /* 0x0000000248467211 */ /* 0x001fc800078a08ff */
[----:B------:R-:W-:Y:S02]  /*3fe60*/  LEA.HI.X.SX32 R71, R72, R0, 0x1, P5 ;  /* 0x0000000048477211 */ /* 0x000fe400028f0eff */
[----:B-----5:R-:W-:Y:S01]  /*3fe70*/  PRMT R3, R92, 0x7610, R3 ;  /* 0x000076105c037816 */ /* 0x020fe20000000003 */
[----:B------:R-:W-:-:S04]  /*3fe80*/  VIADD R72, R72, UR5 ;  /* 0x0000000548487c36 */ /* 0x000fc80008000000 */
[----:B------:R0:W-:Y:S01]  /*3fe90*/  @P3 STG.E.U16 desc[UR20][R70.64], R3 ;  /* 0x0000000346003986 */ /* 0x0001e2000c101514 */
[----:B------:R-:W-:Y:S01]  /*3fea0*/  ISETP.LT.AND P3, PT, R79, UR7, !P1 ;  /* 0x000000074f007c0c */ /* 0x000fe2000cf61270 */
[C---:B------:R-:W-:Y:S01]  /*3feb0*/  VIADD R69, R72.reuse, UR5 ;  /* 0x0000000548457c36 */ /* 0x040fe20008000000 */
[----:B------:R-:W5:Y:S01]  /*3fec0*/  LDCU UR7, c[0x0][0x39c] ;  /* 0x00007380ff0777ac */ /* 0x000f620008000800 */
[----:B------:R-:W4:Y:S04]  /*3fed0*/  LDL.S16 R79, [R1+0x1c4] ;  /* 0x0001c400014f7983 */ /* 0x000f280000100600 */
[----:B------:R-:W4:Y:S01]  /*3fee0*/  LDL.LU.S16 R92, [R1+0x1c6] ;  /* 0x0001c600015c7983 */ /* 0x000f220000300600 */
[----:B0-----:R-:W-:-:S04]  /*3fef0*/  LEA R70, P5, R72, R2, 0x1 ;  /* 0x0000000248467211 */ /* 0x001fc800078a08ff */
[----:B------:R-:W-:Y:S01]  /*3ff00*/  LEA.HI.X.SX32 R71, R72, R0, 0x1, P5 ;  /* 0x0000000048477211 */ /* 0x000fe200028f0eff */
[C---:B------:R-:W-:Y:S01]  /*3ff10*/  VIADD R72, R69.reuse, UR5 ;  /* 0x0000000545487c36 */ /* 0x040fe20008000000 */
[----:B------:R-:W-:-:S04]  /*3ff20*/  LEA R68, P5, R69, R2, 0x1 ;  /* 0x0000000245447211 */ /* 0x000fc800078a08ff */
[----:B------:R-:W-:Y:S02]  /*3ff30*/  LEA.HI.X.SX32 R69, R69, R0, 0x1, P5 ;  /* 0x0000000045457211 */ /* 0x000fe400028f0eff */
[----:B--2---:R-:W-:Y:S02]  /*3ff40*/  PRMT R73, R78, 0x7610, R73 ;  /* 0x000076104e497816 */ /* 0x004fe40000000049 */
[----:B------:R-:W2:Y:S01]  /*3ff50*/  LDL.LU R78, [R1+0x10d4] ;  /* 0x0010d400014e7983 */ /* 0x000ea20000300800 */
[----:B------:R-:W-:-:S03]  /*3ff60*/  PRMT R3, R93, 0x7610, R3 ;  /* 0x000076105d037816 */ /* 0x000fc60000000003 */
[----:B------:R0:W-:Y:S04]  /*3ff70*/  @P4 STG.E.U16 desc[UR20][R70.64], R73 ;  /* 0x0000004946004986 */ /* 0x0001e8000c101514 */
[----:B------:R-:W2:Y:S04]  /*3ff80*/  LDL.S16 R93, [R1+0x1c8] ;  /* 0x0001c800015d7983 */ /* 0x000ea80000100600 */
[----:B------:R4:W-:Y:S01]  /*3ff90*/  @P0 STG.E.U16 desc[UR20][R68.64], R3 ;  /* 0x0000000344000986 */ /* 0x0009e2000c101514 */
[----:B0-----:R-:W-:-:S04]  /*3ffa0*/  LEA R70, P5, R72, R2, 0x1 ;  /* 0x0000000248467211 */ /* 0x001fc800078a08ff */
[----:B------:R-:W-:Y:S02]  /*3ffb0*/  LEA.HI.X.SX32 R71, R72, R0, 0x1, P5 ;  /* 0x0000000048477211 */ /* 0x000fe400028f0eff */
[----:B---3--:R-:W-:Y:S01]  /*3ffc0*/  ISETP.LT.AND P4, PT, R77, UR4, !P1 ;  /* 0x000000044d007c0c */ /* 0x008fe2000cf81270 */
[----:B------:R-:W2:Y:S01]  /*3ffd0*/  LDCU UR4, c[0x0][0x39c] ;  /* 0x00007380ff0477ac */ /* 0x000ea20008000800 */
[----:B------:R-:W3:Y:S01]  /*3ffe0*/  LDL.LU R77, [R1+0x10d0] ;  /* 0x0010d000014d7983 */ /* 0x000ee20000300800 */
[----:B----4-:R-:W-:Y:S02]  /*3fff0*/  PRMT R3, R81, 0x7610, R3 ;  /* 0x0000761051037816 */ /* 0x010fe40000000003 */
[----:B-1----:R-:W-:-:S03]  /*40000*/  ISETP.LT.AND P0, PT, R76, UR6, !P1 ;  /* 0x000000064c007c0c */ /* 0x002fc6000cf01270 */
[----:B------:R0:W-:Y:S01]  /*40010*/  @P2 STG.E.U16 desc[UR20][R70.64], R3 ;  /* 0x0000000346002986 */ /* 0x0001e2000c101514 */
[----:B------:R-:W-:Y:S01]  /*40020*/  VIADD R72, R72, UR5 ;  /* 0x0000000548487c36 */ /* 0x000fe20008000000 */
[----:B------:R-:W3:Y:S02]  /*40030*/  LDCU UR6, c[0x0][0x39c] ;  /* 0x00007380ff0677ac */ /* 0x000ee40008000800 */
[----:B------:R-:W4:Y:S01]  /*40040*/  LDL.LU R76, [R1+0x1088] ;  /* 0x00108800014c7983 */ /* 0x000f220000300800 */
[----:B-----5:R-:W-:Y:S01]  /*40050*/  ISETP.LT.AND P2, PT, R75, UR7, !P1 ;  /* 0x000000074b007c0c */ /* 0x020fe2000cf41270 */
[C---:B------:R-:W-:Y:S02]  /*40060*/  VIADD R69, R72.reuse, UR5 ;  /* 0x0000000548457c36 */ /* 0x040fe40008000000 */
[----:B------:R-:W5:Y:S01]  /*40070*/  LDL.LU.S16 R75, [R1+0x1ca] ;  /* 0x0001ca00014b7983 */ /* 0x000f620000300600 */
[----:B------:R-:W4:Y:S01]  /*40080*/  LDCU UR7, c[0x0][0x39c] ;  /* 0x00007380ff0777ac */ /* 0x000f220008000800 */
[----:B0-----:R-:W-:-:S02]  /*40090*/  LEA R70, P5, R72, R2, 0x1 ;  /* 0x0000000248467211 */ /* 0x001fc400078a08ff */
[----:B------:R-:W4:Y:S02]  /*400a0*/  LDL.S16 R81, [R1+0x1cc] ;  /* 0x0001cc0001517983 */ /* 0x000f240000100600 */
[----:B------:R-:W-:Y:S01]  /*400b0*/  LEA.HI.X.SX32 R71, R72, R0, 0x1, P5 ;  /* 0x0000000048477211 */ /* 0x000fe200028f0eff */
[C---:B------:R-:W-:Y:S01]  /*400c0*/  VIADD R72, R69.reuse, UR5 ;  /* 0x0000000545487c36 */ /* 0x040fe20008000000 */
[----:B------:R-:W-:Y:S02]  /*400d0*/  LEA R68, P5, R69, R2, 0x1 ;  /* 0x0000000245447211 */ /* 0x000fe400078a08ff */
[----:B------:R-:W-:Y:S02]  /*400e0*/  PRMT R73, R79, 0x7610, R73 ;  /* 0x000076104f497816 */ /* 0x000fe40000000049 */
[----:B------:R-:W4:Y:S01]  /*400f0*/  LDL.LU R79, [R1+0x1118] ;  /* 0x00111800014f7983 */ /* 0x000f220000300800 */
[----:B------:R-:W-:Y:S02]  /*40100*/  LEA.HI.X.SX32 R69, R69, R0, 0x1, P5 ;  /* 0x0000000045457211 */ /* 0x000fe400028f0eff */
[----:B------:R-:W-:Y:S01]  /*40110*/  PRMT R3, R92, 0x7610, R3 ;  /* 0x000076105c037816 */ /* 0x000fe20000000003 */
[----:B------:R0:W-:Y:S04]  /*40120*/  @P3 STG.E.U16 desc[UR20][R70.64], R73 ;  /* 0x0000004946003986 */ /* 0x0001e8000c101514 */
[----:B------:R-:W4:Y:S04]  /*40130*/  LDL.LU.S16 R92, [R1+0x1ce] ;  /* 0x0001ce00015c7983 */ /* 0x000f280000300600 */
[----:B------:R1:W-:Y:S01]  /*40140*/  @P4 STG.E.U16 desc[UR20][R68.64], R3 ;  /* 0x0000000344004986 */ /* 0x0003e2000c101514 */
[----:B0-----:R-:W-:-:S04]  /*40150*/  LEA R70, P5, R72, R2, 0x1 ;  /* 0x0000000248467211 */ /* 0x001fc800078a08ff */
[----:B------:R-:W-:Y:S02]  /*40160*/  LEA.HI.X.SX32 R71, R72, R0, 0x1, P5 ;  /* 0x0000000048477211 */ /* 0x000fe400028f0eff */
[----:B--2---:R-:W-:Y:S01]  /*40170*/  ISETP.LT.AND P3, PT, R78, UR4, !P1 ;  /* 0x000000044e007c0c */ /* 0x004fe2000cf61270 */
[----:B------:R-:W0:Y:S01]  /*40180*/  LDCU UR4, c[0x0][0x39c] ;  /* 0x00007380ff0477ac */ /* 0x000e220008000800 */
[----:B------:R-:W2:Y:S01]  /*40190*/  LDL.LU R78, [R1+0x1048] ;  /* 0x00104800014e7983 */ /* 0x000ea20000300800 */
[----:B-1----:R-:W-:-:S05]  /*401a0*/  PRMT R3, R93, 0x7610, R3 ;  /* 0x000076105d037816 */ /* 0x002fca0000000003 */
[----:B------:R1:W-:Y:S01]  /*401b0*/  @P0 STG.E.U16 desc[UR20][R70.64], R3 ;  /* 0x0000000346000986 */ /* 0x0003e2000c101514 */
[----:B---3--:R-:W-:Y:S02]  /*401c0*/  ISETP.LT.AND P4, PT, R77, UR6, !P1 ;  /* 0x000000064d007c0c */ /* 0x008fe4000cf81270 */
[----:B-----5:R-:W-:Y:S01]  /*401d0*/  PRMT R73, R75, 0x7610, R73 ;  /* 0x000076104b497816 */ /* 0x020fe20000000049 */
[----:B------:R-:W3:Y:S01]  /*401e0*/  LDL.LU R77, [R1+0x1084] ;  /* 0x00108400014d7983 */ /* 0x000ee20000300800 */
[----:B----4-:R-:W-:Y:S01]  /*401f0*/  ISETP.LT.AND P0, PT, R76, UR7, !P1 ;  /* 0x000000074c007c0c */ /* 0x010fe2000cf01270 */
[----:B------:R-:W-:Y:S01]  /*40200*/  VIADD R72, R72, UR5 ;  /* 0x0000000548487c36 */ /* 0x000fe20008000000 */
[----:B------:R-:W2:Y:S01]  /*40210*/  LDCU UR6, c[0x0][0x39c] ;  /* 0x00007380ff0677ac */ /* 0x000ea20008000800 */
[----:B------:R-:W4:Y:S01]  /*40220*/  LDL.S16 R76, [R1+0x1d0] ;  /* 0x0001d000014c7983 */ /* 0x000f220000100600 */
[----:B------:R-:W3:Y:S03]  /*40230*/  LDCU UR7, c[0x0][0x39c] ;  /* 0x00007380ff0777ac */ /* 0x000ee60008000800 */
[----:B------:R-:W5:Y:S04]  /*40240*/  LDL.LU.S16 R93, [R1+0x1d2] ;  /* 0x0001d200015d7983 */ /* 0x000f680000300600 */
[----:B------:R-:W5:Y:S01]  /*40250*/  LDL.LU R75, [R1+0x1114] ;  /* 0x00111400014b7983 */ /* 0x000f620000300800 */
[C---:B-1----:R-:W-:Y:S01]  /*40260*/  LEA R70, P5, R72.reuse, R2, 0x1 ;  /* 0x0000000248467211 */ /* 0x042fe200078a08ff */
[----:B------:R-:W-:-:S03]  /*40270*/  VIADD R69, R72, UR5 ;  /* 0x0000000548457c36 */ /* 0x000fc60008000000 */
[----:B------:R-:W-:Y:S01]  /*40280*/  LEA.HI.X.SX32 R71, R72, R0, 0x1, P5 ;  /* 0x0000000048477211 */ /* 0x000fe200028f0eff */
[C---:B------:R-:W-:Y:S01]  /*40290*/  VIADD R72, R69.reuse, UR5 ;  /* 0x0000000545487c36 */ /* 0x040fe20008000000 */
[----:B------:R-:W-:Y:S02]  /*402a0*/  LEA R68, P5, R69, R2, 0x1 ;  /* 0x0000000245447211 */ /* 0x000fe400078a08ff */
[----:B------:R-:W-:Y:S01]  /*402b0*/  PRMT R3, R81, 0x7610, R3 ;  /* 0x0000761051037816 */ /* 0x000fe20000000003 */
[----:B------:R1:W-:Y:S01]  /*402c0*/  @P2 STG.E.U16 desc[UR20][R70.64], R73 ;  /* 0x0000004946002986 */ /* 0x0003e2000c101514 */
[----:B------:R-:W-:Y:S02]  /*402d0*/  LEA.HI.X.SX32 R69, R69, R0, 0x1, P5 ;  /* 0x0000000045457211 */ /* 0x000fe400028f0eff */
[----:B0-----:R-:W-:Y:S01]  /*402e0*/  ISETP.LT.AND P2, PT, R79, UR4, !P1 ;  /* 0x000000044f007c0c */ /* 0x001fe2000cf41270 */
[----:B------:R-:W5:Y:S01]  /*402f0*/  LDL.S16 R81, [R1+0x1d4] ;  /* 0x0001d40001517983 */ /* 0x000f620000100600 */
[----:B------:R-:W0:Y:S03]  /*40300*/  LDCU UR4, c[0x0][0x39c] ;  /* 0x00007380ff0477ac */ /* 0x000e260008000800 */
[----:B------:R-:W5:Y:S01]  /*40310*/  LDL.LU R79, [R1+0x1080] ;  /* 0x00108000014f7983 */ /* 0x000f620000300800 */
[----:B-1----:R-:W-:-:S03]  /*40320*/  LEA R70, P5, R72, R2, 0x1 ;  /* 0x0000000248467211 */ /* 0x002fc600078a08ff */
[----:B------:R1:W-:Y:S01]  /*40330*/  @P3 STG.E.U16 desc[UR20][R68.64], R3 ;  /* 0x0000000344003986 */ /* 0x0003e2000c101514 */
[C---:B------:R-:W-:Y:S01]  /*40340*/  LEA.HI.X.SX32 R71, R72.reuse, R0, 0x1, P5 ;  /* 0x0000000048477211 */ /* 0x040fe200028f0eff */
[----:B------:R-:W-:Y:S01]  /*40350*/  VIADD R72, R72, UR5 ;  /* 0x0000000548487c36 */ /* 0x000fe20008000000 */
[----:B-1----:R-:W-:-:S05]  /*40360*/  PRMT R3, R92, 0x7610, R3 ;  /* 0x000076105c037816 */ /* 0x002fca0000000003 */
[----:B------:R1:W-:Y:S02]  /*40370*/  @P4 STG.E.U16 desc[UR20][R70.64], R3 ;  /* 0x0000000346004986 */ /* 0x0003e4000c101514 */
[----:B-1----:R-:W-:-:S04]  /*40380*/  LEA R70, P5, R72, R2, 0x1 ;  /* 0x0000000248467211 */ /* 0x002fc800078a08ff */
[----:B------:R-:W-:Y:S02]  /*40390*/  LEA.HI.X.SX32 R71, R72, R0, 0x1, P5 ;  /* 0x0000000048477211 */ /* 0x000fe400028f0eff */
[----:B--2---:R-:W-:Y:S01]  /*403a0*/  ISETP.LT.AND P3, PT, R78, UR6, !P1 ;  /* 0x000000064e007c0c */ /* 0x004fe2000cf61270 */
[----:B------:R-:W1:Y:S01]  /*403b0*/  LDCU UR6, c[0x0][0x39c] ;  /* 0x00007380ff0677ac */ /* 0x000e620008000800 */
[----:B------:R-:W2:Y:S01]  /*403c0*/  LDL.LU R78, [R1+0x10cc] ;  /* 0x0010cc00014e7983 */ /* 0x000ea20000300800 */
[----:B---3--:R-:W-:Y:S02]  /*403d0*/  ISETP.LT.AND P4, PT, R77, UR7, !P1 ;  /* 0x000000074d007c0c */ /* 0x008fe4000cf81270 */
[----:B----4-:R-:W-:Y:S01]  /*403e0*/  PRMT R73, R76, 0x7610, R73 ;  /* 0x000076104c497816 */ /* 0x010fe20000000049 */
[----:B------:R-:W3:Y:S01]  /*403f0*/  LDL.LU.S16 R77, [R1+0x1d6] ;  /* 0x0001d600014d7983 */ /* 0x000ee20000300600 */
[----:B------:R-:W-:Y:S01]  /*40400*/  VIADD R69, R72, UR5 ;  /* 0x0000000548457c36 */ /* 0x000fe20008000000 */
[----:B------:R-:W2:Y:S02]  /*40410*/  LDCU UR7, c[0x0][0x39c] ;  /* 0x00007380ff0777ac */ /* 0x000ea40008000800 */
[----:B------:R-:W4:Y:S04]  /*40420*/  LDL.S16 R92, [R1+0x38] ;  /* 0x00003800015c7983 */ /* 0x000f280000100600 */
[----:B------:R-:W4:Y:S01]  /*40430*/  LDL.LU R76, [R1+0x1058] ;  /* 0x00105800014c7983 */ /* 0x000f220000300800 */
[----:B-----5:R-:W-:-:S03]  /*40440*/  PRMT R3, R93, 0x7610, R3 ;  /* 0x000076105d037816 */ /* 0x020fc60000000003 */
[----:B------:R5:W-:Y:S01]  /*40450*/  @P0 STG.E.U16 desc[UR20][R70.64], R73 ;  /* 0x0000004946000986 */ /* 0x000be2000c101514 */
[----:B0-----:R-:W-:Y:S01]  /*40460*/  ISETP.LT.AND P0, PT, R75, UR4, !P1 ;  /* 0x000000044b007c0c */ /* 0x001fe2000cf01270 */
[C---:B------:R-:W-:Y:S01]  /*40470*/  VIADD R72, R69.reuse, UR5 ;  /* 0x0000000545487c36 */ /* 0x040fe20008000000 */
[C---:B------:R-:W-:Y:S01]  /*40480*/  LEA R68, P5, R69.reuse, R2, 0x1 ;  /* 0x0000000245447211 */ /* 0x040fe200078a08ff */
[----:B------:R-:W4:Y:S01]  /*40490*/  LDL.LU.S16 R93, [R1+0x3a] ;  /* 0x00003a00015d7983 */ /* 0x000f220000300600 */
[----:B------:R-:W0:Y:S03]  /*404a0*/  LDCU UR4, c[0x0][0x39c] ;  /* 0x00007380ff0477ac */ /* 0x000e260008000800 */
[----:B------:R-:W4:Y:S01]  /*404b0*/  LDL.LU R75, [R1+0x107c] ;  /* 0x00107c00014b7983 */ /* 0x000f220000300800 */
[----:B------:R-:W-:Y:S02]  /*404c0*/  LEA.HI.X.SX32 R69, R69, R0, 0x1, P5 ;  /* 0x0000000045457211 */ /* 0x000fe400028f0eff */
[----:B-----5:R-:W-:-:S03]  /*404d0*/  LEA R70, P5, R72, R2, 0x1 ;  /* 0x0000000248467211 */ /* 0x020fc600078a08ff */
[----:B------:R5:W-:Y:S01]  /*404e0*/  @P2 STG.E.U16 desc[UR20][R68.64], R3 ;  /* 0x0000000344002986 */ /* 0x000be2000c101514 */
[----:B-1----:R-:W-:Y:S01]  /*404f0*/  ISETP.LT.AND P2, PT, R79, UR6, !P1 ;  /* 0x000000064f007c0c */ /* 0x002fe2000cf41270 */
[----:B------:R-:W1:Y:S01]  /*40500*/  LDCU UR6, c[0x0][0x39c] ;  /* 0x00007380ff0677ac */ /* 0x000e620008000800 */
[C---:B------:R-:W-:Y:S01]  /*40510*/  LEA.HI.X.SX32 R71, R72.reuse, R0, 0x1, P5 ;  /* 0x0000000048477211 */ /* 0x040fe200028f0eff */
[----:B------:R-:W4:Y:S01]  /*40520*/  LDL.LU R79, [R1+0x10c8] ;  /* 0x0010c800014f7983 */ /* 0x000f220000300800 */
[----:B------:R-:W-:Y:S01]  /*40530*/  VIADD R72, R72, UR5 ;  /* 0x0000000548487c36 */ /* 0x000fe20008000000 */
[----:B-----5:R-:W-:Y:S02]  /*40540*/  PRMT R3, R81, 0x7610, R3 ;  /* 0x0000761051037816 */ /* 0x020fe40000000003 */
[----:B------:R-:W5:Y:S04]  /*40550*/  LDL.S16 R81, [R1+0x3c] ;  /* 0x00003c0001517983 */ /* 0x000f680000100600 */
[----:B------:R0:W-:Y:S01]  /*40560*/  @P3 STG.E.U16 desc[UR20][R70.64], R3 ;  /* 0x0000000346003986 */ /* 0x0001e2000c101514 */
[C---:B------:R-:W-:Y:S01]  /*40570*/  VIADD R69, R72.reuse, UR5 ;  /* 0x0000000548457c36 */ /* 0x040fe20008000000 */
[----:B0-----:R-:W-:-:S04]  /*40580*/  LEA R70, P5, R72, R2, 0x1 ;  /* 0x0000000248467211 */ /* 0x001fc800078a08ff */
[----:B------:R-:W-:Y:S02]  /*40590*/  LEA.HI.X.SX32 R71, R72, R0, 0x1, P5 ;  /* 0x0000000048477211 */ /* 0x000fe400028f0eff */
[C---:B------:R-:W-:Y:S01]  /*405a0*/  LEA R68, P5, R69.reuse, R2, 0x1 ;  /* 0x0000000245447211 */ /* 0x040fe200078a08ff */
[----:B------:R-:W-:-:S03]  /*405b0*/  VIADD R3, R69, UR5 ;  /* 0x0000000545037c36 */ /* 0x000fc60008000000 */
[----:B------:R-:W-:Y:S02]  /*405c0*/  LEA.HI.X.SX32 R69, R69, R0, 0x1, P5 ;  /* 0x0000000045457211 */ /* 0x000fe400028f0eff */
[----:B--2---:R-:W-:Y:S01]  /*405d0*/  ISETP.LT.AND P3, PT, R78, UR7, !P1 ;  /* 0x000000074e007c0c */ /* 0x004fe2000cf61270 */
[----:B------:R-:W0:Y:S01]  /*405e0*/  LDCU UR7, c[0x0][0x39c] ;  /* 0x00007380ff0777ac */ /* 0x000e220008000800 */
[----:B------:R-:W2:Y:S01]  /*405f0*/  LDL.LU.S16 R78, [R1+0x3e] ;  /* 0x00003e00014e7983 */ /* 0x000ea20000300600 */
[----:B---3--:R-:W-:-:S03]  /*40600*/  PRMT R73, R77, 0x7610, R73 ;  /* 0x000076104d497816 */ /* 0x008fc60000000049 */
[----:B------:R-:W3:Y:S01]  /*40610*/  LDL.LU R77, [R1+0x10c4] ;  /* 0x0010c400014d7983 */ /* 0x000ee20000300800 */
[----:B----4-:R-:W-:-:S03]  /*40620*/  PRMT R72, R92, 0x7610, R72 ;  /* 0x000076105c487816 */ /* 0x010fc60000000048 */
[----:B------:R4:W-:Y:S01]  /*40630*/  @P4 STG.E.U16 desc[UR20][R70.64], R73 ;  /* 0x0000004946004986 */ /* 0x0009e2000c101514 */
[----:B------:R-:W-:Y:S01]  /*40640*/  ISETP.LT.AND P4, PT, R76, UR4, !P1 ;  /* 0x000000044c007c0c */ /* 0x000fe2000cf81270 */
[----:B------:R-:W3:Y:S02]  /*40650*/  LDCU UR4, c[0x0][0x39c] ;  /* 0x00007380ff0477ac */ /* 0x000ee40008000800 */
[----:B------:R-:W3:Y:S04]  /*40660*/  LDL.S16 R92, [R1+0x40] ;  /* 0x00004000015c7983 */ /* 0x000ee80000100600 */
[----:B------:R-:W3:Y:S04]  /*40670*/  LDL.LU R76, [R1+0x10c0] ;  /* 0x0010c000014c7983 */ /* 0x000ee80000300800 */
[----:B------:R0:W-:Y:S01]  /*40680*/  @P0 STG.E.U16 desc[UR20][R68.64], R72 ;  /* 0x0000004844000986 */ /* 0x0001e2000c101514 */
[----:B-1----:R-:W-:Y:S01]  /*40690*/  ISETP.LT.AND P0, PT, R75, UR6, !P1 ;  /* 0x000000064b007c0c */ /* 0x002fe2000cf01270 */
[----:B------:R-:W1:Y:S02]  /*406a0*/  LDCU UR6, c[0x0][0x39c] ;  /* 0x00007380ff0677ac */ /* 0x000e640008000800 */
[----:B------:R-:W3:Y:S01]  /*406b0*/  LDL.LU R75, [R1+0x1044] ;  /* 0x00104400014b7983 */ /* 0x000ee20000300800 */
[----:B----4-:R-:W-:-:S04]  /*406c0*/  LEA R70, P5, R3, R2, 0x1 ;  /* 0x0000000203467211 */ /* 0x010fc800078a08ff */
[C---:B------:R-:W-:Y:S01]  /*406d0*/  LEA.HI.X.SX32 R71, R3.reuse, R0, 0x1, P5 ;  /* 0x0000000003477211 */ /* 0x040fe200028f0eff */
[----:B------:R-:W-:Y:S01]  /*406e0*/  VIADD R3, R3, UR5 ;  /* 0x0000000503037c36 */ /* 0x000fe20008000000 */
[----:B0-----:R-:W-:-:S05]  /*406f0*/  PRMT R68, R93, 0x7610, R68 ;  /* 0x000076105d447816 */ /* 0x001fca0000000044 */
[----:B------:R0:W-:Y:S01]  /*40700*/  @P2 STG.E.U16 desc[UR20][R70.64], R68 ;  /* 0x0000004446002986 */ /* 0x0001e2000c101514 */
[----:B------:R-:W-:Y:S01]  /*40710*/  ISETP.LT.AND P2, PT, R79, UR7, !P1 ;  /* 0x000000074f007c0c */ /* 0x000fe2000cf41270 */
[----:B------:R-:W4:Y:S02]  /*40720*/  LDCU UR7, c[0x0][0x39c] ;  /* 0x00007380ff0777ac */ /* 0x000f240008000800 */
[----:B------:R-:W3:Y:S01]  /*40730*/  LDL.LU.S16 R79, [R1+0x42] ;  /* 0x00004200014f7983 */ /* 0x000ee20000300600 */
[----:B-----5:R-:W-:-:S03]  /*40740*/  PRMT R73, R81, 0x7610, R73 ;  /* 0x0000761051497816 */ /* 0x020fc60000000049 */
[----:B------:R-:W5:Y:S01]  /*40750*/  LDL.S16 R93, [R1+0x44] ;  /* 0x00004400015d7983 */ /* 0x000f620000100600 */
[C---:B0-----:R-:W-:Y:S01]  /*40760*/  LEA R68, P5, R3.reuse, R2, 0x1 ;  /* 0x0000000203447211 */ /* 0x041fe200078a08ff */
[----:B------:R-:W-:-:S03]  /*40770*/  VIADD R71, R3, UR5 ;  /* 0x0000000503477c36 */ /* 0x000fc60008000000 */
[----:B------:R-:W-:Y:S01]  /*40780*/  LEA.HI.X.SX32 R69, R3, R0, 0x1, P5 ;  /* 0x0000000003457211 */ /* 0x000fe200028f0eff */
[C---:B------:R-:W-:Y:S01]  /*40790*/  VIADD R72, R71.reuse, UR5 ;  /* 0x0000000547487c36 */ /* 0x040fe20008000000 */
[----:B------:R-:W-:-:S03]  /*407a0*/  LEA R70, P5, R71, R2, 0x1 ;  /* 0x0000000247467211 */ /* 0x000fc600078a08ff */
[----:B------:R0:W-:Y:S01]  /*407b0*/  @P3 STG.E.U16 desc[UR20][R68.64], R73 ;  /* 0x0000004944003986 */ /* 0x0001e2000c101514 */
[----:B------:R-:W-:Y:S02]  /*407c0*/  LEA.HI.X.SX32 R71, R71, R0, 0x1, P5 ;  /* 0x0000000047477211 */ /* 0x000fe400028f0eff */
[----:B0-----:R-:W-:-:S04]  /*407d0*/  LEA R68, P5, R72, R2, 0x1 ;  /* 0x0000000248447211 */ /* 0x001fc800078a08ff */
[----:B------:R-:W-:Y:S02]  /*407e0*/  LEA.HI.X.SX32 R69, R72, R0, 0x1, P5 ;  /* 0x0000000048457211 */ /* 0x000fe400028f0eff */
[----:B--2---:R-:W-:Y:S02]  /*407f0*/  PRMT R3, R78, 0x7610, R3 ;  /* 0x000076104e037816 */ /* 0x004fe40000000003 */
[----:B------:R-:W2:Y:S04]  /*40800*/  LDL.LU R78, [R1+0x10bc] ;  /* 0x0010bc00014e7983 */ /* 0x000ea80000300800 */
[----:B------:R-:W2:Y:S04]  /*40810*/  LDL.LU.S16 R81, [R1+0x46] ;  /* 0x0000460001517983 */ /* 0x000ea80000300600 */
[----:B------:R0:W-:Y:S01]  /*40820*/  @P4 STG.E.U16 desc[UR20][R70.64], R3 ;  /* 0x0000000346004986 */ /* 0x0001e2000c101514 */
[----:B---3--:R-:W-:Y:S01]  /*40830*/  ISETP.LT.AND P3, PT, R77, UR4, !P1 ;  /* 0x000000044d007c0c */ /* 0x008fe2000cf61270 */
[----:B------:R-:W2:Y:S02]  /*40840*/  LDCU UR4, c[0x0][0x39c] ;  /* 0x00007380ff0477ac */ /* 0x000ea40008000800 */
[----:B------:R-:W3:Y:S01]  /*40850*/  LDL.LU R77, [R1+0x10b8] ;  /* 0x0010b800014d7983 */ /* 0x000ee20000300800 */
[----:B0-----:R-:W-:-:S02]  /*40860*/  PRMT R3, R92, 0x7610, R3 ;  /* 0x000076105c037816 */ /* 0x001fc40000000003 */
[----:B-1----:R-:W-:-:S03]  /*40870*/  ISETP.LT.AND P4, PT, R76, UR6, !P1 ;  /* 0x000000064c007c0c */ /* 0x002fc6000cf81270 */
[----:B------:R0:W-:Y:S01]  /*40880*/  @P0 STG.E.U16 desc[UR20][R68.64], R3 ;  /* 0x0000000344000986 */ /* 0x0001e2000c101514 */
[----:B------:R-:W-:Y:S01]  /*40890*/  VIADD R72, R72, UR5 ;  /* 0x0000000548487c36 */ /* 0x000fe20008000000 */
[----:B------:R-:W3:Y:S02]  /*408a0*/  LDCU UR6, c[0x0][0x39c] ;  /* 0x00007380ff0677ac */ /* 0x000ee40008000800 */
[----:B------:R-:W3:Y:S01]  /*408b0*/  LDL.LU R76, [R1+0x1078] ;  /* 0x00107800014c7983 */ /* 0x000ee20000300800 */
[----:B----4-:R-:W-:Y:S01]  /*408c0*/  ISETP.LT.AND P0, PT, R75, UR7, !P1 ;  /* 0x000000074b007c0c */ /* 0x010fe2000cf01270 */
[C---:B------:R-:W-:Y:S02]  /*408d0*/  VIADD R71, R72.reuse, UR5 ;  /* 0x0000000548477c36 */ /* 0x040fe40008000000 */
[----:B------:R-:W4:Y:S01]  /*408e0*/  LDL.S16 R75, [R1+0x48] ;  /* 0x00004800014b7983 */ /* 0x000f220000100600 */
[----:B------:R-:W1:Y:S01]  /*408f0*/  LDCU UR7, c[0x0][0x39c] ;  /* 0x00007380ff0777ac */ /* 0x000e620008000800 */
[----:B0-----:R-:W-:-:S02]  /*40900*/  LEA R68, P5, R72, R2, 0x1 ;  /* 0x0000000248447211 */ /* 0x001fc400078a08ff */
[----:B------:R-:W4:Y:S02]  /*40910*/  LDL.LU.S16 R92, [R1+0x4a] ;  /* 0x00004a00015c7983 */ /* 0x000f240000300600 */
[----:B------:R-:W-:Y:S01]  /*40920*/  LEA.HI.X.SX32 R69, R72, R0, 0x1, P5 ;  /* 0x0000000048457211 */ /* 0x000fe200028f0eff */
[C---:B------:R-:W-:Y:S01]  /*40930*/  VIADD R3, R71.reuse, UR5 ;  /* 0x0000000547037c36 */ /* 0x040fe20008000000 */
[----:B------:R-:W-:Y:S02]  /*40940*/  LEA R70, P5, R71, R2, 0x1 ;  /* 0x0000000247467211 */ /* 0x000fe400078a08ff */
[----:B------:R-:W-:Y:S02]  /*40950*/  PRMT R73, R79, 0x7610, R73 ;  /* 0x000076104f497816 */ /* 0x000fe40000000049 */
[----:B------:R-:W4:Y:S01]  /*40960*/  LDL.LU R79, [R1+0x1110] ;  /* 0x00111000014f7983 */ /* 0x000f220000300800 */
[----:B------:R-:W-:Y:S02]  /*40970*/  LEA.HI.X.SX32 R71, R71, R0, 0x1, P5 ;  /* 0x0000000047477211 */ /* 0x000fe400028f0eff */
[----:B-----5:R-:W-:Y:S01]  /*40980*/  PRMT R72, R93, 0x7610, R72 ;  /* 0x000076105d487816 */ /* 0x020fe20000000048 */
[----:B------:R0:W-:Y:S04]  /*40990*/  @P2 STG.E.U16 desc[UR20][R68.64], R73 ;  /* 0x0000004944002986 */ /* 0x0001e8000c101514 */
[----:B------:R-:W5:Y:S04]  /*409a0*/  LDL.S16 R93, [R1+0x4c] ;  /* 0x00004c00015d7983 */ /* 0x000f680000100600 */
        /* <DEDUP_REMOVED lines=9> */
[----:B----4-:R-:W-:Y:S01]  /*40a40*/  PRMT R73, R75, 0x7610, R73 ;  /* 0x000076104b497816 */ /* 0x010fe20000000049 */
[----:B------:R-:W3:Y:S01]  /*40a50*/  LDL.LU R77, [R1+0x1074] ;  /* 0x00107400014d7983 */ /* 0x000ee20000300800 */
[----:B------:R-:W-:Y:S01]  /*40a60*/  ISETP.LT.AND P4, PT, R76, UR7, !P1 ;  /* 0x000000074c007c0c */ /* 0x000fe2000cf81270 */
[----:B------:R-:W-:Y:S01]  /*40a70*/  VIADD R3, R3, UR5 ;  /* 0x0000000503037c36 */ /* 0x000fe20008000000 */
[----:B------:R-:W2:Y:S01]  /*40a80*/  LDCU UR6, c[0x0][0x39c] ;  /* 0x00007380ff0677ac */ /* 0x000ea20008000800 */
[----:B------:R-:W4:Y:S01]  /*40a90*/  LDL.LU.S16 R76, [R1+0x4e] ;  /* 0x00004e00014c7983 */ /* 0x000f220000300600 */
[----:B------:R-:W3:Y:S03]  /*40aa0*/  LDCU UR7, c[0x0][0x39c] ;  /* 0x00007380ff0777ac */ /* 0x000ee60008000800 */
[----:B------:R-:W4:Y:S04]  /*40ab0*/  LDL.S16 R81, [R1+0x50] ;  /* 0x0000500001517983 */ /* 0x000f280000100600 */
[----:B------:R-:W4:Y:S01]  /*40ac0*/  LDL.LU R75, [R1+0x110c] ;  /* 0x00110c00014b7983 */ /* 0x000f220000300800 */
[C---:B-1----:R-:W-:Y:S01]  /*40ad0*/  LEA R68, P5, R3.reuse, R2, 0x1 ;  /* 0x0000000203447211 */ /* 0x042fe200078a08ff */
[----:B------:R-:W-:-:S03]  /*40ae0*/  VIADD R71, R3, UR5 ;  /* 0x0000000503477c36 */ /* 0x000fc60008000000 */
[----:B------:R-:W-:Y:S01]  /*40af0*/  LEA.HI.X.SX32 R69, R3, R0, 0x1, P5 ;  /* 0x0000000003457211 */ /* 0x000fe200028f0eff */
[C---:B------:R-:W-:Y:S01]  /*40b00*/  VIADD R72, R71.reuse, UR5 ;  /* 0x0000000547487c36 */ /* 0x040fe20008000000 */
[C---:B------:R-:W-:Y:S02]  /*40b10*/  LEA R70, P5, R71.reuse, R2, 0x1 ;  /* 0x0000000247467211 */ /* 0x040fe400078a08ff */
[----:B------:R-:W-:Y:S01]  /*40b20*/  PRMT R3, R92, 0x7610, R3 ;  /* 0x000076105c037816 */ /* 0x000fe20000000003 */
[----:B------:R1:W-:Y:S01]  /*40b30*/  @P0 STG.E.U16 desc[UR20][R68.64], R73 ;  /* 0x0000004944000986 */ /* 0x0003e2000c101514 */
[----:B------:R-:W-:Y:S02]  /*40b40*/  LEA.HI.X.SX32 R71, R71, R0, 0x1, P5 ;  /* 0x0000000047477211 */ /* 0x000fe400028f0eff */
[----:B0-----:R-:W-:Y:S01]  /*40b50*/  ISETP.LT.AND P0, PT, R79, UR4, !P1 ;  /* 0x000000044f007c0c */ /* 0x001fe2000cf01270 */
[----:B------:R-:W4:Y:S01]  /*40b60*/  LDL.LU.S16 R92, [R1+0x52] ;  /* 0x00005200015c7983 */ /* 0x000f220000300600 */
[----:B------:R-:W0:Y:S03]  /*40b70*/  LDCU UR4, c[0x0][0x39c] ;  /* 0x00007380ff0477ac */ /* 0x000e260008000800 */
[----:B------:R-:W4:Y:S01]  /*40b80*/  LDL.LU R79, [R1+0x1070] ;  /* 0x00107000014f7983 */ /* 0x000f220000300800 */
[----:B-1----:R-:W-:-:S03]  /*40b90*/  LEA R68, P5, R72, R2, 0x1 ;  /* 0x0000000248447211 */ /* 0x002fc600078a08ff */
[----:B------:R5:W-:Y:S01]  /*40ba0*/  @P2 STG.E.U16 desc[UR20][R70.64], R3 ;  /* 0x0000000346002986 */ /* 0x000be2000c101514 */
[C---:B------:R-:W-:Y:S01]  /*40bb0*/  LEA.HI.X.SX32 R69, R72.reuse, R0, 0x1, P5 ;  /* 0x0000000048457211 */ /* 0x040fe200028f0eff */
[----:B------:R-:W-:Y:S01]  /*40bc0*/  VIADD R72, R72, UR5 ;  /* 0x0000000548487c36 */ /* 0x000fe20008000000 */
[----:B-----5:R-:W-:-:S05]  /*40bd0*/  PRMT R3, R93, 0x7610, R3 ;  /* 0x000076105d037816 */ /* 0x020fca0000000003 */
[----:B------:R1:W-:Y:S01]  /*40be0*/  @P3 STG.E.U16 desc[UR20][R68.64], R3 ;  /* 0x0000000344003986 */ /* 0x0003e2000c101514 */
[C---:B------:R-:W-:Y:S01]  /*40bf0*/  VIADD R71, R72.reuse, UR5 ;  /* 0x0000000548477c36 */ /* 0x040fe20008000000 */
[----:B-1----:R-:W-:-:S04]  /*40c00*/  LEA R68, P5, R72, R2, 0x1 ;  /* 0x0000000248447211 */ /* 0x002fc800078a08ff */
[----:B------:R-:W-:Y:S02]  /*40c10*/  LEA.HI.X.SX32 R69, R72, R0, 0x1, P5 ;  /* 0x0000000048457211 */ /* 0x000fe400028f0eff */
[----:B--2---:R-:W-:Y:S01]  /*40c20*/  ISETP.LT.AND P2, PT, R78, UR6, !P1 ;  /* 0x000000064e007c0c */ /* 0x004fe2000cf41270 */
[----:B------:R-:W1:Y:S01]  /*40c30*/  LDCU UR6, c[0x0][0x39c] ;  /* 0x00007380ff0677ac */ /* 0x000e620008000800 */
[----:B------:R-:W2:Y:S01]  /*40c40*/  LDL.LU R78, [R1+0x10b4] ;  /* 0x0010b400014e7983 */ /* 0x000ea20000300800 */
[----:B---3--:R-:W-:Y:S01]  /*40c50*/  ISETP.LT.AND P3, PT, R77, UR7, !P1 ;  /* 0x000000074d007c0c */ /* 0x008fe2000cf61270 */
[----:B------:R-:W2:Y:S02]  /*40c60*/  LDCU UR7, c[0x0][0x39c] ;  /* 0x00007380ff0777ac */ /* 0x000ea40008000800 */
[----:B------:R-:W3:Y:S01]  /*40c70*/  LDL.S16 R77, [R1+0x54] ;  /* 0x00005400014d7983 */ /* 0x000ee20000100600 */
[----:B----4-:R-:W-:-:S03]  /*40c80*/  PRMT R73, R76, 0x7610, R73 ;  /* 0x000076104c497816 */ /* 0x010fc60000000049 */
[----:B------:R-:W4:Y:S04]  /*40c90*/  LDL.LU.S16 R93, [R1+0x56] ;  /* 0x00005600015d7983 */ /* 0x000f280000300600 */
[----:B------:R-:W5:Y:S01]  /*40ca0*/  LDL.LU R76, [R1+0x1054] ;  /* 0x00105400014c7983 */ /* 0x000f620000300800 */
[----:B------:R-:W-:-:S03]  /*40cb0*/  PRMT R72, R81, 0x7610, R72 ;  /* 0x0000761051487816 */ /* 0x000fc60000000048 */
[----:B------:R1:W-:Y:S01]  /*40cc0*/  @P4 STG.E.U16 desc[UR20][R68.64], R73 ;  /* 0x0000004944004986 */ /* 0x0003e2000c101514 */
[----:B0-----:R-:W-:Y:S01]  /*40cd0*/  ISETP.LT.AND P4, PT, R75, UR4, !P1 ;  /* 0x000000044b007c0c */ /* 0x001fe2000cf81270 */
[C---:B------:R-:W-:Y:S01]  /*40ce0*/  VIADD R3, R71.reuse, UR5 ;  /* 0x0000000547037c36 */ /* 0x040fe20008000000 */
[C---:B------:R-:W-:Y:S01]  /*40cf0*/  LEA R70, P5, R71.reuse, R2, 0x1 ;  /* 0x0000000247467211 */ /* 0x040fe200078a08ff */
[----:B------:R-:W5:Y:S01]  /*40d00*/  LDL.S16 R81, [R1+0x58] ;  /* 0x0000580001517983 */ /* 0x000f620000100600 */
[----:B------:R-:W5:Y:S03]  /*40d10*/  LDCU UR4, c[0x0][0x39c] ;  /* 0x00007380ff0477ac */ /* 0x000f660008000800 */
[----:B------:R-:W5:Y:S01]  /*40d20*/  LDL.LU R75, [R1+0x106c] ;  /* 0x00106c00014b7983 */ /* 0x000f620000300800 */
[----:B------:R-:W-:Y:S02]  /*40d30*/  LEA.HI.X.SX32 R71, R71, R0, 0x1, P5 ;  /* 0x0000000047477211 */ /* 0x000fe400028f0eff */
[----:B-1----:R-:W-:-:S03]  /*40d40*/  LEA R68, P5, R3, R2, 0x1 ;  /* 0x0000000203447211 */ /* 0x002fc600078a08ff */
[----:B------:R0:W-:Y:S01]  /*40d50*/  @P0 STG.E.U16 desc[UR20][R70.64], R72 ;  /* 0x0000004846000986 */ /* 0x0001e2000c101514 */
[----:B------:R-:W-:Y:S02]  /*40d60*/  LEA.HI.X.SX32 R69, R3, R0, 0x1, P5 ;  /* 0x0000000003457211 */ /* 0x000fe400028f0eff */
[----:B------:R-:W-:Y:S01]  /*40d70*/  ISETP.LT.AND P0, PT, R79, UR6, !P1 ;  /* 0x000000064f007c0c */ /* 0x000fe2000cf01270 */
[----:B------:R-:W-:Y:S01]  /*40d80*/  VIADD R3, R3, UR5 ;  /* 0x0000000503037c36 */ /* 0x000fe20008000000 */
[----:B------:R-:W5:Y:S01]  /*40d90*/  LDL.LU R79, [R1+0x10b0] ;  /* 0x0010b000014f7983 */ /* 0x000f620000300800 */
[----:B------:R-:W1:Y:S01]  /*40da0*/  LDCU UR6, c[0x0][0x39c] ;  /* 0x00007380ff0677ac */ /* 0x000e620008000800 */
[----:B0-----:R-:W-:Y:S01]  /*40db0*/  PRMT R70, R92, 0x7610, R70 ;  /* 0x000076105c467816 */ /* 0x001fe20000000046 */
[----:B------:R-:W-:-:S04]  /*40dc0*/  VIADD R71, R3, UR5 ;  /* 0x0000000503477c36 */ /* 0x000fc80008000000 */
[----:B------:R0:W-:Y:S01]  /*40dd0*/  @P2 STG.E.U16 desc[UR20][R68.64], R70 ;  /* 0x0000004644002986 */ /* 0x0001e2000c101514 */
[----:B------:R-:W-:Y:S01]  /*40de0*/  VIADD R72, R71, UR5 ;  /* 0x0000000547487c36 */ /* 0x000fe20008000000 */
[----:B0-----:R-:W-:-:S04]  /*40df0*/  LEA R68, P5, R3, R2, 0x1 ;  /* 0x0000000203447211 */ /* 0x001fc800078a08ff */
[----:B------:R-:W-:Y:S02]  /*40e00*/  LEA.HI.X.SX32 R69, R3, R0, 0x1, P5 ;  /* 0x0000000003457211 */ /* 0x000fe400028f0eff */
[----:B------:R-:W-:-:S04]  /*40e10*/  LEA R70, P5, R71, R2, 0x1 ;  /* 0x0000000247467211 */ /* 0x000fc800078a08ff */
[----:B------:R-:W-:Y:S02]  /*40e20*/  LEA.HI.X.SX32 R71, R71, R0, 0x1, P5 ;  /* 0x0000000047477211 */ /* 0x000fe400028f0eff */
[----:B--2---:R-:W-:Y:S01]  /*40e30*/  ISETP.LT.AND P2, PT, R78, UR7, !P1 ;  /* 0x000000074e007c0c */ /* 0x004fe2000cf41270 */
[----:B------:R-:W0:Y:S01]  /*40e40*/  LDCU UR7, c[0x0][0x39c] ;  /* 0x00007380ff0777ac */ /* 0x000e220008000800 */
[----:B------:R-:W2:Y:S04]  /*40e50*/  LDL.LU.S16 R78, [R1+0x5a] ;  /* 0x00005a00014e7983 */ /* 0x000ea80000300600 */
[----:B------:R-:W2:Y:S01]  /*40e60*/  LDL.S16 R92, [R1+0x5c] ;  /* 0x00005c00015c7983 */ /* 0x000ea20000100600 */
[----:B---3--:R-:W-:-:S03]  /*40e70*/  PRMT R73, R77, 0x7610, R73 ;  /* 0x000076104d497816 */ /* 0x008fc60000000049 */
[----:B------:R-:W3:Y:S01]  /*40e80*/  LDL.LU R77, [R1+0x10ac] ;  /* 0x0010ac00014d7983 */ /* 0x000ee20000300800 */
[----:B----4-:R-:W-:-:S03]  /*40e90*/  PRMT R3, R93, 0x7610, R3 ;  /* 0x000076105d037816 */ /* 0x010fc60000000003 */
[----:B------:R4:W-:Y:S01]  /*40ea0*/  @P3 STG.E.U16 desc[UR20][R68.64], R73 ;  /* 0x0000004944003986 */ /* 0x0009e2000c101514 */
[----:B-----5:R-:W-:Y:S01]  /*40eb0*/  ISETP.LT.AND P3, PT, R76, UR4, !P1 ;  /* 0x000000044c007c0c */ /* 0x020fe2000cf61270 */
[----:B------:R-:W3:Y:S02]  /*40ec0*/  LDCU UR4, c[0x0][0x39c] ;  /* 0x00007380ff0477ac */ /* 0x000ee40008000800 */
[----:B------:R-:W5:Y:S04]  /*40ed0*/  LDL.LU.S16 R93, [R1+0x5e] ;  /* 0x00005e00015d7983 */ /* 0x000f680000300600 */
[----:B------:R-:W5:Y:S04]  /*40ee0*/  LDL.LU R76, [R1+0x10a8] ;  /* 0x0010a800014c7983 */ /* 0x000f680000300800 */
[----:B------:R0:W-:Y:S01]  /*40ef0*/  @P4 STG.E.U16 desc[UR20][R70.64], R3 ;  /* 0x0000000346004986 */ /* 0x0001e2000c101514 */
[----:B-1----:R-:W-:Y:S01]  /*40f00*/  ISETP.LT.AND P4, PT, R75, UR6, !P1 ;  /* 0x000000064b007c0c */ /* 0x002fe2000cf81270 */
[----:B------:R-:W1:Y:S02]  /*40f10*/  LDCU UR6, c[0x0][0x39c] ;  /* 0x00007380ff0677ac */ /* 0x000e640008000800 */
[----:B------:R-:W5:Y:S01]  /*40f20*/  LDL.LU R75, [R1+0x103c] ;  /* 0x00103c00014b7983 */ /* 0x000f620000300800 */
[----:B----4-:R-:W-:-:S04]  /*40f30*/  LEA R68, P5, R72, R2, 0x1 ;  /* 0x0000000248447211 */ /* 0x010fc800078a08ff */
[C---:B------:R-:W-:Y:S02]  /*40f40*/  LEA.HI.X.SX32 R69, R72.reuse, R0, 0x1, P5 ;  /* 0x0000000048457211 */ /* 0x040fe400028f0eff */
[----:B0-----:R-:W-:Y:S01]  /*40f50*/  PRMT R3, R81, 0x7610, R3 ;  /* 0x0000761051037816 */ /* 0x001fe20000000003 */
[----:B------:R-:W-:Y:S01]  /*40f60*/  VIADD R72, R72, UR5 ;  /* 0x0000000548487c36 */ /* 0x000fe20008000000 */
[----:B------:R-:W4:Y:S04]  /*40f70*/  LDL.S16 R81, [R1+0x60] ;  /* 0x0000600001517983 */ /* 0x000f280000100600 */
[----:B------:R0:W-:Y:S01]  /*40f80*/  @P0 STG.E.U16 desc[UR20][R68.64], R3 ;  /* 0x0000000344000986 */ /* 0x0001e2000c101514 */
[----:B------:R-:W-:Y:S01]  /*40f90*/  ISETP.LT.AND P0, PT, R79, UR7, !P1 ;  /* 0x000000074f007c0c */ /* 0x000fe2000cf01270 */
[C---:B------:R-:W-:Y:S01]  /*40fa0*/  VIADD R71, R72.reuse, UR5 ;  /* 0x0000000548477c36 */ /* 0x040fe20008000000 */
[----:B------:R-:W1:Y:S01]  /*40fb0*/  LDCU UR7, c[0x0][0x39c] ;  /* 0x00007380ff0777ac */ /* 0x000e620008000800 */
[----:B------:R-:W4:Y:S01]  /*40fc0*/  LDL.LU.S16 R79, [R1+0x62] ;  /* 0x00006200014f7983 */ /* 0x000f220000300600 */
[----:B0-----:R-:W-:Y:S01]  /*40fd0*/  LEA R68, P5, R72, R2, 0x1 ;  /* 0x0000000248447211 */ /* 0x001fe200078a08ff */
[----:B------:R-:W-:-:S03]  /*40fe0*/  VIADD R3, R71, UR5 ;  /* 0x0000000547037c36 */ /* 0x000fc60008000000 */
[----:B------:R-:W-:Y:S02]  /*40ff0*/  LEA.HI.X.SX32 R69, R72, R0, 0x1, P5 ;  /* 0x0000000048457211 */ /* 0x000fe400028f0eff */
        /* <DEDUP_REMOVED lines=13> */
[----:B-----5:R-:W-:Y:S02]  /*410d0*/  PRMT R70, R93, 0x7610, R70 ;  /* 0x000076105d467816 */ /* 0x020fe40000000046 */
[----:B-1----:R-:W-:-:S03]  /*410e0*/  ISETP.LT.AND P3, PT, R76, UR6, !P1 ;  /* 0x000000064c007c0c */ /* 0x002fc6000cf61270 */
[----:B------:R0:W-:Y:S01]  /*410f0*/  @P4 STG.E.U16 desc[UR20][R68.64], R70 ;  /* 0x0000004644004986 */ /* 0x0001e2000c101514 */
[----:B------:R-:W-:Y:S01]  /*41100*/  VIADD R3, R3, UR5 ;  /* 0x0000000503037c36 */ /* 0x000fe20008000000 */
[----:B------:R-:W3:Y:S02]  /*41110*/  LDCU UR6, c[0x0][0x39c] ;  /* 0x00007380ff0677ac */ /* 0x000ee40008000800 */
[----:B------:R-:W5:Y:S01]  /*41120*/  LDL.LU R76, [R1+0x1068] ;  /* 0x00106800014c7983 */ /* 0x000f620000300800 */
[----:B------:R-:W-:Y:S01]  /*41130*/  ISETP.LT.AND P4, PT, R75, UR7, !P1 ;  /* 0x000000074b007c0c */ /* 0x000fe2000cf81270 */
[C---:B------:R-:W-:Y:S02]  /*41140*/  VIADD R71, R3.reuse, UR5 ;  /* 0x0000000503477c36 */ /* 0x040fe40008000000 */
[----:B------:R-:W5:Y:S01]  /*41150*/  LDL.LU.S16 R75, [R1+0x66] ;  /* 0x00006600014b7983 */ /* 0x000f620000300600 */
[----:B------:R-:W1:Y:S01]  /*41160*/  LDCU UR7, c[0x0][0x39c] ;  /* 0x00007380ff0777ac */ /* 0x000e620008000800 */
[----:B0-----:R-:W-:-:S02]  /*41170*/  LEA R68, P5, R3, R2, 0x1 ;  /* 0x0000000203447211 */ /* 0x001fc400078a08ff */
[----:B------:R-:W5:Y:S02]  /*41180*/  LDL.S16 R93, [R1+0x6c] ;  /* 0x00006c00015d7983 */ /* 0x000f640000100600 */
[----:B------:R-:W-:Y:S02]  /*41190*/  LEA.HI.X.SX32 R69, R3, R0, 0x1, P5 ;  /* 0x0000000003457211 */ /* 0x000fe400028f0eff */
[----:B----4-:R-:W-:Y:S01]  /*411a0*/  PRMT R73, R81, 0x7610, R73 ;  /* 0x0000761051497816 */ /* 0x010fe20000000049 */
[C---:B------:R-:W-:Y:S01]  /*411b0*/  VIADD R72, R71.reuse, UR5 ;  /* 0x0000000547487c36 */ /* 0x040fe20008000000 */
[----:B------:R-:W-:Y:S02]  /*411c0*/  LEA R70, P5, R71, R2, 0x1 ;  /* 0x0000000247467211 */ /* 0x000fe400078a08ff */
[----:B------:R-:W-:Y:S02]  /*411d0*/  PRMT R3, R79, 0x7610, R3 ;  /* 0x000076104f037816 */ /* 0x000fe40000000003 */
[----:B------:R-:W4:Y:S01]  /*411e0*/  LDL.LU R79, [R1+0x1108] ;  /* 0x00110800014f7983 */ /* 0x000f220000300800 */
[----:B------:R-:W-:-:S03]  /*411f0*/  LEA.HI.X.SX32 R71, R71, R0, 0x1, P5 ;  /* 0x0000000047477211 */ /* 0x000fc600028f0eff */
[----:B------:R0:W-:Y:S04]  /*41200*/  @P0 STG.E.U16 desc[UR20][R68.64], R73 ;  /* 0x0000004944000986 */ /* 0x0001e8000c101514 */
[----:B------:R-:W4:Y:S04]  /*41210*/  LDL.LU.S16 R81, [R1+0x6e] ;  /* 0x00006e0001517983 */ /* 0x000f280000300600 */
[----:B------:R1:W-:Y:S01]  /*41220*/  @P2 STG.E.U16 desc[UR20][R70.64], R3 ;  /* 0x0000000346002986 */ /* 0x0003e2000c101514 */
[----:B0-----:R-:W-:-:S04]  /*41230*/  LEA R68, P5, R72, R2, 0x1 ;  /* 0x0000000248447211 */ /* 0x001fc800078a08ff */
[----:B------:R-:W-:Y:S02]  /*41240*/  LEA.HI.X.SX32 R69, R72, R0, 0x1, P5 ;  /* 0x0000000048457211 */ /* 0x000fe400028f0eff */
[----:B--2---:R-:W-:Y:S01]  /*41250*/  ISETP.LT.AND P0, PT, R78, UR4, !P1 ;  /* 0x000000044e007c0c */ /* 0x004fe2000cf01270 */
[----:B------:R-:W4:Y:S01]  /*41260*/  LDCU UR4, c[0x0][0x39c] ;  /* 0x00007380ff0477ac */ /* 0x000f220008000800 */
[----:B------:R-:W2:Y:S01]  /*41270*/  LDL.LU R78, [R1+0x1038] ;  /* 0x00103800014e7983 */ /* 0x000ea20000300800 */
[----:B-1----:R-:W-:-:S05]  /*41280*/  PRMT R3, R92, 0x7610, R3 ;  /* 0x000076105c037816 */ /* 0x002fca0000000003 */
[----:B------:R0:W-:Y:S01]  /*41290*/  @P3 STG.E.U16 desc[UR20][R68.64], R3 ;  /* 0x0000000344003986 */ /* 0x0001e2000c101514 */
[----:B---3--:R-:W-:Y:S02]  /*412a0*/  ISETP.LT.AND P2, PT, R77, UR6, !P1 ;  /* 0x000000064d007c0c */ /* 0x008fe4000cf41270 */
[----:B-----5:R-:W-:Y:S01]  /*412b0*/  PRMT R73, R75, 0x7610, R73 ;  /* 0x000076104b497816 */ /* 0x020fe20000000049 */
[----:B------:R-:W3:Y:S01]  /*412c0*/  LDL.LU R77, [R1+0x1064] ;  /* 0x00106400014d7983 */ /* 0x000ee20000300800 */
[----:B------:R-:W-:Y:S01]  /*412d0*/  ISETP.LT.AND P3, PT, R76, UR7, !P1 ;  /* 0x000000074c007c0c */ /* 0x000fe2000cf61270 */
[----:B------:R-:W-:Y:S01]  /*412e0*/  VIADD R72, R72, UR5 ;  /* 0x0000000548487c36 */ /* 0x000fe20008000000 */
[----:B------:R-:W2:Y:S01]  /*412f0*/  LDCU UR6, c[0x0][0x39c] ;  /* 0x00007380ff0677ac */ /* 0x000ea20008000800 */
[----:B------:R-:W5:Y:S01]  /*41300*/  LDL.S16 R76, [R1+0x70] ;  /* 0x00007000014c7983 */ /* 0x000f620000100600 */
[----:B------:R-:W3:Y:S03]  /*41310*/  LDCU UR7, c[0x0][0x39c] ;  /* 0x00007380ff0777ac */ /* 0x000ee60008000800 */
[----:B------:R-:W5:Y:S04]  /*41320*/  LDL.LU.S16 R92, [R1+0x72] ;  /* 0x00007200015c7983 */ /* 0x000f680000300600 */
[----:B------:R-:W5:Y:S01]  /*41330*/  LDL.LU R75, [R1+0x1104] ;  /* 0x00110400014b7983 */ /* 0x000f620000300800 */
        /* <DEDUP_REMOVED lines=8> */
[----:B----4-:R-:W-:Y:S01]  /*413c0*/  ISETP.LT.AND P4, PT, R79, UR4, !P1 ;  /* 0x000000044f007c0c */ /* 0x010fe2000cf81270 */
[----:B------:R-:W4:Y:S01]  /*413d0*/  LDL.S16 R93, [R1+0x78] ;  /* 0x00007800015d7983 */ /* 0x000f220000100600 */
[----:B------:R-:W1:Y:S03]  /*413e0*/  LDCU UR4, c[0x0][0x39c] ;  /* 0x00007380ff0477ac */ /* 0x000e660008000800 */
[----:B------:R-:W4:Y:S01]  /*413f0*/  LDL.LU R79, [R1+0xed0] ;  /* 0x000ed000014f7983 */ /* 0x000f220000300800 */
[----:B0-----:R-:W-:-:S03]  /*41400*/  LEA R68, P5, R3, R2, 0x1 ;  /* 0x0000000203447211 */ /* 0x001fc600078a08ff */
[----:B------:R0:W-:Y:S01]  /*41410*/  @P0 STG.E.U16 desc[UR20][R70.64], R72 ;  /* 0x0000004846000986 */ /* 0x0001e2000c101514 */
[C---:B------:R-:W-:Y:S01]  /*41420*/  LEA.HI.X.SX32 R69, R3.reuse, R0, 0x1, P5 ;  /* 0x0000000003457211 */ /* 0x040fe200028f0eff */
[----:B------:R-:W-:Y:S01]  /*41430*/  VIADD R3, R3, UR5 ;  /* 0x0000000503037c36 */ /* 0x000fe20008000000 */
[----:B0-----:R-:W-:-:S05]  /*41440*/  PRMT R70, R81, 0x7610, R70 ;  /* 0x0000761051467816 */ /* 0x001fca0000000046 */
[----:B------:R0:W-:Y:S01]  /*41450*/  @P2 STG.E.U16 desc[UR20][R68.64], R70 ;  /* 0x0000004644002986 */ /* 0x0001e2000c101514 */
[C---:B------:R-:W-:Y:S01]  /*41460*/  VIADD R71, R3.reuse, UR5 ;  /* 0x0000000503477c36 */ /* 0x040fe20008000000 */
[----:B0-----:R-:W-:-:S04]  /*41470*/  LEA R68, P5, R3, R2, 0x1 ;  /* 0x0000000203447211 */ /* 0x001fc800078a08ff */
[----:B------:R-:W-:Y:S02]  /*41480*/  LEA.HI.X.SX32 R69, R3, R0, 0x1, P5 ;  /* 0x0000000003457211 */ /* 0x000fe400028f0eff */
[----:B--2---:R-:W-:Y:S01]  /*41490*/  ISETP.LT.AND P0, PT, R78, UR6, !P1 ;  /* 0x000000064e007c0c */ /* 0x004fe2000cf01270 */
[----:B------:R-:W4:Y:S01]  /*414a0*/  LDCU UR6, c[0x0][0x39c] ;  /* 0x00007380ff0677ac */ /* 0x000f220008000800 */
[----:B------:R-:W2:Y:S01]  /*414b0*/  LDL.LU R78, [R1+0x1100] ;  /* 0x00110000014e7983 */ /* 0x000ea20000300800 */
[----:B---3--:R-:W-:Y:S01]  /*414c0*/  ISETP.LT.AND P2, PT, R77, UR7, !P1 ;  /* 0x000000074d007c0c */ /* 0x008fe2000cf41270 */
[----:B------:R-:W2:Y:S02]  /*414d0*/  LDCU UR7, c[0x0][0x39c] ;  /* 0x00007380ff0777ac */ /* 0x000ea40008000800 */
[----:B------:R-:W3:Y:S01]  /*414e0*/  LDL.LU.S16 R77, [R1+0x7a] ;  /* 0x00007a00014d7983 */ /* 0x000ee20000300600 */
[----:B-----5:R-:W-:-:S03]  /*414f0*/  PRMT R73, R76, 0x7610, R73 ;  /* 0x000076104c497816 */ /* 0x020fc60000000049 */
[----:B------:R-:W5:Y:S04]  /*41500*/  LDL.S16 R81, [R1+0x80] ;  /* 0x0000800001517983 */ /* 0x000f680000100600 */
[----:B------:R-:W5:Y:S01]  /*41510*/  LDL.LU R76, [R1+0x1130] ;  /* 0x00113000014c7983 */ /* 0x000f620000300800 */
[----:B------:R-:W-:-:S03]  /*41520*/  PRMT R3, R92, 0x7610, R3 ;  /* 0x000076105c037816 */ /* 0x000fc60000000003 */
[----:B------:R0:W-:Y:S01]  /*41530*/  @P3 STG.E.U16 desc[UR20][R68.64], R73 ;  /* 0x0000004944003986 */ /* 0x0001e2000c101514 */
[----:B-1----:R-:W-:Y:S01]  /*41540*/  ISETP.LT.AND P3, PT, R75, UR4, !P1 ;  /* 0x000000044b007c0c */ /* 0x002fe2000cf61270 */
[C---:B------:R-:W-:Y:S01]  /*41550*/  VIADD R72, R71.reuse, UR5 ;  /* 0x0000000547487c36 */ /* 0x040fe20008000000 */
[C---:B------:R-:W-:Y:S01]  /*41560*/  LEA R70, P5, R71.reuse, R2, 0x1 ;  /* 0x0000000247467211 */ /* 0x040fe200078a08ff */
[----:B------:R-:W5:Y:S01]  /*41570*/  LDL.LU.S16 R92, [R1+0x82] ;  /* 0x00008200015c7983 */ /* 0x000f620000300600 */
[----:B------:R-:W1:Y:S03]  /*41580*/  LDCU UR4, c[0x0][0x39c] ;  /* 0x00007380ff0477ac */ /* 0x000e660008000800 */
[----:B------:R-:W5:Y:S01]  /*41590*/  LDL.LU R75, [R1+0x1060] ;  /* 0x00106000014b7983 */ /* 0x000f620000300800 */
[----:B------:R-:W-:Y:S02]  /*415a0*/  LEA.HI.X.SX32 R71, R71, R0, 0x1, P5 ;  /* 0x0000000047477211 */ /* 0x000fe400028f0eff */
[----:B0-----:R-:W-:-:S03]  /*415b0*/  LEA R68, P5, R72, R2, 0x1 ;  /* 0x0000000248447211 */ /* 0x001fc600078a08ff */
[----:B------:R0:W-:Y:S01]  /*415c0*/  @P4 STG.E.U16 desc[UR20][R70.64], R3 ;  /* 0x0000000346004986 */ /* 0x0001e2000c101514 */
[C---:B------:R-:W-:Y:S02]  /*415d0*/  LEA.HI.X.SX32 R69, R72.reuse, R0, 0x1, P5 ;  /* 0x0000000048457211 */ /* 0x040fe400028f0eff */
[----:B----4-:R-:W-:Y:S01]  /*415e0*/  ISETP.LT.AND P4, PT, R79, UR6, !P1 ;  /* 0x000000064f007c0c */ /* 0x010fe2000cf81270 */
[----:B------:R-:W-:Y:S01]  /*415f0*/  VIADD R72, R72, UR5 ;  /* 0x0000000548487c36 */ /* 0x000fe20008000000 */
[----:B------:R-:W4:Y:S01]  /*41600*/  LDL.LU R79, [R1+0x10fc] ;  /* 0x0010fc00014f7983 */ /* 0x000f220000300800 */
[----:B------:R-:W1:Y:S01]  /*41610*/  LDCU UR6, c[0x0][0x39c] ;  /* 0x00007380ff0677ac */ /* 0x000e620008000800 */
[----:B0-----:R-:W-:Y:S02]  /*41620*/  PRMT R3, R93, 0x7610, R3 ;  /* 0x000076105d037816 */ /* 0x001fe40000000003 */
[----:B------:R-:W-:-:S03]  /*41630*/  LEA R70, P5, R72, R2, 0x1 ;  /* 0x0000000248467211 */ /* 0x000fc600078a08ff */
[----:B------:R0:W-:Y:S01]  /*41640*/  @P0 STG.E.U16 desc[UR20][R68.64], R3 ;  /* 0x0000000344000986 */ /* 0x0001e2000c101514 */
[C---:B------:R-:W-:Y:S01]  /*41650*/  LEA.HI.X.SX32 R71, R72.reuse, R0, 0x1, P5 ;  /* 0x0000000048477211 */ /* 0x040fe200028f0eff */
[----:B0-----:R-:W-:-:S05]  /*41660*/  VIADD R69, R72, UR5 ;  /* 0x0000000548457c36 */ /* 0x001fca0008000000 */
[C---:B------:R-:W-:Y:S01]  /*41670*/  LEA R68, P5, R69.reuse, R2, 0x1 ;  /* 0x0000000245447211 */ /* 0x040fe200078a08ff */
[----:B------:R-:W-:-:S03]  /*41680*/  VIADD R3, R69, UR5 ;  /* 0x0000000545037c36 */ /* 0x000fc60008000000 */
[----:B------:R-:W-:Y:S02]  /*41690*/  LEA.HI.X.SX32 R69, R69, R0, 0x1, P5 ;  /* 0x0000000045457211 */ /* 0x000fe400028f0eff */
[----:B--2---:R-:W-:Y:S01]  /*416a0*/  ISETP.LT.AND P0, PT, R78, UR7, !P1 ;  /* 0x000000074e007c0c */ /* 0x004fe2000cf01270 */
[----:B------:R-:W4:Y:S01]  /*416b0*/  LDCU UR7, c[0x0][0x39c] ;  /* 0x00007380ff0777ac */ /* 0x000f220008000800 */
[----:B------:R-:W2:Y:S04]  /*416c0*/  LDL.S16 R78, [R1+0x88] ;  /* 0x00008800014e7983 */ /* 0x000ea80000100600 */
[----:B------:R-:W2:Y:S01]  /*416d0*/  LDL.LU.S16 R93, [R1+0x8a] ;  /* 0x00008a00015d7983 */ /* 0x000ea20000300600 */
[----:B---3--:R-:W-:-:S03]  /*416e0*/  PRMT R73, R77, 0x7610, R73 ;  /* 0x000076104d497816 */ /* 0x008fc60000000049 */
[----:B------:R-:W3:Y:S01]  /*416f0*/  LDL.LU R77, [R1+0x112c] ;  /* 0x00112c00014d7983 */ /* 0x000ee20000300800 */
[----:B-----5:R-:W-:-:S03]  /*41700*/  PRMT R72, R81, 0x7610, R72 ;  /* 0x0000761051487816 */ /* 0x020fc60000000048 */
[----:B------:R0:W-:Y:S01]  /*41710*/  @P2 STG.E.U16 desc[UR20][R70.64], R73 ;  /* 0x0000004946002986 */ /* 0x0001e2000c101514 */
[----:B-1----:R-:W-:Y:S01]  /*41720*/  ISETP.LT.AND P2, PT, R76, UR4, !P1 ;  /* 0x000000044c007c0c */ /* 0x002fe2000cf41270 */
[----:B------:R-:W3:Y:S02]  /*41730*/  LDCU UR4, c[0x0][0x39c] ;  /* 0x00007380ff0477ac */ /* 0x000ee40008000800 */
[----:B------:R-:W5:Y:S04]  /*41740*/  LDL.S16 R81, [R1+0x90] ;  /* 0x0000900001517983 */ /* 0x000f680000100600 */
[----:B------:R-:W5:Y:S04]  /*41750*/  LDL.LU R76, [R1+0x10f8] ;  /* 0x0010f800014c7983 */ /* 0x000f680000300800 */
[----:B------:R1:W-:Y:S01]  /*41760*/  @P3 STG.E.U16 desc[UR20][R68.64], R72 ;  /* 0x0000004844003986 */ /* 0x0003e2000c101514 */
[----:B------:R-:W-:Y:S01]  /*41770*/  ISETP.LT.AND P3, PT, R75, UR6, !P1 ;  /* 0x000000064b007c0c */ /* 0x000fe2000cf61270 */
[----:B------:R-:W2:Y:S02]  /*41780*/  LDCU UR6, c[0x0][0x39c] ;  /* 0x00007380ff0677ac */ /* 0x000ea40008000800 */
[----:B------:R-:W5:Y:S01]  /*41790*/  LDL.LU R75, [R1+0xed8] ;  /* 0x000ed800014b7983 */ /* 0x000f620000300800 */
[----:B0-----:R-:W-:-:S04]  /*417a0*/  LEA R70, P5, R3, R2, 0x1 ;  /* 0x0000000203467211 */ /* 0x001fc800078a08ff */
[C---:B------:R-:W-:Y:S02]  /*417b0*/  LEA.HI.X.SX32 R71, R3.reuse, R0, 0x1, P5 ;  /* 0x0000000003477211 */ /* 0x040fe400028f0eff */
[----:B-1----:R-:W-:Y:S01]  /*417c0*/  PRMT R68, R92, 0x7610, R68 ;  /* 0x000076105c447816 */ /* 0x002fe20000000044 */
[----:B------:R-:W-:-:S04]  /*417d0*/  VIADD R3, R3, UR5 ;  /* 0x0000000503037c36 */ /* 0x000fc80008000000 */
[----:B------:R0:W-:Y:S01]  /*417e0*/  @P4 STG.E.U16 desc[UR20][R70.64], R68 ;  /* 0x0000004446004986 */ /* 0x0001e2000c101514 */
[----:B----4-:R-:W-:Y:S01]  /*417f0*/  ISETP.LT.AND P4, PT, R79, UR7, !P1 ;  /* 0x000000074f007c0c */ /* 0x010fe2000cf81270 */
[C---:B------:R-:W-:Y:S01]  /*41800*/  VIADD R69, R3.reuse, UR5 ;  /* 0x0000000503457c36 */ /* 0x040fe20008000000 */
[----:B------:R-:W1:Y:S01]  /*41810*/  LDCU UR7, c[0x0][0x39c] ;  /* 0x00007380ff0777ac */ /* 0x000e620008000800 */
[----:B------:R-:W4:Y:S04]  /*41820*/  LDL.LU.S16 R79, [R1+0x92] ;  /* 0x00009200014f7983 */ /* 0x000f280000300600 */
[----:B------:R-:W4:Y:S01]  /*41830*/  LDL.S16 R92, [R1+0x98] ;  /* 0x00009800015c7983 */ /* 0x000f220000100600 */
        /* <DEDUP_REMOVED lines=9> */
[----:B------:R-:W2:Y:S04]  /*418d0*/  LDL.LU.S16 R93, [R1+0x9a] ;  /* 0x00009a00015d7983 */ /* 0x000ea80000300600 */
[----:B------:R5:W-:Y:S01]  /*418e0*/  @P2 STG.E.U16 desc[UR20][R68.64], R3 ;  /* 0x0000000344002986 */ /* 0x000be2000c101514 */
[----:B0-----:R-:W-:-:S04]  /*418f0*/  LEA R70, P5, R72, R2, 0x1 ;  /* 0x0000000248467211 */ /* 0x001fc800078a08ff */
[----:B------:R-:W-:Y:S02]  /*41900*/  LEA.HI.X.SX32 R71, R72, R0, 0x1, P5 ;  /* 0x0000000048477211 */ /* 0x000fe400028f0eff */
[----:B---3--:R-:W-:Y:S01]  /*41910*/  ISETP.LT.AND P0, PT, R77, UR4, !P1 ;  /* 0x000000044d007c0c */ /* 0x008fe2000cf01270 */
[----:B------:R-:W2:Y:S01]  /*41920*/  LDCU UR4, c[0x0][0x39c] ;  /* 0x00007380ff0477ac */ /* 0x000ea20008000800 */
[----:B------:R-:W3:Y:S01]  /*41930*/  LDL.LU R77, [R1+0x1140] ;  /* 0x00114000014d7983 */ /* 0x000ee20000300800 */
[----:B-----5:R-:W-:Y:S02]  /*41940*/  PRMT R3, R81, 0x7610, R3 ;  /* 0x0000761051037816 */ /* 0x020fe40000000003 */
[----:B------:R-:W-:-:S03]  /*41950*/  ISETP.LT.AND P2, PT, R76, UR6, !P1 ;  /* 0x000000064c007c0c */ /* 0x000fc6000cf41270 */
[----:B------:R0:W-:Y:S01]  /*41960*/  @P3 STG.E.U16 desc[UR20][R70.64], R3 ;  /* 0x0000000346003986 */ /* 0x0001e2000c101514 */
[----:B------:R-:W-:Y:S01]  /*41970*/  VIADD R72, R72, UR5 ;  /* 0x0000000548487c36 */ /* 0x000fe20008000000 */
[----:B------:R-:W3:Y:S02]  /*41980*/  LDCU UR6, c[0x0][0x39c] ;  /* 0x00007380ff0677ac */ /* 0x000ee40008000800 */
[----:B------:R-:W5:Y:S01]  /*41990*/  LDL.LU R76, [R1+0x1128] ;  /* 0x00112800014c7983 */ /* 0x000f620000300800 */
[----:B-1----:R-:W-:-:S03]  /*419a0*/  ISETP.LT.AND P3, PT, R75, UR7, !P1 ;  /* 0x000000074b007c0c */ /* 0x002fc6000cf61270 */
[----:B------:R-:W5:Y:S01]  /*419b0*/  LDL.S16 R81, [R1+0xa0] ;  /* 0x0000a00001517983 */ /* 0x000f620000100600 */
[C---:B------:R-:W-:Y:S01]  /*419c0*/  VIADD R69, R72.reuse, UR5 ;  /* 0x0000000548457c36 */ /* 0x040fe20008000000 */
[----:B------:R-:W5:Y:S02]  /*419d0*/  LDCU UR7, c[0x0][0x39c] ;  /* 0x00007380ff0777ac */ /* 0x000f640008000800 */
[----:B------:R-:W5:Y:S01]  /*419e0*/  LDL.LU.S16 R75, [R1+0xa2] ;  /* 0x0000a200014b7983 */ /* 0x000f620000300600 */
[----:B0-----:R-:W-:Y:S01]  /*419f0*/  LEA R70, P5, R72, R2, 0x1 ;  /* 0x0000000248467211 */ /* 0x001fe200078a08ff */
[----:B------:R-:W-:-:S03]  /*41a00*/  VIADD R3, R69, UR5 ;  /* 0x0000000545037c36 */ /* 0x000fc60008000000 */
[----:B------:R-:W-:Y:S02]  /*41a10*/  LEA.HI.X.SX32 R71, R72, R0, 0x1, P5 ;  /* 0x0000000048477211 */ /* 0x000fe400028f0eff */
[----:B------:R-:W-:Y:S02]  /*41a20*/  LEA R68, P5, R69, R2, 0x1 ;  /* 0x0000000245447211 */ /* 0x000fe400078a08ff */
[----:B----4-:R-:W-:Y:S02]  /*41a30*/  PRMT R73, R79, 0x7610, R73 ;  /* 0x000076104f497816 */ /* 0x010fe40000000049 */
[----:B------:R-:W4:Y:S01]  /*41a40*/  LDL.LU R79, [R1+0x113c] ;  /* 0x00113c00014f7983 */ /* 0x000f220000300800 */
[----:B------:R-:W-:Y:S02]  /*41a50*/  LEA.HI.X.SX32 R69, R69, R0, 0x1, P5 ;  /* 0x0000000045457211 */ /* 0x000fe400028f0eff */
[----:B------:R-:W-:Y:S01]  /*41a60*/  PRMT R72, R92, 0x7610, R72 ;  /* 0x000076105c487816 */ /* 0x000fe20000000048 */
[----:B------:R0:W-:Y:S04]  /*41a70*/  @P4 STG.E.U16 desc[UR20][R70.64], R73 ;  /* 0x0000004946004986 */ /* 0x0001e8000c101514 */
[----:B------:R-:W4:Y:S04]  /*41a80*/  LDL.S16 R92, [R1+0xa8] ;  /* 0x0000a800015c7983 */ /* 0x000f280000100600 */
[----:B------:R1:W-:Y:S01]  /*41a90*/  @P0 STG.E.U16 desc[UR20][R68.64], R72 ;  /* 0x0000004844000986 */ /* 0x0003e2000c101514 */
[----:B0-----:R-:W-:-:S04]  /*41aa0*/  LEA R70, P5, R3, R2, 0x1 ;  /* 0x0000000203467211 */ /* 0x001fc800078a08ff */
[C---:B------:R-:W-:Y:S01]  /*41ab0*/  LEA.HI.X.SX32 R71, R3.reuse, R0, 0x1, P5 ;  /* 0x0000000003477211 */ /* 0x040fe200028f0eff */
[----:B------:R-:W-:-:S04]  /*41ac0*/  VIADD R3, R3, UR5 ;  /* 0x0000000503037c36 */ /* 0x000fc80008000000 */
[----:B-1----:R-:W-:Y:S01]  /*41ad0*/  VIADD R69, R3, UR5 ;  /* 0x0000000503457c36 */ /* 0x002fe20008000000 */
[----:B--2---:R-:W-:Y:S01]  /*41ae0*/  ISETP.LT.AND P4, PT, R78, UR4, !P1 ;  /* 0x000000044e007c0c */ /* 0x004fe2000cf81270 */
[----:B------:R-:W4:Y:S01]  /*41af0*/  LDCU UR4, c[0x0][0x39c] ;  /* 0x00007380ff0477ac */ /* 0x000f220008000800 */
[----:B------:R-:W2:Y:S01]  /*41b00*/  LDL.LU R78, [R1+0x1138] ;  /* 0x00113800014e7983 */ /* 0x000ea20000300800 */
[----:B------:R-:W-:-:S05]  /*41b10*/  PRMT R68, R93, 0x7610, R68 ;  /* 0x000076105d447816 */ /* 0x000fca0000000044 */
[----:B------:R0:W-:Y:S02]  /*41b20*/  @P2 STG.E.U16 desc[UR20][R70.64], R68 ;  /* 0x0000004446002986 */ /* 0x0001e4000c101514 */
[----:B0-----:R-:W-:-:S04]  /*41b30*/  LEA R70, P5, R3, R2, 0x1 ;  /* 0x0000000203467211 */ /* 0x001fc800078a08ff */
[----:B------:R-:W-:Y:S02]  /*41b40*/  LEA.HI.X.SX32 R71, R3, R0, 0x1, P5 ;  /* 0x0000000003477211 */ /* 0x000fe400028f0eff */
[----:B---3--:R-:W-:Y:S01]  /*41b50*/  ISETP.LT.AND P0, PT, R77, UR6, !P1 ;  /* 0x000000064d007c0c */ /* 0x008fe2000cf01270 */
[----:B------:R-:W2:Y:S01]  /*41b60*/  LDCU UR6, c[0x0][0x39c] ;  /* 0x00007380ff0677ac */ /* 0x000ea20008000800 */
[----:B------:R-:W3:Y:S01]  /*41b70*/  LDL.LU R77, [R1+0x1134] ;  /* 0x00113400014d7983 */ /* 0x000ee20000300800 */
[----:B-----5:R-:W-:Y:S01]  /*41b80*/  ISETP.LT.AND P2, PT, R76, UR7, !P1 ;  /* 0x000000074c007c0c */ /* 0x020fe2000cf41270 */
[----:B------:R-:W3:Y:S02]  /*41b90*/  LDCU UR7, c[0x0][0x39c] ;  /* 0x00007380ff0777ac */ /* 0x000ee40008000800 */
[----:B------:R-:W5:Y:S04]  /*41ba0*/  LDL.LU.S16 R76, [R1+0xaa] ;  /* 0x0000aa00014c7983 */ /* 0x000f680000300600 */
[----:B------:R-:W5:Y:S01]  /*41bb0*/  LDL.S16 R93, [R1+0xb0] ;  /* 0x0000b000015d7983 */ /* 0x000f620000100600 */
[----:B------:R-:W-:-:S03]  /*41bc0*/  PRMT R3, R75, 0x7610, R3 ;  /* 0x000076104b037816 */ /* 0x000fc60000000003 */
[----:B------:R-:W5:Y:S01]  /*41bd0*/  LDL.LU R75, [R1+0x114c] ;  /* 0x00114c00014b7983 */ /* 0x000f620000300800 */
[----:B------:R-:W-:Y:S01]  /*41be0*/  PRMT R73, R81, 0x7610, R73 ;  /* 0x0000761051497816 */ /* 0x000fe20000000049 */
[C---:B------:R-:W-:Y:S01]  /*41bf0*/  VIADD R72, R69.reuse, UR5 ;  /* 0x0000000545487c36 */ /* 0x040fe20008000000 */
[C---:B------:R-:W-:Y:S01]  /*41c00*/  LEA R68, P5, R69.reuse, R2, 0x1 ;  /* 0x0000000245447211 */ /* 0x040fe200078a08ff */
[----:B------:R-:W5:Y:S03]  /*41c10*/  LDL.LU.S16 R81, [R1+0xb2] ;  /* 0x0000b20001517983 */ /* 0x000f660000300600 */
[----:B------:R-:W-:Y:S01]  /*41c20*/  LEA.HI.X.SX32 R69, R69, R0, 0x1, P5 ;  /* 0x0000000045457211 */ /* 0x000fe200028f0eff */
[----:B------:R0:W-:Y:S01]  /*41c30*/  @P3 STG.E.U16 desc[UR20][R70.64], R73 ;  /* 0x0000004946003986 */ /* 0x0001e2000c101514 */
[----:B----4-:R-:W-:-:S03]  /*41c40*/  ISETP.LT.AND P3, PT, R79, UR4, !P1 ;  /* 0x000000044f007c0c */ /* 0x010fc6000cf61270 */
[----:B------:R1:W-:Y:S01]  /*41c50*/  @P4 STG.E.U16 desc[UR20][R68.64], R3 ;  /* 0x0000000344004986 */ /* 0x0003e2000c101514 */
[----:B------:R-:W4:Y:S03]  /*41c60*/  LDCU UR4, c[0x0][0x39c] ;  /* 0x00007380ff0477ac */ /* 0x000f260008000800 */
[----:B------:R-:W5:Y:S01]  /*41c70*/  LDL.LU R79, [R1+0xedc] ;  /* 0x000edc00014f7983 */ /* 0x000f620000300800 */
[----:B0-----:R-:W-:-:S04]  /*41c80*/  LEA R70, P5, R72, R2, 0x1 ;  /* 0x0000000248467211 */ /* 0x001fc800078a08ff */
[----:B------:R-:W-:Y:S02]  /*41c90*/  LEA.HI.X.SX32 R71, R72, R0, 0x1, P5 ;  /* 0x0000000048477211 */ /* 0x000fe400028f0eff */
[----:B-1----:R-:W-:Y:S01]  /*41ca0*/  PRMT R3, R92, 0x7610, R3 ;  /* 0x000076105c037816 */ /* 0x002fe20000000003 */
[----:B------:R-:W-:-:S04]  /*41cb0*/  VIADD R72, R72, UR5 ;  /* 0x0000000548487c36 */ /* 0x000fc80008000000 */
[----:B------:R0:W-:Y:S01]  /*41cc0*/  @P0 STG.E.U16 desc[UR20][R70.64], R3 ;  /* 0x0000000346000986 */ /* 0x0001e2000c101514 */
[C---:B------:R-:W-:Y:S01]  /*41cd0*/  VIADD R69, R72.reuse, UR5 ;  /* 0x0000000548457c36 */ /* 0x040fe20008000000 */
[----:B0-----:R-:W-:-:S04]  /*41ce0*/  LEA R70, P5, R72, R2, 0x1 ;  /* 0x0000000248467211 */ /* 0x001fc800078a08ff */
[----:B------:R-:W-:Y:S02]  /*41cf0*/  LEA.HI.X.SX32 R71, R72, R0, 0x1, P5 ;  /* 0x0000000048477211 */ /* 0x000fe400028f0eff */
[----:B--2---:R-:W-:Y:S01]  /*41d00*/  ISETP.LT.AND P4, PT, R78, UR6, !P1 ;  /* 0x000000064e007c0c */ /* 0x004fe2000cf81270 */
[----:B------:R-:W0:Y:S01]  /*41d10*/  LDCU UR6, c[0x0][0x39c] ;  /* 0x00007380ff0677ac */ /* 0x000e220008000800 */
[----:B------:R-:W2:Y:S01]  /*41d20*/  LDL.LU R78, [R1+0xee0] ;  /* 0x000ee000014e7983 */ /* 0x000ea20000300800 */
[----:B---3--:R-:W-:Y:S01]  /*41d30*/  ISETP.LT.AND P0, PT, R77, UR7, !P1 ;  /* 0x000000074d007c0c */ /* 0x008fe2000cf01270 */
[----:B------:R-:W2:Y:S02]  /*41d40*/  LDCU UR7, c[0x0][0x39c] ;  /* 0x00007380ff0777ac */ /* 0x000ea40008000800 */
[----:B------:R-:W3:Y:S04]  /*41d50*/  LDL.S16 R77, [R1+0xb8] ;  /* 0x0000b800014d7983 */ /* 0x000ee80000100600 */
[----:B------:R-:W3:Y:S01]  /*41d60*/  LDL.LU.S16 R92, [R1+0xba] ;  /* 0x0000ba00015c7983 */ /* 0x000ee20000300600 */
[----:B-----5:R-:W-:-:S03]  /*41d70*/  PRMT R73, R76, 0x7610, R73 ;  /* 0x000076104c497816 */ /* 0x020fc60000000049 */
[----:B------:R-:W5:Y:S01]  /*41d80*/  LDL.LU R76, [R1+0x1150] ;  /* 0x00115000014c7983 */ /* 0x000f620000300800 */
[----:B------:R-:W-:-:S03]  /*41d90*/  PRMT R72, R93, 0x7610, R72 ;  /* 0x000076105d487816 */ /* 0x000fc60000000048 */
[----:B------:R1:W-:Y:S01]  /*41da0*/  @P2 STG.E.U16 desc[UR20][R70.64], R73 ;  /* 0x0000004946002986 */ /* 0x0003e2000c101514 */
[----:B----4-:R-:W-:Y:S01]  /*41db0*/  ISETP.LT.AND P2, PT, R75, UR4, !P1 ;  /* 0x000000044b007c0c */ /* 0x010fe2000cf41270 */
[C---:B------:R-:W-:Y:S02]  /*41dc0*/  VIADD R3, R69.reuse, UR5 ;  /* 0x0000000545037c36 */ /* 0x040fe40008000000 */
[----:B------:R-:W4:Y:S01]  /*41dd0*/  LDL.S16 R93, [R1+0xbc] ;  /* 0x0000bc00015d7983 */ /* 0x000f220000100600 */
[C---:B------:R-:W-:Y:S01]  /*41de0*/  LEA R68, P5, R69.reuse, R2, 0x1 ;  /* 0x0000000245447211 */ /* 0x040fe200078a08ff */
[----:B------:R-:W5:Y:S02]  /*41df0*/  LDCU UR4, c[0x0][0x39c] ;  /* 0x00007380ff0477ac */ /* 0x000f640008000800 */
[----:B------:R-:W4:Y:S01]  /*41e00*/  LDL.LU R75, [R1+0x1154] ;  /* 0x00115400014b7983 */ /* 0x000f220000300800 */
[----:B------:R-:W-:Y:S02]  /*41e10*/  LEA.HI.X.SX32 R69, R69, R0, 0x1, P5 ;  /* 0x0000000045457211 */ /* 0x000fe400028f0eff */
[----:B-1----:R-:W-:-:S03]  /*41e20*/  LEA R70, P5, R3, R2, 0x1 ;  /* 0x0000000203467211 */ /* 0x002fc600078a08ff */
[----:B------:R1:W-:Y:S01]  /*41e30*/  @P3 STG.E.U16 desc[UR20][R68.64], R72 ;  /* 0x0000004844003986 */ /* 0x0003e2000c101514 */
[----:B------:R-:W-:Y:S02]  /*41e40*/  LEA.HI.X.SX32 R71, R3, R0, 0x1, P5 ;  /* 0x0000000003477211 */ /* 0x000fe400028f0eff */
[----:B0-----:R-:W-:Y:S01]  /*41e50*/  ISETP.LT.AND P3, PT, R79, UR6, !P1 ;  /* 0x000000064f007c0c */ /* 0x001fe2000cf61270 */
[----:B------:R-:W-:Y:S01]  /*41e60*/  VIADD R3, R3, UR5 ;  /* 0x0000000503037c36 */ /* 0x000fe20008000000 */
[----:B------:R-:W4:Y:S01]  /*41e70*/  LDL.LU R79, [R1+0x1164] ;  /* 0x00116400014f7983 */ /* 0x000f220000300800 */
[----:B------:R-:W4:Y:S01]  /*41e80*/  LDCU UR6, c[0x0][0x39c] ;  /* 0x00007380ff0677ac */ /* 0x000f220008000800 */
[----:B-1----:R-:W-:Y:S01]  /*41e90*/  PRMT R68, R81, 0x7610, R68 ;  /* 0x0000761051447816 */ /* 0x002fe20000000044 */
        /* <DEDUP_REMOVED lines=13> */
[----:B------:R-:W-:-:S03]  /*41f70*/  PRMT R3, R92, 0x7610, R3 ;  /* 0x000076105c037816 */ /* 0x000fc60000000003 */
[----:B------:R1:W-:Y:S04]  /*41f80*/  @P0 STG.E.U16 desc[UR20][R70.64], R73 ;  /* 0x0000004946000986 */ /* 0x0003e8000c101514 */
[----:B------:R-:W3:Y:S01]  /*41f90*/  LDL.LU.S16 R92, [R1+0xc2] ;  /* 0x0000c200015c7983 */ /* 0x000ee20000300600 */
[----:B-----5:R-:W-:-:S03]  /*41fa0*/  ISETP.LT.AND P0, PT, R76, UR4, !P1 ;  /* 0x000000044c007c0c */ /* 0x020fc6000cf01270 */
[----:B------:R5:W-:Y:S01]  /*41fb0*/  @P2 STG.E.U16 desc[UR20][R68.64], R3 ;  /* 0x0000000344002986 */ /* 0x000be2000c101514 */
[----:B------:R-:W3:Y:S03]  /*41fc0*/  LDCU UR4, c[0x0][0x39c] ;  /* 0x00007380ff0477ac */ /* 0x000ee60008000800 */
[----:B------:R-:W3:Y:S01]  /*41fd0*/  LDL.LU R76, [R1+0x115c] ;  /* 0x00115c00014c7983 */ /* 0x000ee20000300800 */
[----:B----4-:R-:W-:Y:S01]  /*41fe0*/  ISETP.LT.AND P2, PT, R75, UR6, !P1 ;  /* 0x000000064b007c0c */ /* 0x010fe2000cf41270 */
[----:B------:R-:W4:Y:S02]  /*41ff0*/  LDCU UR6, c[0x0][0x39c] ;  /* 0x00007380ff0677ac */ /* 0x000f240008000800 */
[----:B------:R-:W3:Y:S01]  /*42000*/  LDL.LU R75, [R1+0x1144] ;  /* 0x00114400014b7983 */ /* 0x000ee20000300800 */
[----:B-1----:R-:W-:Y:S02]  /*42010*/  LEA R70, P5, R72, R2, 0x1 ;  /* 0x0000000248467211 */ /* 0x002fe400078a08ff */
[----:B-----5:R-:W-:-:S02]  /*42020*/  PRMT R3, R93, 0x7610, R3 ;  /* 0x000076105d037816 */ /* 0x020fc40000000003 */
[C---:B------:R-:W-:Y:S01]  /*42030*/  LEA.HI.X.SX32 R71, R72.reuse, R0, 0x1, P5 ;  /* 0x0000000048477211 */ /* 0x040fe200028f0eff */
[----:B------:R-:W-:-:S04]  /*42040*/  VIADD R72, R72, UR5 ;  /* 0x0000000548487c36 */ /* 0x000fc80008000000 */
[----:B------:R1:W-:Y:S01]  /*42050*/  @P3 STG.E.U16 desc[UR20][R70.64], R3 ;  /* 0x0000000346003986 */ /* 0x0003e2000c101514 */
[----:B0-----:R-:W-:Y:S01]  /*42060*/  ISETP.LT.AND P3, PT, R79, UR7, !P1 ;  /* 0x000000074f007c0c */ /* 0x001fe2000cf61270 */
[C---:B------:R-:W-:Y:S01]  /*42070*/  VIADD R69, R72.reuse, UR5 ;  /* 0x0000000548457c36 */ /* 0x040fe20008000000 */
[----:B------:R-:W0:Y:S01]  /*42080*/  LDCU UR7, c[0x0][0x39c] ;  /* 0x00007380ff0777ac */ /* 0x000e220008000800 */
[----:B------:R-:W5:Y:S04]  /*42090*/  LDL.S16 R79, [R1+0xc8] ;  /* 0x0000c800014f7983 */ /* 0x000f680000100600 */
[----:B------:R-:W5:Y:S01]  /*420a0*/  LDL.LU.S16 R93, [R1+0xca] ;  /* 0x0000ca00015d7983 */ /* 0x000f620000300600 */
[----:B-1----:R-:W-:-:S04]  /*420b0*/  LEA R70, P5, R72, R2, 0x1 ;  /* 0x0000000248467211 */ /* 0x002fc800078a08ff */
        /* <DEDUP_REMOVED lines=10> */
[----:B-1----:R-:W-:-:S04]  /*42160*/  LEA R70, P5, R72, R2, 0x1 ;  /* 0x0000000248467211 */ /* 0x002fc800078a08ff */
[----:B------:R-:W-:Y:S02]  /*42170*/  LEA.HI.X.SX32 R71, R72, R0, 0x1, P5 ;  /* 0x0000000048477211 */ /* 0x000fe400028f0eff */
[----:B---3--:R-:W-:Y:S01]  /*42180*/  ISETP.LT.AND P4, PT, R77, UR4, !P1 ;  /* 0x000000044d007c0c */ /* 0x008fe2000cf81270 */
[----:B------:R-:W2:Y:S01]  /*42190*/  LDCU UR4, c[0x0][0x39c] ;  /* 0x00007380ff0477ac */ /* 0x000ea20008000800 */
[----:B------:R-:W3:Y:S01]  /*421a0*/  LDL.LU R77, [R1+0xee4] ;  /* 0x000ee400014d7983 */ /* 0x000ee20000300800 */
[----:B0-----:R-:W-:-:S05]  /*421b0*/  PRMT R3, R92, 0x7610, R3 ;  /* 0x000076105c037816 */ /* 0x001fca0000000003 */
[----:B------:R0:W-:Y:S01]  /*421c0*/  @P2 STG.E.U16 desc[UR20][R70.64], R3 ;  /* 0x0000000346002986 */ /* 0x0001e2000c101514 */
[----:B----4-:R-:W-:Y:S01]  /*421d0*/  ISETP.LT.AND P0, PT, R76, UR6, !P1 ;  /* 0x000000064c007c0c */ /* 0x010fe2000cf01270 */
[----:B------:R-:W-:Y:S02]  /*421e0*/  VIADD R72, R72, UR5 ;  /* 0x0000000548487c36 */ /* 0x000fe40008000000 */
[----:B------:R-:W4:Y:S01]  /*421f0*/  LDL.LU R76, [R1+0x1174] ;  /* 0x00117400014c7983 */ /* 0x000f220000300800 */
[----:B------:R-:W3:Y:S01]  /*42200*/  LDCU UR6, c[0x0][0x39c] ;  /* 0x00007380ff0677ac */ /* 0x000ee20008000800 */
[----:B------:R-:W-:Y:S01]  /*42210*/  ISETP.LT.AND P2, PT, R75, UR7, !P1 ;  /* 0x000000074b007c0c */ /* 0x000fe2000cf41270 */
[C---:B------:R-:W-:Y:S01]  /*42220*/  VIADD R69, R72.reuse, UR5 ;  /* 0x0000000548457c36 */ /* 0x040fe20008000000 */
[----:B------:R-:W4:Y:S01]  /*42230*/  LDL.LU.S16 R75, [R1+0xd2] ;  /* 0x0000d200014b7983 */ /* 0x000f220000300600 */
[C---:B0-----:R-:W-:Y:S01]  /*42240*/  LEA R70, P5, R72.reuse, R2, 0x1 ;  /* 0x0000000248467211 */ /* 0x041fe200078a08ff */
[----:B------:R-:W0:Y:S02]  /*42250*/  LDCU UR7, c[0x0][0x39c] ;  /* 0x00007380ff0777ac */ /* 0x000e240008000800 */
[----:B------:R-:W4:Y:S01]  /*42260*/  LDL.S16 R92, [R1+0xd8] ;  /* 0x0000d800015c7983 */ /* 0x000f220000100600 */
[----:B------:R-:W-:Y:S01]  /*42270*/  LEA.HI.X.SX32 R71, R72, R0, 0x1, P5 ;  /* 0x0000000048477211 */ /* 0x000fe200028f0eff */
[C---:B------:R-:W-:Y:S01]  /*42280*/  VIADD R72, R69.reuse, UR5 ;  /* 0x0000000545487c36 */ /* 0x040fe20008000000 */
[----:B------:R-:W-:-:S02]  /*42290*/  LEA R68, P5, R69, R2, 0x1 ;  /* 0x0000000245447211 */ /* 0x000fc400078a08ff */
[----:B-----5:R-:W-:Y:S02]  /*422a0*/  PRMT R73, R79, 0x7610, R73 ;  /* 0x000076104f497816 */ /* 0x020fe40000000049 */
[----:B------:R-:W5:Y:S01]  /*422b0*/  LDL.LU R79, [R1+0x1184] ;  /* 0x00118400014f7983 */ /* 0x000f620000300800 */
[----:B------:R-:W-:Y:S02]  /*422c0*/  LEA.HI.X.SX32 R69, R69, R0, 0x1, P5 ;  /* 0x0000000045457211 */ /* 0x000fe400028f0eff */
[----:B------:R-:W-:Y:S01]  /*422d0*/  PRMT R3, R93, 0x7610, R3 ;  /* 0x000076105d037816 */ /* 0x000fe20000000003 */
[----:B------:R1:W-:Y:S04]  /*422e0*/  @P3 STG.E.U16 desc[UR20][R70.64], R73 ;  /* 0x0000004946003986 */ /* 0x0003e8000c101514 */
[----:B------:R-:W5:Y:S04]  /*422f0*/  LDL.LU.S16 R93, [R1+0xda] ;  /* 0x0000da00015d7983 */ /* 0x000f680000300600 */
[----:B------:R0:W-:Y:S01]  /*42300*/  @P4 STG.E.U16 desc[UR20][R68.64], R3 ;  /* 0x0000000344004986 */ /* 0x0001e2000c101514 */
[----:B-1----:R-:W-:-:S04]  /*42310*/  LEA R70, P5, R72, R2, 0x1 ;  /* 0x0000000248467211 */ /* 0x002fc800078a08ff */
[----:B------:R-:W-:Y:S02]  /*42320*/  LEA.HI.X.SX32 R71, R72, R0, 0x1, P5 ;  /* 0x0000000048477211 */ /* 0x000fe400028f0eff */
[----:B--2---:R-:W-:Y:S01]  /*42330*/  ISETP.LT.AND P3, PT, R78, UR4, !P1 ;  /* 0x000000044e007c0c */ /* 0x004fe2000cf61270 */
[----:B------:R-:W5:Y:S01]  /*42340*/  LDCU UR4, c[0x0][0x39c] ;  /* 0x00007380ff0477ac */ /* 0x000f620008000800 */
[----:B------:R-:W2:Y:S01]  /*42350*/  LDL.LU R78, [R1+0x1170] ;  /* 0x00117000014e7983 */ /* 0x000ea20000300800 */
[----:B0-----:R-:W-:-:S05]  /*42360*/  PRMT R3, R81, 0x7610, R3 ;  /* 0x0000761051037816 */ /* 0x001fca0000000003 */
[----:B------:R0:W-:Y:S01]  /*42370*/  @P0 STG.E.U16 desc[UR20][R70.64], R3 ;  /* 0x0000000346000986 */ /* 0x0001e2000c101514 */
[----:B---3--:R-:W-:Y:S02]  /*42380*/  ISETP.LT.AND P4, PT, R77, UR6, !P1 ;  /* 0x000000064d007c0c */ /* 0x008fe4000cf81270 */
[----:B----4-:R-:W-:Y:S01]  /*42390*/  PRMT R73, R75, 0x7610, R73 ;  /* 0x000076104b497816 */ /* 0x010fe20000000049 */
[----:B------:R-:W3:Y:S01]  /*423a0*/  LDL.LU R77, [R1+0x117c] ;  /* 0x00117c00014d7983 */ /* 0x000ee20000300800 */
[----:B------:R-:W-:Y:S01]  /*423b0*/  ISETP.LT.AND P0, PT, R76, UR7, !P1 ;  /* 0x000000074c007c0c */ /* 0x000fe2000cf01270 */
[----:B------:R-:W-:Y:S01]  /*423c0*/  VIADD R72, R72, UR5 ;  /* 0x0000000548487c36 */ /* 0x000fe20008000000 */
[----:B------:R-:W2:Y:S01]  /*423d0*/  LDCU UR6, c[0x0][0x39c] ;  /* 0x00007380ff0677ac */ /* 0x000ea20008000800 */
[----:B------:R-:W4:Y:S01]  /*423e0*/  LDL.S16 R81, [R1+0xe0] ;  /* 0x0000e00001517983 */ /* 0x000f220000100600 */
[----:B------:R-:W3:Y:S03]  /*423f0*/  LDCU UR7, c[0x0][0x39c] ;  /* 0x00007380ff0777ac */ /* 0x000ee60008000800 */
[----:B------:R-:W4:Y:S04]  /*42400*/  LDL.LU.S16 R76, [R1+0xe2] ;  /* 0x0000e200014c7983 */ /* 0x000f280000300600 */
[----:B------:R-:W4:Y:S01]  /*42410*/  LDL.LU R75, [R1+0x1168] ;  /* 0x00116800014b7983 */ /* 0x000f220000300800 */
[C---:B0-----:R-:W-:Y:S01]  /*42420*/  LEA R70, P5, R72.reuse, R2, 0x1 ;  /* 0x0000000248467211 */ /* 0x041fe200078a08ff */
[----:B------:R-:W-:-:S03]  /*42430*/  VIADD R69, R72, UR5 ;  /* 0x0000000548457c36 */ /* 0x000fc60008000000 */
[----:B------:R-:W-:Y:S01]  /*42440*/  LEA.HI.X.SX32 R71, R72, R0, 0x1, P5 ;  /* 0x0000000048477211 */ /* 0x000fe200028f0eff */
[C---:B------:R-:W-:Y:S01]  /*42450*/  VIADD R72, R69.reuse, UR5 ;  /* 0x0000000545487c36 */ /* 0x040fe20008000000 */
[C---:B------:R-:W-:Y:S02]  /*42460*/  LEA R68, P5, R69.reuse, R2, 0x1 ;  /* 0x0000000245447211 */ /* 0x040fe400078a08ff */
[----:B------:R-:W-:Y:S01]  /*42470*/  PRMT R3, R92, 0x7610, R3 ;  /* 0x000076105c037816 */ /* 0x000fe20000000003 */
[----:B------:R0:W-:Y:S01]  /*42480*/  @P2 STG.E.U16 desc[UR20][R70.64], R73 ;  /* 0x0000004946002986 */ /* 0x0001e2000c101514 */
[----:B------:R-:W-:Y:S02]  /*42490*/  LEA.HI.X.SX32 R69, R69, R0, 0x1, P5 ;  /* 0x0000000045457211 */ /* 0x000fe400028f0eff */
[----:B-----5:R-:W-:Y:S01]  /*424a0*/  ISETP.LT.AND P2, PT, R79, UR4, !P1 ;  /* 0x000000044f007c0c */ /* 0x020fe2000cf41270 */
[----:B------:R-:W5:Y:S01]  /*424b0*/  LDL.S16 R92, [R1+0xe8] ;  /* 0x0000e800015c7983 */ /* 0x000f620000100600 */
        /* <DEDUP_REMOVED lines=12> */
[----:B------:R-:W2:Y:S01]  /*42580*/  LDL.LU R78, [R1+0xef8] ;  /* 0x000ef800014e7983 */ /* 0x000ea20000300800 */
[----:B---3--:R-:W-:Y:S02]  /*42590*/  ISETP.LT.AND P4, PT, R77, UR7, !P1 ;  /* 0x000000074d007c0c */ /* 0x008fe4000cf81270 */
[----:B----4-:R-:W-:Y:S01]  /*425a0*/  PRMT R73, R81, 0x7610, R73 ;  /* 0x0000761051497816 */ /* 0x010fe20000000049 */
[----:B------:R-:W3:Y:S01]  /*425b0*/  LDL.LU.S16 R77, [R1+0xea] ;  /* 0x0000ea00014d7983 */ /* 0x000ee20000300600 */
[----:B------:R-:W-:Y:S01]  /*425c0*/  VIADD R69, R72, UR5 ;  /* 0x0000000548457c36 */ /* 0x000fe20008000000 */
[----:B------:R-:W2:Y:S01]  /*425d0*/  LDCU UR7, c[0x0][0x39c] ;  /* 0x00007380ff0777ac */ /* 0x000ea20008000800 */
[----:B------:R-:W-:Y:S01]  /*425e0*/  PRMT R3, R76, 0x7610, R3 ;  /* 0x000076104c037816 */ /* 0x000fe20000000003 */
[----:B------:R-:W4:Y:S04]  /*425f0*/  LDL.S16 R93, [R1+0xf0] ;  /* 0x0000f000015d7983 */ /* 0x000f280000100600 */
[----:B------:R-:W4:Y:S04]  /*42600*/  LDL.LU R76, [R1+0xef4] ;  /* 0x000ef400014c7983 */ /* 0x000f280000300800 */
[----:B------:R0:W-:Y:S01]  /*42610*/  @P0 STG.E.U16 desc[UR20][R70.64], R73 ;  /* 0x0000004946000986 */ /* 0x0001e2000c101514 */
[----:B-1----:R-:W-:Y:S01]  /*42620*/  ISETP.LT.AND P0, PT, R75, UR4, !P1 ;  /* 0x000000044b007c0c */ /* 0x002fe2000cf01270 */
[C---:B------:R-:W-:Y:S01]  /*42630*/  VIADD R72, R69.reuse, UR5 ;  /* 0x0000000545487c36 */ /* 0x040fe20008000000 */
[C---:B------:R-:W-:Y:S01]  /*42640*/  LEA R68, P5, R69.reuse, R2, 0x1 ;  /* 0x0000000245447211 */ /* 0x040fe200078a08ff */
[----:B------:R-:W4:Y:S01]  /*42650*/  LDL.LU.S16 R81, [R1+0xf2] ;  /* 0x0000f20001517983 */ /* 0x000f220000300600 */
[----:B------:R-:W1:Y:S03]  /*42660*/  LDCU UR4, c[0x0][0x39c] ;  /* 0x00007380ff0477ac */ /* 0x000e660008000800 */
[----:B------:R-:W4:Y:S01]  /*42670*/  LDL.LU R75, [R1+0x1190] ;  /* 0x00119000014b7983 */ /* 0x000f220000300800 */
[----:B------:R-:W-:-:S02]  /*42680*/  LEA.HI.X.SX32 R69, R69, R0, 0x1, P5 ;  /* 0x0000000045457211 */ /* 0x000fc400028f0eff */
[----:B0-----:R-:W-:-:S03]  /*42690*/  LEA R70, P5, R72, R2, 0x1 ;  /* 0x0000000248467211 */ /* 0x001fc600078a08ff */
[----:B------:R0:W-:Y:S01]  /*426a0*/  @P2 STG.E.U16 desc[UR20][R68.64], R3 ;  /* 0x0000000344002986 */ /* 0x0001e2000c101514 */
[----:B-----5:R-:W-:Y:S01]  /*426b0*/  ISETP.LT.AND P2, PT, R79, UR6, !P1 ;  /* 0x000000064f007c0c */ /* 0x020fe2000cf41270 */
[----:B------:R-:W5:Y:S01]  /*426c0*/  LDCU UR6, c[0x0][0x39c] ;  /* 0x00007380ff0677ac */ /* 0x000f620008000800 */
[C---:B------:R-:W-:Y:S01]  /*426d0*/  LEA.HI.X.SX32 R71, R72.reuse, R0, 0x1, P5 ;  /* 0x0000000048477211 */ /* 0x040fe200028f0eff */
[----:B------:R-:W4:Y:S01]  /*426e0*/  LDL.LU R79, [R1+0x118c] ;  /* 0x00118c00014f7983 */ /* 0x000f220000300800 */
[----:B------:R-:W-:Y:S01]  /*426f0*/  VIADD R72, R72, UR5 ;  /* 0x0000000548487c36 */ /* 0x000fe20008000000 */
[----:B0-----:R-:W-:-:S03]  /*42700*/  PRMT R3, R92, 0x7610, R3 ;  /* 0x000076105c037816 */ /* 0x001fc60000000003 */
[C---:B------:R-:W-:Y:S02]  /*42710*/  VIADD R69, R72.reuse, UR5 ;  /* 0x0000000548457c36 */ /* 0x040fe40008000000 */
[----:B------:R0:W-:Y:S02]  /*42720*/  @P3 STG.E.U16 desc[UR20][R70.64], R3 ;  /* 0x0000000346003986 */ /* 0x0001e4000c101514 */
[----:B0-----:R-:W-:-:S04]  /*42730*/  LEA R70, P5, R72, R2, 0x1 ;  /* 0x0000000248467211 */ /* 0x001fc800078a08ff */
[----:B------:R-:W-:Y:S02]  /*42740*/  LEA.HI.X.SX32 R71, R72, R0, 0x1, P5 ;  /* 0x0000000048477211 */ /* 0x000fe400028f0eff */
[C---:B------:R-:W-:Y:S01]  /*42750*/  LEA R68, P5, R69.reuse, R2, 0x1 ;  /* 0x0000000245447211 */ /* 0x040fe200078a08ff */
[----:B------:R-:W-:-:S03]  /*42760*/  VIADD R72, R69, UR5 ;  /* 0x0000000545487c36 */ /* 0x000fc60008000000 */
[----:B------:R-:W-:Y:S02]  /*42770*/  LEA.HI.X.SX32 R69, R69, R0, 0x1, P5 ;  /* 0x0000000045457211 */ /* 0x000fe400028f0eff */
[----:B--2---:R-:W-:Y:S01]  /*42780*/  ISETP.LT.AND P3, PT, R78, UR7, !P1 ;  /* 0x000000074e007c0c */ /* 0x004fe2000cf61270 */
[----:B------:R-:W0:Y:S01]  /*42790*/  LDCU UR7, c[0x0][0x39c] ;  /* 0x00007380ff0777ac */ /* 0x000e220008000800 */
[----:B------:R-:W2:Y:S04]  /*427a0*/  LDL.S16 R78, [R1+0xf8] ;  /* 0x0000f800014e7983 */ /* 0x000ea80000100600 */
[----:B------:R-:W2:Y:S01]  /*427b0*/  LDL.LU.S16 R92, [R1+0xfa] ;  /* 0x0000fa00015c7983 */ /* 0x000ea20000300600 */
[----:B---3--:R-:W-:-:S03]  /*427c0*/  PRMT R73, R77, 0x7610, R73 ;  /* 0x000076104d497816 */ /* 0x008fc60000000049 */
[----:B------:R-:W3:Y:S01]  /*427d0*/  LDL.LU R77, [R1+0x11a0] ;  /* 0x0011a000014d7983 */ /* 0x000ee20000300800 */
[----:B----4-:R-:W-:-:S03]  /*427e0*/  PRMT R3, R93, 0x7610, R3 ;  /* 0x000076105d037816 */ /* 0x010fc60000000003 */
[----:B------:R4:W-:Y:S01]  /*427f0*/  @P4 STG.E.U16 desc[UR20][R70.64], R73 ;  /* 0x0000004946004986 */ /* 0x0009e2000c101514 */
[----:B-1----:R-:W-:Y:S01]  /*42800*/  ISETP.LT.AND P4, PT, R76, UR4, !P1 ;  /* 0x000000044c007c0c */ /* 0x002fe2000cf81270 */
[----:B------:R-:W3:Y:S02]  /*42810*/  LDCU UR4, c[0x0][0x39c] ;  /* 0x00007380ff0477ac */ /* 0x000ee40008000800 */
[----:B------:R-:W3:Y:S04]  /*42820*/  LDL.S16 R93, [R1+0x10] ;  /* 0x00001000015d7983 */ /* 0x000ee80000100600 */
[----:B------:R-:W3:Y:S04]  /*42830*/  LDL.LU R76, [R1+0x1180] ;  /* 0x00118000014c7983 */ /* 0x000ee80000300800 */
[----:B------:R1:W-:Y:S01]  /*42840*/  @P0 STG.E.U16 desc[UR20][R68.64], R3 ;  /* 0x0000000344000986 */ /* 0x0003e2000c101514 */
[----:B-----5:R-:W-:Y:S01]  /*42850*/  ISETP.LT.AND P0, PT, R75, UR6, !P1 ;  /* 0x000000064b007c0c */ /* 0x020fe2000cf01270 */
[----:B------:R-:W5:Y:S02]  /*42860*/  LDCU UR6, c[0x0][0x39c] ;  /* 0x00007380ff0677ac */ /* 0x000f640008000800 */
[----:B------:R-:W3:Y:S01]  /*42870*/  LDL.LU R75, [R1+0x1188] ;  /* 0x00118800014b7983 */ /* 0x000ee20000300800 */
[----:B----4-:R-:W-:-:S04]  /*42880*/  LEA R70, P5, R72, R2, 0x1 ;  /* 0x0000000248467211 */ /* 0x010fc800078a08ff */
[C---:B------:R-:W-:Y:S02]  /*42890*/  LEA.HI.X.SX32 R71, R72.reuse, R0, 0x1, P5 ;  /* 0x0000000048477211 */ /* 0x040fe400028f0eff */
[----:B-1----:R-:W-:Y:S01]  /*428a0*/  PRMT R3, R81, 0x7610, R3 ;  /* 0x0000761051037816 */ /* 0x002fe20000000003 */
[----:B------:R-:W-:-:S04]  /*428b0*/  VIADD R72, R72, UR5 ;  /* 0x0000000548487c36 */ /* 0x000fc80008000000 */
[----:B------:R1:W-:Y:S01]  /*428c0*/  @P2 STG.E.U16 desc[UR20][R70.64], R3 ;  /* 0x0000000346002986 */ /* 0x0003e2000c101514 */
[----:B0-----:R-:W-:Y:S01]  /*428d0*/  ISETP.LT.AND P2, PT, R79, UR7, !P1 ;  /* 0x000000074f007c0c */ /* 0x001fe2000cf41270 */
[C---:B------:R-:W-:Y:S01]  /*428e0*/  VIADD R69, R72.reuse, UR5 ;  /* 0x0000000548457c36 */ /* 0x040fe20008000000 */
[----:B------:R-:W0:Y:S01]  /*428f0*/  LDCU UR7, c[0x0][0x39c] ;  /* 0x00007380ff0777ac */ /* 0x000e220008000800 */
[----:B------:R-:W4:Y:S04]  /*42900*/  LDL.LU.S16 R79, [R1+0x12] ;  /* 0x00001200014f7983 */ /* 0x000f280000300600 */
[----:B------:R-:W4:Y:S01]  /*42910*/  LDL.S16 R81, [R1+0x14] ;  /* 0x0000140001517983 */ /* 0x000f220000100600 */
        /* <DEDUP_REMOVED lines=11> */
[----:B-1----:R-:W-:-:S04]  /*429d0*/  LEA R70, P5, R72, R2, 0x1 ;  /* 0x0000000248467211 */ /* 0x002fc800078a08ff */
[----:B------:R-:W-:Y:S02]  /*429e0*/  LEA.HI.X.SX32 R71, R72, R0, 0x1, P5 ;  /* 0x0000000048477211 */ /* 0x000fe400028f0eff */
[----:B---3--:R-:W-:Y:S01]  /*429f0*/  ISETP.LT.AND P3, PT, R77, UR4, !P1 ;  /* 0x000000044d007c0c */ /* 0x008fe2000cf61270 */
[----:B------:R-:W2:Y:S01]  /*42a00*/  LDCU UR4, c[0x0][0x39c] ;  /* 0x00007380ff0477ac */ /* 0x000ea20008000800 */
[----:B------:R-:W3:Y:S01]  /*42a10*/  LDL.LU R77, [R1+0xf00] ;  /* 0x000f0000014d7983 */ /* 0x000ee20000300800 */
[----:B0-----:R-:W-:Y:S02]  /*42a20*/  PRMT R3, R93, 0x7610, R3 ;  /* 0x000076105d037816 */ /* 0x001fe40000000003 */
[----:B-----5:R-:W-:-:S03]  /*42a30*/  ISETP.LT.AND P4, PT, R76, UR6, !P1 ;  /* 0x000000064c007c0c */ /* 0x020fc6000cf81270 */
[----:B------:R0:W-:Y:S01]  /*42a40*/  @P0 STG.E.U16 desc[UR20][R70.64], R3 ;  /* 0x0000000346000986 */ /* 0x0001e2000c101514 */
[----:B------:R-:W-:Y:S01]  /*42a50*/  VIADD R72, R72, UR5 ;  /* 0x0000000548487c36 */ /* 0x000fe20008000000 */
[----:B------:R-:W3:Y:S02]  /*42a60*/  LDCU UR6, c[0x0][0x39c] ;  /* 0x00007380ff0677ac */ /* 0x000ee40008000800 */
[----:B------:R-:W5:Y:S01]  /*42a70*/  LDL.LU R76, [R1+0xf08] ;  /* 0x000f0800014c7983 */ /* 0x000f620000300800 */
[----:B------:R-:W-:Y:S01]  /*42a80*/  ISETP.LT.AND P0, PT, R75, UR7, !P1 ;  /* 0x000000074b007c0c */ /* 0x000fe2000cf01270 */
[----:B------:R-:W5:Y:S02]  /*42a90*/  LDCU UR7, c[0x0][0x39c] ;  /* 0x00007380ff0777ac */ /* 0x000f640008000800 */
[----:B------:R-:W5:Y:S01]  /*42aa0*/  LDL.S16 R75, [R1+0x18] ;  /* 0x00001800014b7983 */ /* 0x000f620000100600 */
[C---:B------:R-:W-:Y:S01]  /*42ab0*/  LEA R68, P5, R72.reuse, R2, 0x1 ;  /* 0x0000000248447211 */ /* 0x040fe200078a08ff */
[----:B0-----:R-:W-:-:S02]  /*42ac0*/  VIADD R71, R72, UR5 ;  /* 0x0000000548477c36 */ /* 0x001fc40008000000 */
[----:B------:R-:W5:Y:S01]  /*42ad0*/  LDL.LU.S16 R93, [R1+0x1a] ;  /* 0x00001a00015d7983 */ /* 0x000f620000300600 */
[----:B------:R-:W-:Y:S01]  /*42ae0*/  LEA.HI.X.SX32 R69, R72, R0, 0x1, P5 ;  /* 0x0000000048457211 */ /* 0x000fe200028f0eff */
[C---:B------:R-:W-:Y:S01]  /*42af0*/  VIADD R3, R71.reuse, UR5 ;  /* 0x0000000547037c36 */ /* 0x040fe20008000000 */
        /* <DEDUP_REMOVED lines=21> */
[----:B------:R-:W5:Y:S01]  /*42c50*/  LDL.LU.S16 R76, [R1+0x1e] ;  /* 0x00001e00014c7983 */ /* 0x000f620000300600 */
[----:B------:R-:W3:Y:S03]  /*42c60*/  LDCU UR7, c[0x0][0x39c] ;  /* 0x00007380ff0777ac */ /* 0x000ee60008000800 */
[----:B------:R-:W5:Y:S04]  /*42c70*/  LDL.S16 R92, [R1+0x20] ;  /* 0x00002000015c7983 */ /* 0x000f680000100600 */
        /* <DEDUP_REMOVED lines=10> */
[----:B------:R-:W4:Y:S01]  /*42d20*/  LDL.LU.S16 R93, [R1+0x22] ;  /* 0x00002200015d7983 */ /* 0x000f220000300600 */
        /* <DEDUP_REMOVED lines=13> */
[----:B------:R-:W2:Y:S04]  /*42e00*/  LDL.LU R78, [R1+0x11a4] ;  /* 0x0011a400014e7983 */ /* 0x000ea80000300800 */
[----:B------:R-:W2:Y:S01]  /*42e10*/  LDL.S16 R81, [R1+0x24] ;  /* 0x0000240001517983 */ /* 0x000ea20000100600 */
[----:B---3--:R-:W-:Y:S01]  /*42e20*/  ISETP.LT.AND P3, PT, R77, UR7, !P1 ;  /* 0x000000074d007c0c */ /* 0x008fe2000cf61270 */
[----:B------:R-:W2:Y:S02]  /*42e30*/  LDCU UR7, c[0x0][0x39c] ;  /* 0x00007380ff0777ac */ /* 0x000ea40008000800 */
[----:B------:R-:W3:Y:S01]  /*42e40*/  LDL.LU.S16 R77, [R1+0x26] ;  /* 0x00002600014d7983 */ /* 0x000ee20000300600 */
[----:B-----5:R-:W-:-:S03]  /*42e50*/  PRMT R73, R76, 0x7610, R73 ;  /* 0x000076104c497816 */ /* 0x020fc60000000049 */
[----:B------:R-:W5:Y:S01]  /*42e60*/  LDL.LU R76, [R1+0xf10] ;  /* 0x000f1000014c7983 */ /* 0x000f620000300800 */
[----:B------:R-:W-:-:S03]  /*42e70*/  PRMT R72, R92, 0x7610, R72 ;  /* 0x000076105c487816 */ /* 0x000fc60000000048 */
[----:B------:R0:W-:Y:S01]  /*42e80*/  @P4 STG.E.U16 desc[UR20][R68.64], R73 ;  /* 0x0000004944004986 */ /* 0x0001e2000c101514 */
[----:B-1----:R-:W-:Y:S01]  /*42e90*/  ISETP.LT.AND P4, PT, R75, UR4, !P1 ;  /* 0x000000044b007c0c */ /* 0x002fe2000cf81270 */
[C---:B------:R-:W-:Y:S02]  /*42ea0*/  VIADD R3, R71.reuse, UR5 ;  /* 0x0000000547037c36 */ /* 0x040fe40008000000 */
[----:B------:R-:W5:Y:S01]  /*42eb0*/  LDL.S16 R92, [R1+0x28] ;  /* 0x00002800015c7983 */ /* 0x000f620000100600 */
[C---:B------:R-:W-:Y:S01]  /*42ec0*/  LEA R70, P5, R71.reuse, R2, 0x1 ;  /* 0x0000000247467211 */ /* 0x040fe200078a08ff */
[----:B------:R-:W5:Y:S02]  /*42ed0*/  LDCU UR4, c[0x0][0x39c] ;  /* 0x00007380ff0477ac */ /* 0x000f640008000800 */
[----:B------:R-:W5:Y:S01]  /*42ee0*/  LDL.LU R75, [R1+0xf0c] ;  /* 0x000f0c00014b7983 */ /* 0x000f620000300800 */
[----:B------:R-:W-:Y:S02]  /*42ef0*/  LEA.HI.X.SX32 R71, R71, R0, 0x1, P5 ;  /* 0x0000000047477211 */ /* 0x000fe400028f0eff */
[----:B0-----:R-:W-:-:S03]  /*42f00*/  LEA R68, P5, R3, R2, 0x1 ;  /* 0x0000000203447211 */ /* 0x001fc600078a08ff */
[----:B------:R0:W-:Y:S01]  /*42f10*/  @P0 STG.E.U16 desc[UR20][R70.64], R72 ;  /* 0x0000004846000986 */ /* 0x0001e2000c101514 */
[C---:B------:R-:W-:Y:S01]  /*42f20*/  LEA.HI.X.SX32 R69, R3.reuse, R0, 0x1, P5 ;  /* 0x0000000003457211 */ /* 0x040fe200028f0eff */
[----:B------:R-:W-:Y:S01]  /*42f30*/  VIADD R3, R3, UR5 ;  /* 0x0000000503037c36 */ /* 0x000fe20008000000 */
[----:B----4-:R-:W-:Y:S01]  /*42f40*/  ISETP.LT.AND P0, PT, R79, UR6, !P1 ;  /* 0x000000064f007c0c */ /* 0x010fe2000cf01270 */
[----:B------:R-:W1:Y:S01]  /*42f50*/  LDCU UR6, c[0x0][0x39c] ;  /* 0x00007380ff0677ac */ /* 0x000e620008000800 */
[----:B------:R-:W4:Y:S01]  /*42f60*/  LDL.LU R79, [R1+0x11d0] ;  /* 0x0011d000014f7983 */ /* 0x000f220000300800 */
        /* <DEDUP_REMOVED lines=9> */
[----:B------:R-:W4:Y:S01]  /*43000*/  LDCU UR7, c[0x0][0x39c] ;  /* 0x00007380ff0777ac */ /* 0x000f220008000800 */
[----:B------:R-:W2:Y:S01]  /*43010*/  LDL.LU.S16 R78, [R1+0x2a] ;  /* 0x00002a00014e7983 */ /* 0x000ea20000300600 */
[----:B------:R-:W-:-:S03]  /*43020*/  PRMT R73, R81, 0x7610, R73 ;  /* 0x0000761051497816 */ /* 0x000fc60000000049 */
[----:B------:R-:W2:Y:S04]  /*43030*/  LDL.S16 R93, [R1+0x2c] ;  /* 0x00002c00015d7983 */ /* 0x000ea80000100600 */
[----:B------:R0:W-:Y:S01]  /*43040*/  @P3 STG.E.U16 desc[UR20][R68.64], R73 ;  /* 0x0000004944003986 */ /* 0x0001e2000c101514 */
[----:B---3--:R-:W-:-:S03]  /*43050*/  PRMT R3, R77, 0x7610, R3 ;  /* 0x000076104d037816 */ /* 0x008fc60000000003 */
[----:B------:R-:W3:Y:S01]  /*43060*/  LDL.LU R77, [R1+0x11bc] ;  /* 0x0011bc00014d7983 */ /* 0x000ee20000300800 */
        /* <DEDUP_REMOVED lines=8> */
[----:B0-----:R-:W-:-:S04]  /*430f0*/  LEA R68, P5, R72, R2, 0x1 ;  /* 0x0000000248447211 */ /* 0x001fc800078a08ff */
[C---:B------:R-:W-:Y:S01]  /*43100*/  LEA.HI.X.SX32 R69, R72.reuse, R0, 0x1, P5 ;  /* 0x0000000048457211 */ /* 0x040fe200028f0eff */
[----:B------:R-:W-:Y:S01]  /*43110*/  VIADD R72, R72, UR5 ;  /* 0x0000000548487c36 */ /* 0x000fe20008000000 */
[----:B----4-:R-:W-:-:S03]  /*43120*/  PRMT R3, R92, 0x7610, R3 ;  /* 0x000076105c037816 */ /* 0x010fc60000000003 */
[C---:B------:R-:W-:Y:S02]  /*43130*/  VIADD R71, R72.reuse, UR5 ;  /* 0x0000000548477c36 */ /* 0x040fe40008000000 */
[----:B------:R0:W-:Y:S01]  /*43140*/  @P0 STG.E.U16 desc[UR20][R68.64], R3 ;  /* 0x0000000344000986 */ /* 0x0001e2000c101514 */
[----:B------:R-:W-:Y:S01]  /*43150*/  ISETP.LT.AND P0, PT, R79, UR7, !P1 ;  /* 0x000000074f007c0c */ /* 0x000fe2000cf01270 */
[----:B------:R-:W4:Y:S02]  /*43160*/  LDCU UR7, c[0x0][0x39c] ;  /* 0x00007380ff0777ac */ /* 0x000f240008000800 */
[----:B------:R-:W4:Y:S04]  /*43170*/  LDL.S16 R79, [R1+0x30] ;  /* 0x00003000014f7983 */ /* 0x000f280000100600 */
        /* <DEDUP_REMOVED lines=23> */
[----:B----4-:R-:W-:Y:S01]  /*432f0*/  ISETP.LT.AND P4, PT, R75, UR7, !P1 ;  /* 0x000000074b007c0c */ /* 0x010fe2000cf81270 */
[C---:B------:R-:W-:Y:S02]  /*43300*/  VIADD R71, R3.reuse, UR5 ;  /* 0x0000000503477c36 */ /* 0x040fe40008000000 */
[----:B------:R-:W4:Y:S01]  /*43310*/  LDL.LU.S16 R75, [R1+0x36] ;  /* 0x00003600014b7983 */ /* 0x000f220000300600 */
[----:B------:R-:W5:Y:S01]  /*43320*/  LDCU UR7, c[0x0][0x39c] ;  /* 0x00007380ff0777ac */ /* 0x000f620008000800 */
[----:B0-----:R-:W-:-:S02]  /*43330*/  LEA R68, P5, R3, R2, 0x1 ;  /* 0x0000000203447211 */ /* 0x001fc400078a08ff */
[----:B------:R-:W5:Y:S01]  /*43340*/  LDL.S16 R81, [R1+0x74] ;  /* 0x0000740001517983 */ /* 0x000f620000100600 */
[----:B------:R-:W-:Y:S01]  /*43350*/  VIADD R72, R71, UR5 ;  /* 0x0000000547487c36 */ /* 0x000fe20008000000 */
[----:B------:R-:W-:Y:S02]  /*43360*/  LEA.HI.X.SX32 R69, R3, R0, 0x1, P5 ;  /* 0x0000000003457211 */ /* 0x000fe400028f0eff */
[----:B------:R-:W-:Y:S02]  /*43370*/  LEA R70, P5, R71, R2, 0x1 ;  /* 0x0000000247467211 */ /* 0x000fe400078a08ff */
[----:B------:R-:W-:Y:S02]  /*43380*/  PRMT R73, R79, 0x7610, R73 ;  /* 0x000076104f497816 */ /* 0x000fe40000000049 */
[----:B------:R-:W5:Y:S01]  /*43390*/  LDL.LU R79, [R1+0xf20] ;  /* 0x000f2000014f7983 */ /* 0x000f620000300800 */
[----:B------:R-:W-:Y:S02]  /*433a0*/  LEA.HI.X.SX32 R71, R71, R0, 0x1, P5 ;  /* 0x0000000047477211 */ /* 0x000fe400028f0eff */
[----:B------:R-:W-:Y:S01]  /*433b0*/  PRMT R3, R92, 0x7610, R3 ;  /* 0x000076105c037816 */ /* 0x000fe20000000003 */
[----:B------:R0:W-:Y:S04]  /*433c0*/  @P0 STG.E.U16 desc[UR20][R68.64], R73 ;  /* 0x0000004944000986 */ /* 0x0001e8000c101514 */
[----:B------:R-:W5:Y:S04]  /*433d0*/  LDL.LU.S16 R92, [R1+0x76] ;  /* 0x00007600015c7983 */ /* 0x000f680000300600 */
        /* <DEDUP_REMOVED lines=11> */
[----:B-----5:R-:W-:Y:S01]  /*43490*/  ISETP.LT.AND P3, PT, R76, UR7, !P1 ;  /* 0x000000074c007c0c */ /* 0x020fe2000cf61270 */
        /* <DEDUP_REMOVED lines=32> */
[----:B------:R-:W3:Y:S01]  /*436a0*/  LDL.LU.S16 R77, [R1+0x86] ;  /* 0x00008600014d7983 */ /* 0x000ee20000300600 */
[----:B----4-:R-:W-:-:S03]  /*436b0*/  PRMT R73, R76, 0x7610, R73 ;  /* 0x000076104c497816 */ /* 0x010fc60000000049 */
        /* <DEDUP_REMOVED lines=13> */
[C---:B------:R-:W-:Y:S01]  /*43790*/  LEA.HI.X.SX32 R69, R72.reuse, R0, 0x1, P5 ;  /* 0x0000000048457211 */ /* 0x040fe200028f0eff */
[----:B------:R-:W-:Y:S01]  /*437a0*/  VIADD R72, R72, UR5 ;  /* 0x0000000548487c36 */ /* 0x000fe20008000000 */
[----:B-1----:R-:W-:Y:S01]  /*437b0*/  ISETP.LT.AND P4, PT, R79, UR6, !P1 ;  /* 0x000000064f007c0c */ /* 0x002fe2000cf81270 */
[----:B------:R-:W1:Y:S01]  /*437c0*/  LDCU UR6, c[0x0][0x39c] ;  /* 0x00007380ff0677ac */ /* 0x000e620008000800 */
[----:B------:R-:W4:Y:S01]  /*437d0*/  LDL.LU R79, [R1+0xf2c] ;  /* 0x000f2c00014f7983 */ /* 0x000f220000300800 */
[----:B-----5:R-:W-:-:S03]  /*437e0*/  PRMT R3, R81, 0x7610, R3 ;  /* 0x0000761051037816 */ /* 0x020fc60000000003 */
[----:B------:R-:W5:Y:S01]  /*437f0*/  LDL.S16 R81, [R1+0x94] ;  /* 0x0000940001517983 */ /* 0x000f620000100600 */
[----:B------:R-:W-:-:S03]  /*43800*/  VIADD R71, R72, UR5 ;  /* 0x0000000548477c36 */ /* 0x000fc60008000000 */
        /* <DEDUP_REMOVED lines=24> */
[----:B0-----:R-:W-:-:S03]  /*43990*/  PRMT R70, R93, 0x7610, R70 ;  /* 0x000076105d467816 */ /* 0x001fc60000000046 */
[----:B------:R-:W-:Y:S02]  /*439a0*/  VIADD R71, R3, UR5 ;  /* 0x0000000503477c36 */ /* 0x000fe40008000000 */
[----:B------:R0:W-:Y:S01]  /*439b0*/  @P4 STG.E.U16 desc[UR20][R68.64], R70 ;  /* 0x0000004644004986 */ /* 0x0001e2000c101514 */
[----:B------:R-:W-:Y:S01]  /*439c0*/  ISETP.LT.AND P4, PT, R79, UR7, !P1 ;  /* 0x000000074f007c0c */ /* 0x000fe2000cf81270 */
[----:B------:R-:W4:Y:S02]  /*439d0*/  LDCU UR7, c[0x0][0x39c] ;  /* 0x00007380ff0777ac */ /* 0x000f240008000800 */
[----:B------:R-:W3:Y:S01]  /*439e0*/  LDL.LU.S16 R79, [R1+0x9e] ;  /* 0x00009e00014f7983 */ /* 0x000ee20000300600 */
[----:B-----5:R-:W-:Y:S01]  /*439f0*/  PRMT R73, R81, 0x7610, R73 ;  /* 0x0000761051497816 */ /* 0x020fe20000000049 */
[----:B------:R-:W-:Y:S02]  /*43a00*/  VIADD R72, R71, UR5 ;  /* 0x0000000547487c36 */ /* 0x000fe40008000000 */
[----:B------:R-:W5:Y:S01]  /*43a10*/  LDL.S16 R93, [R1+0xa4] ;  /* 0x0000a400015d7983 */ /* 0x000f620000100600 */
[----:B0-----:R-:W-:-:S04]  /*43a20*/  LEA R68, P5, R3, R2, 0x1 ;  /* 0x0000000203447211 */ /* 0x001fc800078a08ff */
[----:B------:R-:W-:Y:S02]  /*43a30*/  LEA.HI.X.SX32 R69, R3, R0, 0x1, P5 ;  /* 0x0000000003457211 */ /* 0x000fe400028f0eff */
        /* <DEDUP_REMOVED lines=23> */
[----:B------:R-:W4:Y:S01]  /*43bb0*/  LDL.LU.S16 R92, [R1+0xae] ;  /* 0x0000ae00015c7983 */ /* 0x000f220000300600 */
[C---:B------:R-:W-:Y:S01]  /*43bc0*/  VIADD R3, R71.reuse, UR5 ;  /* 0x0000000547037c36 */ /* 0x040fe20008000000 */
[----:B------:R-:W-:Y:S02]  /*43bd0*/  LEA.HI.X.SX32 R69, R72, R0, 0x1, P5 ;  /* 0x0000000048457211 */ /* 0x000fe400028f0eff */
        /* <DEDUP_REMOVED lines=10> */
[----:B--2---:R-:W-:Y:S02]  /*43c80*/  ISETP.LT.AND P4, PT, R78, UR4, !P1 ;  /* 0x000000044e007c0c */ /* 0x004fe4000cf81270 */
[----:B-1----:R-:W-:Y:S01]  /*43c90*/  PRMT R70, R81, 0x7610, R70 ;  /* 0x0000761051467816 */ /* 0x002fe20000000046 */
[----:B------:R-:W2:Y:S01]  /*43ca0*/  LDL.LU R78, [R1+0xf40] ;  /* 0x000f4000014e7983 */ /* 0x000ea20000300800 */
[----:B---3--:R-:W-:-:S03]  /*43cb0*/  ISETP.LT.AND P0, PT, R77, UR6, !P1 ;  /* 0x000000064d007c0c */ /* 0x008fc6000cf01270 */
[----:B------:R0:W-:Y:S01]  /*43cc0*/  @P2 STG.E.U16 desc[UR20][R68.64], R70 ;  /* 0x0000004644002986 */ /* 0x0001e2000c101514 */
[----:B----4-:R-:W-:-:S03]  /*43cd0*/  PRMT R73, R75, 0x7610, R73 ;  /* 0x000076104b497816 */ /* 0x010fc60000000049 */
[----:B------:R-:W3:Y:S01]  /*43ce0*/  LDL.LU R77, [R1+0x1224] ;  /* 0x00122400014d7983 */ /* 0x000ee20000300800 */
[----:B------:R-:W-:Y:S01]  /*43cf0*/  ISETP.LT.AND P2, PT, R76, UR7, !P1 ;  /* 0x000000074c007c0c */ /* 0x000fe2000cf41270 */
[----:B------:R-:W-:Y:S01]  /*43d00*/  VIADD R3, R3, UR5 ;  /* 0x0000000503037c36 */ /* 0x000fe20008000000 */
[----:B------:R-:W1:Y:S01]  /*43d10*/  LDCU UR4, c[0x0][0x39c] ;  /* 0x00007380ff0477ac */ /* 0x000e620008000800 */
[----:B------:R-:W4:Y:S01]  /*43d20*/  LDL.LU.S16 R76, [R1+0xb6] ;  /* 0x0000b600014c7983 */ /* 0x000f220000300600 */
[----:B------:R-:W2:Y:S03]  /*43d30*/  LDCU UR6, c[0x0][0x39c] ;  /* 0x00007380ff0677ac */ /* 0x000ea60008000800 */
[----:B------:R-:W4:Y:S01]  /*43d40*/  LDL.S16 R81, [R1+0xc4] ;  /* 0x0000c40001517983 */ /* 0x000f220000100600 */
[----:B------:R-:W3:Y:S03]  /*43d50*/  LDCU UR7, c[0x0][0x39c] ;  /* 0x00007380ff0777ac */ /* 0x000ee60008000800 */
        /* <DEDUP_REMOVED lines=8> */
[----:B------:R-:W-:-:S03]  /*43de0*/  LEA.HI.X.SX32 R71, R71, R0, 0x1, P5 ;  /* 0x0000000047477211 */ /* 0x000fc600028f0eff */
[----:B------:R-:W4:Y:S01]  /*43df0*/  LDL.LU.S16 R92, [R1+0xc6] ;  /* 0x0000c600015c7983 */ /* 0x000f220000300600 */
[----:B-1----:R-:W-:Y:S01]  /*43e00*/  ISETP.LT.AND P3, PT, R79, UR4, !P1 ;  /* 0x000000044f007c0c */ /* 0x002fe2000cf61270 */
[----:B------:R-:W1:Y:S02]  /*43e10*/  LDCU UR4, c[0x0][0x39c] ;  /* 0x00007380ff0477ac */ /* 0x000e640008000800 */
[----:B------:R5:W-:Y:S01]  /*43e20*/  @P4 STG.E.U16 desc[UR20][R70.64], R3 ;  /* 0x0000000346004986 */ /* 0x000be2000c101514 */
[----:B0-----:R-:W-:-:S03]  /*43e30*/  LEA R68, P5, R72, R2, 0x1 ;  /* 0x0000000248447211 */ /* 0x001fc600078a08ff */
[----:B------:R-:W4:Y:S01]  /*43e40*/  LDL.LU R79, [R1+0x121c] ;  /* 0x00121c00014f7983 */ /* 0x000f220000300800 */
[C---:B------:R-:W-:Y:S01]  /*43e50*/  LEA.HI.X.SX32 R69, R72.reuse, R0, 0x1, P5 ;  /* 0x0000000048457211 */ /* 0x040fe200028f0eff */
[----:B------:R-:W-:Y:S01]  /*43e60*/  VIADD R72, R72, UR5 ;  /* 0x0000000548487c36 */ /* 0x000fe20008000000 */
[----:B-----5:R-:W-:-:S05]  /*43e70*/  PRMT R3, R93, 0x7610, R3 ;  /* 0x000076105d037816 */ /* 0x020fca0000000003 */
        /* <DEDUP_REMOVED lines=15> */
[----:B-1----:R-:W-:Y:S01]  /*43f70*/  ISETP.LT.AND P2, PT, R75, UR4, !P1 ;  /* 0x000000044b007c0c */ /* 0x002fe2000cf41270 */
[C---:B------:R-:W-:Y:S01]  /*43f80*/  VIADD R3, R71.reuse, UR5 ;  /* 0x0000000547037c36 */ /* 0x040fe20008000000 */
[C---:B------:R-:W-:Y:S01]  /*43f90*/  LEA R70, P5, R71.reuse, R2, 0x1 ;  /* 0x0000000247467211 */ /* 0x040fe200078a08ff */
[----:B------:R-:W5:Y:S01]  /*43fa0*/  LDL.S16 R81, [R1+0xd4] ;  /* 0x0000d40001517983 */ /* 0x000f620000100600 */
[----:B------:R-:W5:Y:S03]  /*43fb0*/  LDCU UR4, c[0x0][0x39c] ;  /* 0x00007380ff0477ac */ /* 0x000f660008000800 */
[----:B------:R-:W5:Y:S01]  /*43fc0*/  LDL.LU R75, [R1+0x1214] ;  /* 0x00121400014b7983 */ /* 0x000f620000300800 */
[----:B------:R-:W-:Y:S02]  /*43fd0*/  LEA.HI.X.SX32 R71, R71, R0, 0x1, P5 ;  /* 0x0000000047477211 */ /* 0x000fe400028f0eff */
[----:B0-----:R-:W-:-:S03]  /*43fe0*/  LEA R68, P5, R3, R2, 0x1 ;  /* 0x0000000203447211 */ /* 0x001fc600078a08ff */
[----:B------:R0:W-:Y:S01]  /*43ff0*/  @P3 STG.E.U16 desc[UR20][R70.64], R72 ;  /* 0x0000004846003986 */ /* 0x0001e2000c101514 */
[C---:B------:R-:W-:Y:S01]  /*44000*/  LEA.HI.X.SX32 R69, R3.reuse, R0, 0x1, P5 ;  /* 0x0000000003457211 */ /* 0x040fe200028f0eff */
[----:B------:R-:W-:Y:S01]  /*44010*/  VIADD R3, R3, UR5 ;  /* 0x0000000503037c36 */ /* 0x000fe20008000000 */
[----:B------:R-:W-:Y:S01]  /*44020*/  ISETP.LT.AND P3, PT, R79, UR6, !P1 ;  /* 0x000000064f007c0c */ /* 0x000fe2000cf61270 */
[----:B------:R-:W1:Y:S01]  /*44030*/  LDCU UR6, c[0x0][0x39c] ;  /* 0x00007380ff0677ac */ /* 0x000e620008000800 */
[----:B------:R-:W5:Y:S01]  /*44040*/  LDL.LU R79, [R1+0xf48] ;  /* 0x000f4800014f7983 */ /* 0x000f620000300800 */
        /* <DEDUP_REMOVED lines=25> */
[C---:B------:R-:W-:Y:S01]  /*441e0*/  LEA.HI.X.SX32 R69, R72.reuse, R0, 0x1, P5 ;  /* 0x0000000048457211 */ /* 0x040fe200028f0eff */
[----:B------:R-:W-:Y:S01]  /*441f0*/  VIADD R72, R72, UR5 ;  /* 0x0000000548487c36 */ /* 0x000fe20008000000 */
[----:B0-----:R-:W-:-:S03]  /*44200*/  PRMT R3, R81, 0x7610, R3 ;  /* 0x0000761051037816 */ /* 0x001fc60000000003 */
[C---:B------:R-:W-:Y:S01]  /*44210*/  VIADD R71, R72.reuse, UR5 ;  /* 0x0000000548477c36 */ /* 0x040fe20008000000 */
[----:B------:R-:W4:Y:S04]  /*44220*/  LDL.S16 R81, [R1+0xe4] ;  /* 0x0000e40001517983 */ /* 0x000f280000100600 */
[----:B------:R0:W-:Y:S01]  /*44230*/  @P3 STG.E.U16 desc[UR20][R68.64], R3 ;  /* 0x0000000344003986 */ /* 0x0001e2000c101514 */
[----:B------:R-:W-:Y:S01]  /*44240*/  ISETP.LT.AND P3, PT, R79, UR7, !P1 ;  /* 0x000000074f007c0c */ /* 0x000fe2000cf61270 */
[----:B------:R-:W1:Y:S02]  /*44250*/  LDCU UR7, c[0x0][0x39c] ;  /* 0x00007380ff0777ac */ /* 0x000e640008000800 */
        /* <DEDUP_REMOVED lines=14> */
[----:B---3--:R-:W-:Y:S02]  /*44340*/  ISETP.LT.AND P4, PT, R77, UR4, !P1 ;  /* 0x000000044d007c0c */ /* 0x008fe4000cf81270 */
[----:B-----5:R-:W-:Y:S01]  /*44350*/  PRMT R70, R93, 0x7610, R70 ;  /* 0x000076105d467816 */ /* 0x020fe20000000046 */
[----:B------:R-:W3:Y:S01]  /*44360*/  LDL.LU R77, [R1+0x1230] ;  /* 0x00123000014d7983 */ /* 0x000ee20000300800 */
[----:B-1----:R-:W-:-:S03]  /*44370*/  ISETP.LT.AND P0, PT, R76, UR6, !P1 ;  /* 0x000000064c007c0c */ /* 0x002fc6000cf01270 */
[----:B------:R0:W-:Y:S01]  /*44380*/  @P2 STG.E.U16 desc[UR20][R68.64], R70 ;  /* 0x0000004644002986 */ /* 0x0001e2000c101514 */
[----:B------:R-:W-:Y:S01]  /*44390*/  VIADD R3, R3, UR5 ;  /* 0x0000000503037c36 */ /* 0x000fe20008000000 */
[----:B------:R-:W2:Y:S02]  /*443a0*/  LDCU UR4, c[0x0][0x39c] ;  /* 0x00007380ff0477ac */ /* 0x000ea40008000800 */
[----:B------:R-:W5:Y:S01]  /*443b0*/  LDL.LU R76, [R1+0x123c] ;  /* 0x00123c00014c7983 */ /* 0x000f620000300800 */
[----:B------:R-:W3:Y:S01]  /*443c0*/  LDCU UR6, c[0x0][0x39c] ;  /* 0x00007380ff0677ac */ /* 0x000ee20008000800 */
[----:B------:R-:W-:Y:S02]  /*443d0*/  ISETP.LT.AND P2, PT, R75, UR7, !P1 ;  /* 0x000000074b007c0c */ /* 0x000fe4000cf41270 */
[----:B------:R-:W5:Y:S01]  /*443e0*/  LDL.LU.S16 R75, [R1+0xee] ;  /* 0x0000ee00014b7983 */ /* 0x000f620000300600 */
[C---:B------:R-:W-:Y:S01]  /*443f0*/  VIADD R71, R3.reuse, UR5 ;  /* 0x0000000503477c36 */ /* 0x040fe20008000000 */
[----:B------:R-:W5:Y:S02]  /*44400*/  LDCU UR7, c[0x0][0x39c] ;  /* 0x00007380ff0777ac */ /* 0x000f640008000800 */
[----:B------:R-:W5:Y:S01]  /*44410*/  LDL.S16 R93, [R1+0xf4] ;  /* 0x0000f400015d7983 */ /* 0x000f620000100600 */
[----:B0-----:R-:W-:Y:S01]  /*44420*/  LEA R68, P5, R3, R2, 0x1 ;  /* 0x0000000203447211 */ /* 0x001fe200078a08ff */
[----:B------:R-:W-:-:S02]  /*44430*/  VIADD R72, R71, UR5 ;  /* 0x0000000547487c36 */ /* 0x000fc40008000000 */
[----:B------:R-:W5:Y:S01]  /*44440*/  LDL.LU R80, [R1+0x1238] ;  /* 0x0012380001507983 */ /* 0x000f620000300800 */
[----:B------:R-:W-:Y:S02]  /*44450*/  LEA.HI.X.SX32 R69, R3, R0, 0x1, P5 ;  /* 0x0000000003457211 */ /* 0x000fe400028f0eff */
[----:B------:R-:W-:Y:S02]  /*44460*/  LEA R70, P5, R71, R2, 0x1 ;  /* 0x0000000247467211 */ /* 0x000fe400078a08ff */
[----:B----4-:R-:W-:Y:S02]  /*44470*/  PRMT R73, R81, 0x7610, R73 ;  /* 0x0000761051497816 */ /* 0x010fe40000000049 */
[----:B------:R-:W-:Y:S02]  /*44480*/  LEA.HI.X.SX32 R71, R71, R0, 0x1, P5 ;  /* 0x0000000047477211 */ /* 0x000fe400028f0eff */
[----:B------:R-:W-:Y:S01]  /*44490*/  PRMT R3, R79, 0x7610, R3 ;  /* 0x000076104f037816 */ /* 0x000fe20000000003 */
[----:B------:R0:W-:Y:S04]  /*444a0*/  @P3 STG.E.U16 desc[UR20][R68.64], R73 ;  /* 0x0000004944003986 */ /* 0x0001e8000c101514 */
[----:B------:R-:W4:Y:S04]  /*444b0*/  LDL.LU.S16 R79, [R1+0xf6] ;  /* 0x0000f600014f7983 */ /* 0x000f280000300600 */
[----:B------:R1:W-:Y:S01]  /*444c0*/  @P4 STG.E.U16 desc[UR20][R70.64], R3 ;  /* 0x0000000346004986 */ /* 0x0003e2000c101514 */
[----:B0-----:R-:W-:-:S04]  /*444d0*/  LEA R68, P5, R72, R2, 0x1 ;  /* 0x0000000248447211 */ /* 0x001fc800078a08ff */
[C---:B------:R-:W-:Y:S01]  /*444e0*/  LEA.HI.X.SX32 R69, R72.reuse, R0, 0x1, P5 ;  /* 0x0000000048457211 */ /* 0x040fe200028f0eff */
[----:B------:R-:W-:-:S04]  /*444f0*/  VIADD R72, R72, UR5 ;  /* 0x0000000548487c36 */ /* 0x000fc80008000000 */
[----:B-1----:R-:W-:Y:S01]  /*44500*/  VIADD R71, R72, UR5 ;  /* 0x0000000548477c36 */ /* 0x002fe20008000000 */
[----:B--2---:R-:W-:Y:S01]  /*44510*/  ISETP.LT.AND P3, PT, R78, UR4, !P1 ;  /* 0x000000044e007c0c */ /* 0x004fe2000cf61270 */
[----:B------:R-:W0:Y:S01]  /*44520*/  LDCU UR4, c[0x0][0x39c] ;  /* 0x00007380ff0477ac */ /* 0x000e220008000800 */
[----:B------:R-:W2:Y:S01]  /*44530*/  LDL.LU R78, [R1+0xf64] ;  /* 0x000f6400014e7983 */ /* 0x000ea20000300800 */
[----:B------:R-:W-:-:S05]  /*44540*/  PRMT R3, R92, 0x7610, R3 ;  /* 0x000076105c037816 */ /* 0x000fca0000000003 */
[----:B------:R1:W-:Y:S02]  /*44550*/  @P0 STG.E.U16 desc[UR20][R68.64], R3 ;  /* 0x0000000344000986 */ /* 0x0003e4000c101514 */
[----:B-1----:R-:W-:-:S04]  /*44560*/  LEA R68, P5, R72, R2, 0x1 ;  /* 0x0000000248447211 */ /* 0x002fc800078a08ff */
[----:B------:R-:W-:Y:S02]  /*44570*/  LEA.HI.X.SX32 R69, R72, R0, 0x1, P5 ;  /* 0x0000000048457211 */ /* 0x000fe400028f0eff */
[----:B---3--:R-:W-:Y:S01]  /*44580*/  ISETP.LT.AND P4, PT, R77, UR6, !P1 ;  /* 0x000000064d007c0c */ /* 0x008fe2000cf81270 */
[----:B------:R-:W2:Y:S01]  /*44590*/  LDCU UR6, c[0x0][0x39c] ;  /* 0x00007380ff0677ac */ /* 0x000ea20008000800 */
[----:B------:R-:W3:Y:S01]  /*445a0*/  LDL.LU R77, [R1+0xf5c] ;  /* 0x000f5c00014d7983 */ /* 0x000ee20000300800 */
[----:B-----5:R-:W-:Y:S02]  /*445b0*/  ISETP.LT.AND P0, PT, R76, UR7, !P1 ;  /* 0x000000074c007c0c */ /* 0x020fe4000cf01270 */
[----:B------:R-:W-:Y:S01]  /*445c0*/  PRMT R73, R75, 0x7610, R73 ;  /* 0x000076104b497816 */ /* 0x000fe20000000049 */
[----:B------:R-:W5:Y:S01]  /*445d0*/  LDL.S16 R76, [R1+0xfc] ;  /* 0x0000fc00014c7983 */ /* 0x000f620000100600 */
[----:B------:R-:W-:-:S03]  /*445e0*/  PRMT R72, R93, 0x7610, R72 ;  /* 0x000076105d487816 */ /* 0x000fc60000000048 */
[----:B------:R-:W5:Y:S01]  /*445f0*/  LDL.LU.S16 R92, [R1+0xfe] ;  /* 0x0000fe00015c7983 */ /* 0x000f620000300600 */
[C---:B------:R-:W-:Y:S01]  /*44600*/  LEA R70, P5, R71.reuse, R2, 0x1 ;  /* 0x0000000247467211 */ /* 0x040fe200078a08ff */
[C---:B------:R-:W-:Y:S01]  /*44610*/  VIADD R3, R71.reuse, UR5 ;  /* 0x0000000547037c36 */ /* 0x040fe20008000000 */
[----:B------:R-:W3:Y:S01]  /*44620*/  LDCU UR7, c[0x0][0x39c] ;  /* 0x00007380ff0777ac */ /* 0x000ee20008000800 */
[----:B------:R-:W5:Y:S04]  /*44630*/  LDL.LU R75, [R1+0x1264] ;  /* 0x00126400014b7983 */ /* 0x000f680000300800 */
[----:B------:R-:W5:Y:S01]  /*44640*/  LDL.S16 R93, [R1+0x1dc] ;  /* 0x0001dc00015d7983 */ /* 0x000f620000100600 */
[----:B------:R-:W-:-:S03]  /*44650*/  LEA.HI.X.SX32 R71, R71, R0, 0x1, P5 ;  /* 0x0000000047477211 */ /* 0x000fc600028f0eff */
[----:B------:R1:W-:Y:S01]  /*44660*/  @P2 STG.E.U16 desc[UR20][R68.64], R73 ;  /* 0x0000004944002986 */ /* 0x0003e2000c101514 */
[----:B0-----:R-:W-:Y:S01]  /*44670*/  ISETP.LT.AND P2, PT, R80, UR4, !P1 ;  /* 0x0000000450007c0c */ /* 0x001fe2000cf41270 */
[----:B------:R-:W0:Y:S02]  /*44680*/  LDCU UR4, c[0x0][0x39c] ;  /* 0x00007380ff0477ac */ /* 0x000e240008000800 */
[----:B------:R-:W5:Y:S04]  /*44690*/  LDL.LU R80, [R1+0x1244] ;  /* 0x0012440001507983 */ /* 0x000f680000300800 */
[----:B------:R4:W-:Y:S01]  /*446a0*/  @P3 STG.E.U16 desc[UR20][R70.64], R72 ;  /* 0x0000004846003986 */ /* 0x0009e2000c101514 */
[----:B-1----:R-:W-:-:S04]  /*446b0*/  LEA R68, P5, R3, R2, 0x1 ;  /* 0x0000000203447211 */ /* 0x002fc800078a08ff */
[----:B------:R-:W-:Y:S02]  /*446c0*/  LEA.HI.X.SX32 R69, R3, R0, 0x1, P5 ;  /* 0x0000000003457211 */ /* 0x000fe400028f0eff */
[----:B----4-:R-:W-:Y:S01]  /*446d0*/  PRMT R71, R79, 0x7610, R71 ;  /* 0x000076104f477816 */ /* 0x010fe20000000047 */
[----:B------:R-:W-:-:S04]  /*446e0*/  VIADD R70, R3, UR5 ;  /* 0x0000000503467c36 */ /* 0x000fc80008000000 */
[----:B------:R1:W-:Y:S02]  /*446f0*/  @P4 STG.E.U16 desc[UR20][R68.64], R71 ;  /* 0x0000004744004986 */ /* 0x0003e4000c101514 */
[----:B-1----:R-:W-:-:S04]  /*44700*/  LEA R68, P5, R70, R2, 0x1 ;  /* 0x0000000246447211 */ /* 0x002fc800078a08ff */
[C---:B------:R-:W-:Y:S01]  /*44710*/  LEA.HI.X.SX32 R69, R70.reuse, R0, 0x1, P5 ;  /* 0x0000000046457211 */ /* 0x040fe200028f0eff */
[----:B------:R-:W-:-:S05]  /*44720*/  VIADD R3, R70, UR5 ;  /* 0x0000000546037c36 */ /* 0x000fca0008000000 */
[C---:B------:R-:W-:Y:S01]  /*44730*/  LEA R70, P5, R3.reuse, R2, 0x1 ;  /* 0x0000000203467211 */ /* 0x040fe200078a08ff */
[----:B------:R-:W-:-:S03]  /*44740*/  VIADD R73, R3, UR5 ;  /* 0x0000000503497c36 */ /* 0x000fc60008000000 */
[----:B------:R-:W-:Y:S02]  /*44750*/  LEA.HI.X.SX32 R71, R3, R0, 0x1, P5 ;  /* 0x0000000003477211 */ /* 0x000fe400028f0eff */
[----:B--2---:R-:W-:Y:S01]  /*44760*/  ISETP.LT.AND P3, PT, R78, UR6, !P1 ;  /* 0x000000064e007c0c */ /* 0x004fe2000cf61270 */
[----:B------:R-:W1:Y:S01]  /*44770*/  LDCU UR6, c[0x0][0x39c] ;  /* 0x00007380ff0677ac */ /* 0x000e620008000800 */
[----:B------:R-:W2:Y:S04]  /*44780*/  LDL.LU R78, [R1+0x1250] ;  /* 0x00125000014e7983 */ /* 0x000ea80000300800 */
[----:B------:R-:W4:Y:S01]  /*44790*/  LDL.LU.S16 R79, [R1+0x1de] ;  /* 0x0001de00014f7983 */ /* 0x000f220000300600 */
[----:B---3--:R-:W-:Y:S01]  /*447a0*/  ISETP.LT.AND P4, PT, R77, UR7, !P1 ;  /* 0x000000074d007c0c */ /* 0x008fe2000cf81270 */
[----:B------:R-:W2:Y:S02]  /*447b0*/  LDCU UR7, c[0x0][0x39c] ;  /* 0x00007380ff0777ac */ /* 0x000ea40008000800 */
[----:B------:R-:W3:Y:S01]  /*447c0*/  LDL.S16 R77, [R1+0x1e0] ;  /* 0x0001e000014d7983 */ /* 0x000ee20000100600 */
[----:B-----5:R-:W-:-:S03]  /*447d0*/  PRMT R74, R76, 0x7610, R74 ;  /* 0x000076104c4a7816 */ /* 0x020fc6000000004a */
[----:B------:R-:W5:Y:S01]  /*447e0*/  LDL.LU R76, [R1+0x1260] ;  /* 0x00126000014c7983 */ /* 0x000f620000300800 */
[----:B------:R-:W-:-:S03]  /*447f0*/  PRMT R72, R92, 0x7610, R72 ;  /* 0x000076105c487816 */ /* 0x000fc60000000048 */
[----:B------:R1:W-:Y:S01]  /*44800*/  @P0 STG.E.U16 desc[UR20][R68.64], R74 ;  /* 0x0000004a44000986 */ /* 0x0003e2000c101514 */
[----:B0-----:R-:W-:Y:S01]  /*44810*/  ISETP.LT.AND P0, PT, R75, UR4, !P1 ;  /* 0x000000044b007c0c */ /* 0x001fe2000cf01270 */
[----:B------:R-:W5:Y:S02]  /*44820*/  LDCU UR4, c[0x0][0x39c] ;  /* 0x00007380ff0477ac */ /* 0x000f640008000800 */
[----:B------:R-:W5:Y:S04]  /*44830*/  LDL.LU.S16 R92, [R1+0x1e2] ;  /* 0x0001e200015c7983 */ /* 0x000f680000300600 */
[----:B------:R-:W5:Y:S01]  /*44840*/  LDL.LU R75, [R1+0x124c] ;  /* 0x00124c00014b7983 */ /* 0x000f620000300800 */
[----:B------:R-:W-:-:S03]  /*44850*/  PRMT R3, R93, 0x7610, R3 ;  /* 0x000076105d037816 */ /* 0x000fc60000000003 */
[----:B-1----:R-:W5:Y:S04]  /*44860*/  LDL.LU R74, [R1+0x1254] ;  /* 0x00125400014a7983 */ /* 0x002f680000300800 */
[----:B------:R-:W5:Y:S04]  /*44870*/  LDL.S16 R81, [R1+0x1e4] ;  /* 0x0001e40001517983 */ /* 0x000f680000100600 */
[----:B------:R-:W5:Y:S01]  /*44880*/  LDL.LU.S16 R93, [R1+0x1e6] ;  /* 0x0001e600015d7983 */ /* 0x000f620000300600 */
[----:B------:R-:W-:-:S03]  /*44890*/  LEA R68, P5, R73, R2, 0x1 ;  /* 0x0000000249447211 */ /* 0x000fc600078a08ff */
[----:B------:R0:W-:Y:S01]  /*448a0*/  @P2 STG.E.U16 desc[UR20][R70.64], R72 ;  /* 0x0000004846002986 */ /* 0x0001e2000c101514 */
[C---:B------:R-:W-:Y:S01]  /*448b0*/  LEA.HI.X.SX32 R69, R73.reuse, R0, 0x1, P5 ;  /* 0x0000000049457211 */ /* 0x040fe200028f0eff */
[----:B------:R-:W-:Y:S01]  /*448c0*/  VIADD R73, R73, UR5 ;  /* 0x0000000549497c36 */ /* 0x000fe20008000000 */
[----:B------:R-:W-:Y:S01]  /*448d0*/  ISETP.LT.AND P2, PT, R80, UR6, !P1 ;  /* 0x0000000650007c0c */ /* 0x000fe2000cf41270 */
[----:B------:R-:W1:Y:S01]  /*448e0*/  LDCU UR6, c[0x0][0x39c] ;  /* 0x00007380ff0677ac */ /* 0x000e620008000800 */
[----:B------:R-:W5:Y:S04]  /*448f0*/  LDL.LU R80, [R1+0xf6c] ;  /* 0x000f6c0001507983 */ /* 0x000f680000300800 */
[----:B------:R1:W-:Y:S01]  /*44900*/  @P3 STG.E.U16 desc[UR20][R68.64], R3 ;  /* 0x0000000344003986 */ /* 0x0003e2000c101514 */
[C---:B0-----:R-:W-:Y:S01]  /*44910*/  VIADD R71, R73.reuse, UR5 ;  /* 0x0000000549477c36 */ /* 0x041fe20008000000 */
[----:B-1----:R-:W-:-:S04]  /*44920*/  LEA R68, P5, R73, R2, 0x1 ;  /* 0x0000000249447211 */ /* 0x002fc800078a08ff */
[----:B------:R-:W-:Y:S02]  /*44930*/  LEA.HI.X.SX32 R69, R73, R0, 0x1, P5 ;  /* 0x0000000049457211 */ /* 0x000fe400028f0eff */
[C---:B------:R-:W-:Y:S01]  /*44940*/  LEA R70, P5, R71.reuse, R2, 0x1 ;  /* 0x0000000247467211 */ /* 0x040fe200078a08ff */
[----:B------:R-:W-:-:S03]  /*44950*/  VIADD R3, R71, UR5 ;  /* 0x0000000547037c36 */ /* 0x000fc60008000000 */
[----:B------:R-:W-:Y:S02]  /*44960*/  LEA.HI.X.SX32 R71, R71, R0, 0x1, P5 ;  /* 0x0000000047477211 */ /* 0x000fe400028f0eff */
[----:B--2---:R-:W-:Y:S01]  /*44970*/  ISETP.LT.AND P3, PT, R78, UR7, !P1 ;  /* 0x000000074e007c0c */ /* 0x004fe2000cf61270 */
[----:B------:R-:W0:Y:S01]  /*44980*/  LDCU UR7, c[0x0][0x39c] ;  /* 0x00007380ff0777ac */ /* 0x000e220008000800 */
[----:B------:R-:W2:Y:S01]  /*44990*/  LDL.S16 R78, [R1+0x1e8] ;  /* 0x0001e800014e7983 */ /* 0x000ea20000100600 */
[----:B----4-:R-:W-:-:S05]  /*449a0*/  PRMT R73, R79, 0x7610, R73 ;  /* 0x000076104f497816 */ /* 0x010fca0000000049 */
[----:B------:R1:W-:Y:S02]  /*449b0*/  @P4 STG.E.U16 desc[UR20][R68.64], R73 ;  /* 0x0000004944004986 */ /* 0x0003e4000c101514 */
[----:B-1----:R-:W-:-:S04]  /*449c0*/  LEA R68, P5, R3, R2, 0x1 ;  /* 0x0000000203447211 */ /* 0x002fc800078a08ff */
[C---:B------:R-:W-:Y:S01]  /*449d0*/  LEA.HI.X.SX32 R69, R3.reuse, R0, 0x1, P5 ;  /* 0x0000000003457211 */ /* 0x040fe200028f0eff */
[----:B------:R-:W-:Y:S01]  /*449e0*/  VIADD R3, R3, UR5 ;  /* 0x0000000503037c36 */ /* 0x000fe20008000000 */
[----:B---3--:R-:W-:-:S05]  /*449f0*/  PRMT R72, R77, 0x7610, R72 ;  /* 0x000076104d487816 */ /* 0x008fca0000000048 */
[----:B------:R1:W-:Y:S01]  /*44a00*/  @P0 STG.E.U16 desc[UR20][R70.64], R72 ;  /* 0x0000004846000986 */ /* 0x0003e2000c101514 */
[----:B-----5:R-:W-:Y:S01]  /*44a10*/  ISETP.LT.AND P4, PT, R76, UR4, !P1 ;  /* 0x000000044c007c0c */ /* 0x020fe2000cf81270 */
[----:B------:R-:W3:Y:S02]  /*44a20*/  LDCU UR4, c[0x0][0x39c] ;  /* 0x00007380ff0477ac */ /* 0x000ee40008000800 */
[----:B------:R-:W4:Y:S01]  /*44a30*/  LDL.LU R76, [R1+0xf60] ;  /* 0x000f6000014c7983 */ /* 0x000f220000300800 */
[----:B------:R-:W-:Y:S01]  /*44a40*/  ISETP.LT.AND P0, PT, R75, UR6, !P1 ;  /* 0x000000064b007c0c */ /* 0x000fe2000cf01270 */
[C---:B-1----:R-:W-:Y:S02]  /*44a50*/  VIADD R71, R3.reuse, UR5 ;  /* 0x0000000503477c36 */ /* 0x042fe40008000000 */
[----:B------:R-:W5:Y:S01]  /*44a60*/  LDL.LU R75, [R1+0x1258] ;  /* 0x00125800014b7983 */ /* 0x000f620000300800 */
[----:B------:R-:W-:Y:S01]  /*44a70*/  PRMT R70, R92, 0x7610, R70 ;  /* 0x000076105c467816 */ /* 0x000fe20000000046 */
[----:B------:R-:W4:Y:S02]  /*44a80*/  LDCU UR6, c[0x0][0x39c] ;  /* 0x00007380ff0677ac */ /* 0x000f240008000800 */
[----:B------:R-:W5:Y:S04]  /*44a90*/  LDL.LU.S16 R79, [R1+0x1ea] ;  /* 0x0001ea00014f7983 */ /* 0x000f680000300600 */
[----:B------:R-:W5:Y:S04]  /*44aa0*/  LDL.S16 R92, [R1+0x1ec] ;  /* 0x0001ec00015c7983 */ /* 0x000f680000100600 */
[----:B------:R1:W-:Y:S04]  /*44ab0*/  @P2 STG.E.U16 desc[UR20][R68.64], R70 ;  /* 0x0000004644002986 */ /* 0x0003e8000c101514 */
[----:B------:R-:W5:Y:S01]  /*44ac0*/  LDL.LU R77, [R1+0x1270] ;  /* 0x00127000014d7983 */ /* 0x000f620000300800 */
[----:B-1----:R-:W-:-:S04]  /*44ad0*/  LEA R68, P5, R3, R2, 0x1 ;  /* 0x0000000203447211 */ /* 0x002fc800078a08ff */
[----:B------:R-:W-:Y:S02]  /*44ae0*/  LEA.HI.X.SX32 R69, R3, R0, 0x1, P5 ;  /* 0x0000000003457211 */ /* 0x000fe400028f0eff */
[----:B------:R-:W-:Y:S02]  /*44af0*/  PRMT R3, R93, 0x7610, R3 ;  /* 0x000076105d037816 */ /* 0x000fe40000000003 */
[----:B------:R-:W5:Y:S01]  /*44b00*/  LDL.LU.S16 R93, [R1+0x1ee] ;  /* 0x0001ee00015d7983 */ /* 0x000f620000300600 */
[----:B0-----:R-:W-:Y:S01]  /*44b10*/  ISETP.LT.AND P2, PT, R74, UR7, !P1 ;  /* 0x000000074a007c0c */ /* 0x001fe2000cf41270 */
[----:B------:R-:W5:Y:S02]  /*44b20*/  LDCU UR7, c[0x0][0x39c] ;  /* 0x00007380ff0777ac */ /* 0x000f640008000800 */
[----:B------:R-:W5:Y:S01]  /*44b30*/  LDL.LU R74, [R1+0x1280] ;  /* 0x00128000014a7983 */ /* 0x000f620000300800 */
[C---:B------:R-:W-:Y:S01]  /*44b40*/  LEA R70, P5, R71.reuse, R2, 0x1 ;  /* 0x0000000247467211 */ /* 0x040fe200078a08ff */
[----:B------:R-:W-:Y:S01]  /*44b50*/  VIADD R72, R71, UR5 ;  /* 0x0000000547487c36 */ /* 0x000fe20008000000 */
[----:B------:R-:W-:-:S02]  /*44b60*/  PRMT R73, R81, 0x7610, R73 ;  /* 0x0000761051497816 */ /* 0x000fc40000000049 */
[----:B------:R-:W-:-:S03]  /*44b70*/  LEA.HI.X.SX32 R71, R71, R0, 0x1, P5 ;  /* 0x0000000047477211 */ /* 0x000fc600028f0eff */
[----:B------:R0:W-:Y:S04]  /*44b80*/  @P3 STG.E.U16 desc[UR20][R68.64], R73 ;  /* 0x0000004944003986 */ /* 0x0001e8000c101514 */
[----:B------:R1:W-:Y:S01]  /*44b90*/  @P4 STG.E.U16 desc[UR20][R70.64], R3 ;  /* 0x0000000346004986 */ /* 0x0003e2000c101514 */
[----:B0-----:R-:W-:-:S04]  /*44ba0*/  LEA R68, P5, R72, R2, 0x1 ;  /* 0x0000000248447211 */ /* 0x001fc800078a08ff */
[C---:B------:R-:W-:Y:S01]  /*44bb0*/  LEA.HI.X.SX32 R69, R72.reuse, R0, 0x1, P5 ;  /* 0x0000000048457211 */ /* 0x040fe200028f0eff */
[----:B------:R-:W-:Y:S01]  /*44bc0*/  VIADD R72, R72, UR5 ;  /* 0x0000000548487c36 */ /* 0x000fe20008000000 */
[----:B---3--:R-:W-:Y:S01]  /*44bd0*/  ISETP.LT.AND P3, PT, R80, UR4, !P1 ;  /* 0x0000000450007c0c */ /* 0x008fe2000cf61270 */
[----:B------:R-:W0:Y:S02]  /*44be0*/  LDCU UR4, c[0x0][0x39c] ;  /* 0x00007380ff0477ac */ /* 0x000e240008000800 */
[----:B-1----:R-:W-:Y:S01]  /*44bf0*/  VIADD R71, R72, UR5 ;  /* 0x0000000548477c36 */ /* 0x002fe20008000000 */
[----:B--2---:R-:W-:-:S05]  /*44c00*/  PRMT R3, R78, 0x7610, R3 ;  /* 0x000076104e037816 */ /* 0x004fca0000000003 */
[----:B------:R1:W-:Y:S02]  /*44c10*/  @P0 STG.E.U16 desc[UR20][R68.64], R3 ;  /* 0x0000000344000986 */ /* 0x0003e4000c101514 */
[----:B-1----:R-:W-:-:S04]  /*44c20*/  LEA R68, P5, R72, R2, 0x1 ;  /* 0x0000000248447211 */ /* 0x002fc800078a08ff */
[----:B------:R-:W-:Y:S02]  /*44c30*/  LEA.HI.X.SX32 R69, R72, R0, 0x1, P5 ;  /* 0x0000000048457211 */ /* 0x000fe400028f0eff */
[C---:B------:R-:W-:Y:S01]  /*44c40*/  LEA R70, P5, R71.reuse, R2, 0x1 ;  /* 0x0000000247467211 */ /* 0x040fe200078a08ff */
[----:B------:R-:W-:-:S03]  /*44c50*/  VIADD R3, R71, UR5 ;  /* 0x0000000547037c36 */ /* 0x000fc60008000000 */
[----:B------:R-:W-:Y:S02]  /*44c60*/  LEA.HI.X.SX32 R71, R71, R0, 0x1, P5 ;  /* 0x0000000047477211 */ /* 0x000fe400028f0eff */
[----:B----4-:R-:W-:Y:S01]  /*44c70*/  ISETP.LT.AND P4, PT, R76, UR6, !P1 ;  /* 0x000000064c007c0c */ /* 0x010fe2000cf81270 */
[----:B------:R-:W1:Y:S01]  /*44c80*/  LDCU UR6, c[0x0][0x39c] ;  /* 0x00007380ff0677ac */ /* 0x000e620008000800 */
[----:B------:R-:W2:Y:S01]  /*44c90*/  LDL.LU R76, [R1+0x1278] ;  /* 0x00127800014c7983 */ /* 0x000ea20000300800 */
[----:B-----5:R-:W-:Y:S01]  /*44ca0*/  ISETP.LT.AND P0, PT, R75, UR7, !P1 ;  /* 0x000000074b007c0c */ /* 0x020fe2000cf01270 */
[----:B------:R-:W2:Y:S02]  /*44cb0*/  LDCU UR7, c[0x0][0x39c] ;  /* 0x00007380ff0777ac */ /* 0x000ea40008000800 */
[----:B------:R-:W3:Y:S01]  /*44cc0*/  LDL.LU R75, [R1+0x127c] ;  /* 0x00127c00014b7983 */ /* 0x000ee20000300800 */
[----:B------:R-:W-:Y:S02]  /*44cd0*/  PRMT R73, R79, 0x7610, R73 ;  /* 0x000076104f497816 */ /* 0x000fe40000000049 */
[----:B------:R-:W-:-:S03]  /*44ce0*/  PRMT R72, R92, 0x7610, R72 ;  /* 0x000076105c487816 */ /* 0x000fc60000000048 */
[----:B------:R4:W-:Y:S04]  /*44cf0*/  @P2 STG.E.U16 desc[UR20][R68.64], R73 ;  /* 0x0000004944002986 */ /* 0x0009e8000c101514 */
[----:B------:R5:W-:Y:S04]  /*44d00*/  @P3 STG.E.U16 desc[UR20][R70.64], R72 ;  /* 0x0000004846003986 */ /* 0x000be8000c101514 */
[----:B----4-:R-:W4:Y:S04]  /*44d10*/  LDL.LU R73, [R1+0x126c] ;  /* 0x00126c0001497983 */ /* 0x010f280000300800 */
[----:B-----5:R-:W5:Y:S01]  /*44d20*/  LDL.LU R72, [R1+0xf68] ;  /* 0x000f680001487983 */ /* 0x020f620000300800 */
[C---:B------:R-:W-:Y:S01]  /*44d30*/  LEA R68, P5, R3.reuse, R2, 0x1 ;  /* 0x0000000203447211 */ /* 0x040fe200078a08ff */
[----:B------:R-:W-:Y:S01]  /*44d40*/  VIADD R70, R3, UR5 ;  /* 0x0000000503467c36 */ /* 0x000fe20008000000 */
[----:B------:R-:W-:-:S02]  /*44d50*/  F2FP.BF16.F32.PACK_AB R71, R5, R4 ;  /* 0x000000040547723e */ /* 0x000fc400000010ff */
[----:B------:R-:W-:Y:S02]  /*44d60*/  LEA.HI.X.SX32 R69, R3, R0, 0x1, P5 ;  /* 0x0000000003457211 */ /* 0x000fe400028f0eff */
[----:B------:R-:W-:Y:S02]  /*44d70*/  PRMT R3, R93, 0x7610, R3 ;  /* 0x000076105d037816 */ /* 0x000fe40000000003 */
[----:B------:R-:W-:Y:S02]  /*44d80*/  LEA R4, P5, R70, R2, 0x1 ;  /* 0x0000000246047211 */ /* 0x000fe400078a08ff */
[----:B-1----:R-:W-:Y:S01]  /*44d90*/  ISETP.LT.AND P3, PT, R74, UR6, !P1 ;  /* 0x000000064a007c0c */ /* 0x002fe2000cf61270 */
[----:B------:R1:W-:Y:S01]  /*44da0*/  @P4 STG.E.U16 desc[UR20][R68.64], R3 ;  /* 0x0000000344004986 */ /* 0x0003e2000c101514 */
[C---:B------:R-:W-:Y:S01]  /*44db0*/  LEA.HI.X.SX32 R5, R70.reuse, R0, 0x1, P5 ;  /* 0x0000000046057211 */ /* 0x040fe200028f0eff */
[----:B------:R-:W4:Y:S02]  /*44dc0*/  LDCU UR6, c[0x0][0x39c] ;  /* 0x00007380ff0677ac */ /* 0x000f240008000800 */
[----:B------:R-:W5:Y:S01]  /*44dd0*/  LDL.LU R74, [R1+0xf70] ;  /* 0x000f7000014a7983 */ /* 0x000f620000300800 */
[----:B-1----:R-:W-:-:S03]  /*44de0*/  VIADD R3, R70, UR5 ;  /* 0x0000000546037c36 */ /* 0x002fc60008000000 */
[----:B------:R-:W5:Y:S01]  /*44df0*/  LDL.LU R70, [R1+0x128c] ;  /* 0x00128c0001467983 */ /* 0x000f620000300800 */
[----:B0-----:R-:W-:Y:S01]  /*44e00*/  ISETP.LT.AND P2, PT, R77, UR4, !P1 ;  /* 0x000000044d007c0c */ /* 0x001fe2000cf41270 */
[----:B------:R-:W3:Y:S01]  /*44e10*/  LDCU UR4, c[0x0][0x39c] ;  /* 0x00007380ff0477ac */ /* 0x000ee20008000800 */
[C---:B------:R-:W-:Y:S01]  /*44e20*/  LEA R68, P5, R3.reuse, R2, 0x1 ;  /* 0x0000000203447211 */ /* 0x040fe200078a08ff */
[----:B------:R0:W-:Y:S03]  /*44e30*/  @P0 STG.E.U16 desc[UR20][R4.64], R71 ;  /* 0x0000004704000986 */ /* 0x0001e6000c101514 */
[C---:B------:R-:W-:Y:S01]  /*44e40*/  LEA.HI.X.SX32 R69, R3.reuse, R0, 0x1, P5 ;  /* 0x0000000003457211 */ /* 0x040fe200028f0eff */
[----:B------:R-:W-:Y:S01]  /*44e50*/  VIADD R3, R3, UR5 ;  /* 0x0000000503037c36 */ /* 0x000fe20008000000 */
[----:B0-----:R-:W-:-:S05]  /*44e60*/  PRMT R4, R71, 0x7632, R4 ;  /* 0x0000763247047816 */ /* 0x001fca0000000004 */
[----:B------:R0:W-:Y:S01]  /*44e70*/  @P2 STG.E.U16 desc[UR20][R68.64], R4 ;  /* 0x0000000444002986 */ /* 0x0001e2000c101514 */
[----:B------:R-:W-:Y:S01]  /*44e80*/  F2FP.BF16.F32.PACK_AB R7, R7, R6 ;  /* 0x000000060707723e */ /* 0x000fe200000010ff */
[C---:B0-----:R-:W-:Y:S01]  /*44e90*/  VIADD R68, R3.reuse, UR5 ;  /* 0x0000000503447c36 */ /* 0x041fe20008000000 */
[----:B------:R-:W-:-:S04]  /*44ea0*/  LEA R4, P2, R3, R2, 0x1 ;  /* 0x0000000203047211 */ /* 0x000fc800078408ff */
[C---:B------:R-:W-:Y:S02]  /*44eb0*/  LEA R6, P5, R68.reuse, R2, 0x1 ;  /* 0x0000000244067211 */ /* 0x040fe400078a08ff */
[-C--:B------:R-:W-:Y:S02]  /*44ec0*/  LEA.HI.X.SX32 R5, R3, R0.reuse, 0x1, P2 ;  /* 0x0000000003057211 */ /* 0x080fe400010f0eff */
[C---:B------:R-:W-:Y:S02]  /*44ed0*/  PRMT R3, R7.reuse, 0x7610, R3 ;  /* 0x0000761007037816 */ /* 0x040fe40000000003 */
[----:B------:R-:W-:Y:S02]  /*44ee0*/  PRMT R69, R7, 0x7632, R69 ;  /* 0x0000763207457816 */ /* 0x000fe40000000045 */
[C---:B------:R-:W-:Y:S01]  /*44ef0*/  LEA.HI.X.SX32 R7, R68.reuse, R0, 0x1, P5 ;  /* 0x0000000044077211 */ /* 0x040fe200028f0eff */
[----:B------:R-:W-:Y:S01]  /*44f00*/  VIADD R68, R68, UR5 ;  /* 0x0000000544447c36 */ /* 0x000fe20008000000 */
[----:B------:R0:W-:Y:S01]  /*44f10*/  @P3 STG.E.U16 desc[UR20][R4.64], R3 ;  /* 0x0000000304003986 */ /* 0x0001e2000c101514 */
[----:B------:R-:W-:-:S02]  /*44f20*/  F2FP.BF16.F32.PACK_AB R8, R9, R8 ;  /* 0x000000080908723e */ /* 0x000fc400000010ff */
[----:B------:R-:W-:Y:S02]  /*44f30*/  F2FP.BF16.F32.PACK_AB R10, R11, R10 ;  /* 0x0000000a0b0a723e */ /* 0x000fe400000010ff */
[----:B------:R-:W-:Y:S02]  /*44f40*/  PRMT R9, R8, 0x7632, R9 ;  /* 0x0000763208097816 */ /* 0x000fe40000000009 */
[----:B--2---:R-:W-:Y:S01]  /*44f50*/  ISETP.LT.AND P4, PT, R76, UR7, !P1 ;  /* 0x000000074c007c0c */ /* 0x004fe2000cf81270 */
[----:B------:R-:W1:Y:S01]  /*44f60*/  LDCU UR7, c[0x0][0x39c] ;  /* 0x00007380ff0777ac */ /* 0x000e620008000800 */
[----:B---3--:R-:W-:Y:S01]  /*44f70*/  ISETP.LT.AND P0, PT, R75, UR4, !P1 ;  /* 0x000000044b007c0c */ /* 0x008fe2000cf01270 */
[----:B------:R-:W5:Y:S10]  /*44f80*/  LDCU UR4, c[0x0][0x39c] ;  /* 0x00007380ff0477ac */ /* 0x000f740008000800 */
[----:B------:R-:W-:Y:S01]  /*44f90*/  @P4 STG.E.U16 desc[UR20][R6.64], R69 ;  /* 0x0000004506004986 */ /* 0x000fe2000c101514 */
[----:B0-----:R-:W-:-:S04]  /*44fa0*/  LEA R4, P4, R68, R2, 0x1 ;  /* 0x0000000244047211 */ /* 0x001fc800078808ff */
[C---:B------:R-:W-:Y:S01]  /*44fb0*/  LEA.HI.X.SX32 R5, R68.reuse, R0, 0x1, P4 ;  /* 0x0000000044057211 */ /* 0x040fe200020f0eff */
[----:B------:R-:W-:-:S04]  /*44fc0*/  VIADD R68, R68, UR5 ;  /* 0x0000000544447c36 */ /* 0x000fc80008000000 */
[----:B------:R-:W-:Y:S01]  /*44fd0*/  VIADD R3, R68, UR5 ;  /* 0x0000000544037c36 */ /* 0x000fe20008000000 */
[----:B------:R0:W-:Y:S01]  /*44fe0*/  @P0 STG.E.U16 desc[UR20][R4.64], R8 ;  /* 0x0000000804000986 */ /* 0x0001e2000c101514 */
[----:B----4-:R-:W-:Y:S01]  /*44ff0*/  ISETP.LT.AND P2, PT, R73, UR6, !P1 ;  /* 0x0000000649007c0c */ /* 0x010fe2000cf41270 */
[----:B------:R-:W2:Y:S02]  /*45000*/  LDCU UR6, c[0x0][0x39c] ;  /* 0x00007380ff0677ac */ /* 0x000ea40008000800 */
[----:B------:R-:W3:Y:S01]  /*45010*/  LDL.LU R73, [R1+0x12a4] ;  /* 0x0012a40001497983 */ /* 0x000ee20000300800 */
[----:B-----5:R-:W-:Y:S01]  /*45020*/  ISETP.LT.AND P3, PT, R72, UR4, !P1 ;  /* 0x0000000448007c0c */ /* 0x020fe2000cf61270 */
[----:B------:R-:W3:Y:S02]  /*45030*/  LDCU UR4, c[0x0][0x39c] ;  /* 0x00007380ff0477ac */ /* 0x000ee40008000800 */
[----:B------:R-:W2:Y:S01]  /*45040*/  LDL.LU R72, [R1+0x1298] ;  /* 0x0012980001487983 */ /* 0x000ea20000300800 */
[----:B0-----:R-:W-:-:S03]  /*45050*/  LEA R4, P0, R68, R2, 0x1 ;  /* 0x0000000244047211 */ /* 0x001fc600078008ff */
[----:B------:R-:W4:Y:S01]  /*45060*/  LDL.LU R71, [R1+0x12a0] ;  /* 0x0012a00001477983 */ /* 0x000f220000300800 */
[----:B------:R-:W-:Y:S02]  /*45070*/  LEA.HI.X.SX32 R5, R68, R0, 0x1, P0 ;  /* 0x0000000044057211 */ /* 0x000fe400000f0eff */
[----:B------:R-:W-:-:S04]  /*45080*/  LEA R6, P0, R3, R2, 0x1 ;  /* 0x0000000203067211 */ /* 0x000fc800078008ff */
[C---:B------:R-:W-:Y:S01]  /*45090*/  LEA.HI.X.SX32 R7, R3.reuse, R0, 0x1, P0 ;  /* 0x0000000003077211 */ /* 0x040fe200000f0eff */
[----:B------:R-:W-:Y:S04]  /*450a0*/  @P2 STG.E.U16 desc[UR20][R4.64], R9 ;  /* 0x0000000904002986 */ /* 0x000fe8000c101514 */
[----:B------:R0:W-:Y:S01]  /*450b0*/  @P3 STG.E.U16 desc[UR20][R6.64], R10 ;  /* 0x0000000a06003986 */ /* 0x0001e2000c101514 */
[----:B------:R-:W-:Y:S01]  /*450c0*/  ISETP.LT.AND P4, PT, R70, UR9, !P1 ;  /* 0x0000000946007c0c */ /* 0x000fe2000cf81270 */
[----:B------:R-:W-:Y:S02]  /*450d0*/  VIADD R8, R3, UR5 ;  /* 0x0000000503087c36 */ /* 0x000fe40008000000 */
[----:B------:R-:W5:Y:S01]  /*450e0*/  LDL.LU R70, [R1+0x1284] ;  /* 0x0012840001467983 */ /* 0x000f620000300800 */
[----:B-1----:R-:W-:Y:S01]  /*450f0*/  ISETP.LT.AND P5, PT, R74, UR7, !P1 ;  /* 0x000000074a007c0c */ /* 0x002fe2000cfa1270 */
[----:B------:R-:W4:Y:S01]  /*45100*/  LDCU UR7, c[0x0][0x39c] ;  /* 0x00007380ff0777ac */ /* 0x000f220008000800 */
[----:B0-----:R-:W-:Y:S01]  /*45110*/  PRMT R7, R10, 0x7632, R7 ;  /* 0x000076320a077816 */ /* 0x001fe20000000007 */
[----:B------:R-:W4:Y:S01]  /*45120*/  LDL.LU R69, [R1+0x129c] ;  /* 0x00129c0001457983 */ /* 0x000f220000300800 */
[----:B------:R-:W-:Y:S01]  /*45130*/  F2FP.BF16.F32.PACK_AB R12, R13, R12 ;  /* 0x0000000c0d0c723e */ /* 0x000fe200000010ff */
[----:B------:R-:W5:Y:S02]  /*45140*/  LDCU UR9, c[0x0][0x39c] ;  /* 0x00007380ff0977ac */ /* 0x000f640008000800 */
[----:B------:R-:W4:Y:S01]  /*45150*/  LDL.LU R10, [R1+0xf58] ;  /* 0x000f5800010a7983 */ /* 0x000f220000300800 */
[C---:B------:R-:W-:Y:S01]  /*45160*/  LEA R4, P2, R8.reuse, R2, 0x1 ;  /* 0x0000000208047211 */ /* 0x040fe200078408ff */
[----:B------:R-:W-:-:S02]  /*45170*/  VIADD R3, R8, UR5 ;  /* 0x0000000508037c36 */ /* 0x000fc40008000000 */
[----:B------:R-:W5:Y:S01]  /*45180*/  LDL.LU R11, [R1+0xf50] ;  /* 0x000f5000010b7983 */ /* 0x000f620000300800 */
[----:B------:R-:W-:Y:S02]  /*45190*/  LEA.HI.X.SX32 R5, R8, R0, 0x1, P2 ;  /* 0x0000000008057211 */ /* 0x000fe400010f0eff */
[----:B------:R-:W-:Y:S01]  /*451a0*/  LEA R6, P3, R3, R2, 0x1 ;  /* 0x0000000203067211 */ /* 0x000fe200078608ff */
[----:B------:R-:W5:Y:S04]  /*451b0*/  LDL.LU R68, [R1+0x12b8] ;  /* 0x0012b80001447983 */ /* 0x000f680000300800 */
[----:B------:R0:W-:Y:S01]  /*451c0*/  @P5 STG.E.U16 desc[UR20][R4.64], R7 ;  /* 0x0000000704005986 */ /* 0x0001e2000c101514 */
[----:B------:R-:W-:Y:S02]  /*451d0*/  PRMT R8, R12, 0x7632, R8 ;  /* 0x000076320c087816 */ /* 0x000fe40000000008 */
[----:B------:R-:W-:Y:S01]  /*451e0*/  F2FP.BF16.F32.PACK_AB R14, R15, R14 ;  /* 0x0000000e0f0e723e */ /* 0x000fe200000010ff */
[----:B------:R-:W5:Y:S01]  /*451f0*/  LDL.LU R13, [R1+0x12c0] ;  /* 0x0012c000010d7983 */ /* 0x000f620000300800 */
[C---:B0-----:R-:W-:Y:S01]  /*45200*/  LEA.HI.X.SX32 R7, R3.reuse, R0, 0x1, P3 ;  /* 0x0000000003077211 */ /* 0x041fe200018f0eff */
[----:B------:R-:W-:-:S04]  /*45210*/  VIADD R3, R3, UR5 ;  /* 0x0000000503037c36 */ /* 0x000fc80008000000 */
[----:B------:R0:W-:Y:S01]  /*45220*/  @P4 STG.E.U16 desc[UR20][R6.64], R12 ;  /* 0x0000000c06004986 */ /* 0x0001e2000c101514 */
[----:B------:R-:W-:-:S04]  /*45230*/  LEA R4, P4, R3, R2, 0x1 ;  /* 0x0000000203047211 */ /* 0x000fc800078808ff */
[C---:B------:R-:W-:Y:S01]  /*45240*/  LEA.HI.X.SX32 R5, R3.reuse, R0, 0x1, P4 ;  /* 0x0000000003057211 */ /* 0x040fe200020f0eff */
[----:B0-----:R-:W-:-:S05]  /*45250*/  VIADD R7, R3, UR5 ;  /* 0x0000000503077c36 */ /* 0x001fca0008000000 */
[C---:B------:R-:W-:Y:S01]  /*45260*/  LEA R6, P4, R7.reuse, R2, 0x1 ;  /* 0x0000000207067211 */ /* 0x040fe200078808ff */
[----:B------:R-:W-:-:S03]  /*45270*/  VIADD R3, R7, UR5 ;  /* 0x0000000507037c36 */ /* 0x000fc60008000000 */
[----:B------:R-:W-:Y:S02]  /*45280*/  LEA.HI.X.SX32 R7, R7, R0, 0x1, P4 ;  /* 0x0000000007077211 */ /* 0x000fe400020f0eff */
[----:B---3--:R-:W-:Y:S01]  /*45290*/  ISETP.LT.AND P0, PT, R73, UR4, !P1 ;  /* 0x0000000449007c0c */ /* 0x008fe2000cf01270 */
[----:B------:R-:W0:Y:S01]  /*452a0*/  LDCU UR4, c[0x0][0x39c] ;  /* 0x00007380ff0477ac */ /* 0x000e220008000800 */
[----:B--2---:R-:W-:Y:S01]  /*452b0*/  ISETP.LT.AND P2, PT, R72, UR6, !P1 ;  /* 0x0000000648007c0c */ /* 0x004fe2000cf41270 */
[----:B------:R-:W4:Y:S10]  /*452c0*/  LDCU UR6, c[0x0][0x39c] ;  /* 0x00007380ff0677ac */ /* 0x000f340008000800 */
[----:B------:R1:W-:Y:S04]  /*452d0*/  @P0 STG.E.U16 desc[UR20][R4.64], R8 ;  /* 0x0000000804000986 */ /* 0x0003e8000c101514 */
[----:B------:R2:W-:Y:S01]  /*452e0*/  @P2 STG.E.U16 desc[UR20][R6.64], R14 ;  /* 0x0000000e06002986 */ /* 0x0005e2000c101514 */
[----:B----4-:R-:W-:-:S02]  /*452f0*/  ISETP.LT.AND P2, PT, R10, UR6, !P1 ;  /* 0x000000060a007c0c */ /* 0x010fc4000cf41270 */
[----:B------:R-:W-:Y:S01]  /*45300*/  ISETP.LT.AND P5, PT, R71, UR7, !P1 ;  /* 0x0000000747007c0c */ /* 0x000fe2000cfa1270 */
[----:B------:R-:W3:Y:S01]  /*45310*/  LDL.LU R10, [R1+0x12c4] ;  /* 0x0012c400010a7983 */ /* 0x000ee20000300800 */
[----:B------:R-:W4:Y:S01]  /*45320*/  LDCU UR7, c[0x0][0x39c] ;  /* 0x00007380ff0777ac */ /* 0x000f220008000800 */
[----:B0-----:R-:W-:Y:S02]  /*45330*/  ISETP.LT.AND P0, PT, R69, UR4, !P1 ;  /* 0x0000000445007c0c */ /* 0x001fe4000cf01270 */
[C---:B-1----:R-:W-:Y:S01]  /*45340*/  LEA R4, P4, R3.reuse, R2, 0x1 ;  /* 0x0000000203047211 */ /* 0x042fe200078808ff */
[----:B------:R-:W0:Y:S01]  /*45350*/  LDCU UR4, c[0x0][0x39c] ;  /* 0x00007380ff0477ac */ /* 0x000e220008000800 */
[C---:B--2---:R-:W-:Y:S01]  /*45360*/  VIADD R7, R3.reuse, UR5 ;  /* 0x0000000503077c36 */ /* 0x044fe20008000000 */
[----:B-----5:R-:W-:Y:S02]  /*45370*/  ISETP.LT.AND P3, PT, R70, UR9, !P1 ;  /* 0x0000000946007c0c */ /* 0x020fe4000cf61270 */
[----:B------:R-:W-:Y:S01]  /*45380*/  LEA.HI.X.SX32 R5, R3, R0, 0x1, P4 ;  /* 0x0000000003057211 */ /* 0x000fe200020f0eff */
[----:B------:R-:W1:Y:S01]  /*45390*/  LDCU UR6, c[0x0][0x39c] ;  /* 0x00007380ff0677ac */ /* 0x000e620008000800 */
[----:B------:R-:W-:-:S02]  /*453a0*/  PRMT R3, R14, 0x7632, R3 ;  /* 0x000076320e037816 */ /* 0x000fc40000000003 */
[----:B------:R-:W-:Y:S01]  /*453b0*/  LEA R6, P4, R7, R2, 0x1 ;  /* 0x0000000207067211 */ /* 0x000fe200078808ff */
[----:B------:R-:W2:Y:S01]  /*453c0*/  LDL.LU R14, [R1+0x12b0] ;  /* 0x0012b000010e7983 */ /* 0x000ea20000300800 */
[----:B------:R-:W-:Y:S01]  /*453d0*/  F2FP.BF16.F32.PACK_AB R16, R17, R16 ;  /* 0x000000101110723e */ /* 0x000fe200000010ff */
[----:B------:R-:W5:Y:S02]  /*453e0*/  LDCU UR9, c[0x0][0x39c] ;  /* 0x00007380ff0977ac */ /* 0x000f640008000800 */
[----:B------:R0:W-:Y:S02]  /*453f0*/  @P5 STG.E.U16 desc[UR20][R4.64], R3 ;  /* 0x0000000304005986 */ /* 0x0001e4000c101514 */
[C---:B0-----:R-:W-:Y:S01]  /*45400*/  VIADD R3, R7.reuse, UR5 ;  /* 0x0000000507037c36 */ /* 0x041fe20008000000 */
[----:B------:R-:W-:Y:S02]  /*45410*/  LEA.HI.X.SX32 R7, R7, R0, 0x1, P4 ;  /* 0x0000000007077211 */ /* 0x000fe400020f0eff */
[----:B----4-:R-:W-:Y:S01]  /*45420*/  ISETP.LT.AND P4, PT, R11, UR7, !P1 ;  /* 0x000000070b007c0c */ /* 0x010fe2000cf81270 */
[----:B------:R-:W2:Y:S01]  /*45430*/  LDCU UR7, c[0x0][0x39c] ;  /* 0x00007380ff0777ac */ /* 0x000ea20008000800 */
[C---:B------:R-:W-:Y:S01]  /*45440*/  LEA R4, P5, R3.reuse, R2, 0x1 ;  /* 0x0000000203047211 */ /* 0x040fe200078a08ff */
[----:B------:R0:W-:Y:S01]  /*45450*/  @P3 STG.E.U16 desc[UR20][R6.64], R16 ;  /* 0x0000001006003986 */ /* 0x0001e2000c101514 */
[----:B------:R-:W-:Y:S01]  /*45460*/  ISETP.LT.AND P3, PT, R68, UR4, !P1 ;  /* 0x0000000444007c0c */ /* 0x000fe2000cf61270 */
[----:B------:R-:W3:Y:S02]  /*45470*/  LDCU UR4, c[0x0][0x39c] ;  /* 0x00007380ff0477ac */ /* 0x000ee40008000800 */
[----:B------:R-:W5:Y:S01]  /*45480*/  LDL.LU R11, [R1+0x12ac] ;  /* 0x0012ac00010b7983 */ /* 0x000f620000300800 */
[C---:B------:R-:W-:Y:S01]  /*45490*/  LEA.HI.X.SX32 R5, R3.reuse, R0, 0x1, P5 ;  /* 0x0000000003057211 */ /* 0x040fe200028f0eff */
[----:B------:R-:W-:Y:S01]  /*454a0*/  VIADD R3, R3, UR5 ;  /* 0x0000000503037c36 */ /* 0x000fe20008000000 */
[----:B0-----:R-:W-:-:S05]  /*454b0*/  PRMT R6, R16, 0x7632, R6 ;  /* 0x0000763210067816 */ /* 0x001fca0000000006 */
[----:B------:R0:W-:Y:S01]  /*454c0*/  @P0 STG.E.U16 desc[UR20][R4.64], R6 ;  /* 0x0000000604000986 */ /* 0x0001e2000c101514 */
[----:B------:R-:W-:Y:S02]  /*454d0*/  F2FP.BF16.F32.PACK_AB R18, R19, R18 ;  /* 0x000000121312723e */ /* 0x000fe400000010ff */
[----:B0-----:R-:W-:-:S04]  /*454e0*/  LEA R4, P0, R3, R2, 0x1 ;  /* 0x0000000203047211 */ /* 0x001fc800078008ff */
[----:B------:R-:W-:Y:S02]  /*454f0*/  LEA.HI.X.SX32 R5, R3, R0, 0x1, P0 ;  /* 0x0000000003057211 */ /* 0x000fe400000f0eff */
[----:B-1----:R-:W-:Y:S01]  /*45500*/  ISETP.LT.AND P0, PT, R13, UR6, !P1 ;  /* 0x000000060d007c0c */ /* 0x002fe2000cf01270 */
[----:B------:R-:W-:Y:S01]  /*45510*/  VIADD R8, R3, UR5 ;  /* 0x0000000503087c36 */ /* 0x000fe20008000000 */
[----:B------:R-:W4:Y:S01]  /*45520*/  LDL.LU R13, [R1+0x12c8] ;  /* 0x0012c800010d7983 */ /* 0x000f220000300800 */
[----:B------:R-:W-:Y:S01]  /*45530*/  F2FP.BF16.F32.PACK_AB R20, R21, R20 ;  /* 0x000000141514723e */ /* 0x000fe200000010ff */
[----:B------:R-:W0:Y:S02]  /*45540*/  LDCU UR6, c[0x0][0x39c] ;  /* 0x00007380ff0677ac */ /* 0x000e240008000800 */
[----:B------:R1:W-:Y:S01]  /*45550*/  @P2 STG.E.U16 desc[UR20][R4.64], R18 ;  /* 0x0000001204002986 */ /* 0x0003e2000c101514 */
[----:B---3--:R-:W-:Y:S01]  /*45560*/  ISETP.LT.AND P2, PT, R10, UR4, !P1 ;  /* 0x000000040a007c0c */ /* 0x008fe2000cf41270 */
[----:B------:R-:W4:Y:S02]  /*45570*/  LDCU UR4, c[0x0][0x39c] ;  /* 0x00007380ff0477ac */ /* 0x000f240008000800 */
[----:B------:R-:W0:Y:S01]  /*45580*/  LDL.LU R10, [R1+0xf44] ;  /* 0x000f4400010a7983 */ /* 0x000e220000300800 */
[----:B------:R-:W-:-:S04]  /*45590*/  LEA R6, P5, R8, R2, 0x1 ;  /* 0x0000000208067211 */ /* 0x000fc800078a08ff */
[C---:B------:R-:W-:Y:S01]  /*455a0*/  LEA.HI.X.SX32 R7, R8.reuse, R0, 0x1, P5 ;  /* 0x0000000008077211 */ /* 0x040fe200028f0eff */
[----:B------:R-:W-:Y:S01]  /*455b0*/  VIADD R8, R8, UR5 ;  /* 0x0000000508087c36 */ /* 0x000fe20008000000 */
[----:B------:R-:W-:-:S04]  /*455c0*/  PRMT R3, R18, 0x7632, R3 ;  /* 0x0000763212037816 */ /* 0x000fc80000000003 */
[----:B-1----:R-:W-:Y:S01]  /*455d0*/  LEA R4, P5, R8, R2, 0x1 ;  /* 0x0000000208047211 */ /* 0x002fe200078a08ff */
[----:B------:R1:W-:Y:S01]  /*455e0*/  @P4 STG.E.U16 desc[UR20][R6.64], R3 ;  /* 0x0000000306004986 */ /* 0x0003e2000c101514 */
[----:B--2---:R-:W-:Y:S01]  /*455f0*/  ISETP.LT.AND P4, PT, R14, UR7, !P1 ;  /* 0x000000070e007c0c */ /* 0x004fe2000cf81270 */
[----:B------:R-:W2:Y:S01]  /*45600*/  LDCU UR7, c[0x0][0x39c] ;  /* 0x00007380ff0777ac */ /* 0x000ea20008000800 */
[C---:B------:R-:W-:Y:S01]  /*45610*/  LEA.HI.X.SX32 R5, R8.reuse, R0, 0x1, P5 ;  /* 0x0000000008057211 */ /* 0x040fe200028f0eff */
[----:B------:R-:W2:Y:S01]  /*45620*/  LDL.LU R14, [R1+0xf38] ;  /* 0x000f3800010e7983 */ /* 0x000ea20000300800 */
[----:B------:R-:W-:-:S03]  /*45630*/  VIADD R8, R8, UR5 ;  /* 0x0000000508087c36 */ /* 0x000fc60008000000 */
[----:B------:R3:W-:Y:S01]  /*45640*/  @P3 STG.E.U16 desc[UR20][R4.64], R20 ;  /* 0x0000001404003986 */ /* 0x0007e2000c101514 */
[C---:B-1----:R-:W-:Y:S01]  /*45650*/  VIADD R3, R8.reuse, UR5 ;  /* 0x0000000508037c36 */ /* 0x042fe20008000000 */
[C---:B---3--:R-:W-:Y:S02]  /*45660*/  LEA R4, P3, R8.reuse, R2, 0x1 ;  /* 0x0000000208047211 */ /* 0x048fe400078608ff */
[----:B-----5:R-:W-:Y:S01]  /*45670*/  ISETP.LT.AND P5, PT, R11, UR9, !P1 ;  /* 0x000000090b007c0c */ /* 0x020fe2000cfa1270 */
[----:B------:R-:W1:Y:S01]  /*45680*/  LDCU UR9, c[0x0][0x39c] ;  /* 0x00007380ff0977ac */ /* 0x000e620008000800 */
[----:B------:R-:W1:Y:S01]  /*45690*/  LDL.LU R11, [R1+0x12bc] ;  /* 0x0012bc00010b7983 */ /* 0x000e620000300800 */
[----:B------:R-:W-:Y:S02]  /*456a0*/  LEA.HI.X.SX32 R5, R8, R0, 0x1, P3 ;  /* 0x0000000008057211 */ /* 0x000fe400018f0eff */
[----:B------:R-:W-:Y:S02]  /*456b0*/  LEA R6, P3, R3, R2, 0x1 ;  /* 0x0000000203067211 */ /* 0x000fe400078608ff */
[----:B------:R-:W-:-:S02]  /*456c0*/  PRMT R9, R20, 0x7632, R9 ;  /* 0x0000763214097816 */ /* 0x000fc40000000009 */
[----:B------:R-:W-:Y:S02]  /*456d0*/  F2FP.BF16.F32.PACK_AB R22, R23, R22 ;  /* 0x000000161716723e */ /* 0x000fe400000010ff */
[----:B------:R-:W-:Y:S01]  /*456e0*/  LEA.HI.X.SX32 R7, R3, R0, 0x1, P3 ;  /* 0x0000000003077211 */ /* 0x000fe200018f0eff */
[----:B------:R-:W-:Y:S04]  /*456f0*/  @P0 STG.E.U16 desc[UR20][R4.64], R9 ;  /* 0x0000000904000986 */ /* 0x000fe8000c101514 */
[----:B------:R3:W-:Y:S01]  /*45700*/  @P2 STG.E.U16 desc[UR20][R6.64], R22 ;  /* 0x0000001606002986 */ /* 0x0007e2000c101514 */
[----:B----4-:R-:W-:Y:S01]  /*45710*/  ISETP.LT.AND P0, PT, R13, UR4, !P1 ;  /* 0x000000040d007c0c */ /* 0x010fe2000cf01270 */
[----:B------:R-:W-:Y:S02]  /*45720*/  VIADD R8, R3, UR5 ;  /* 0x0000000503087c36 */ /* 0x000fe40008000000 */
[----:B------:R-:W4:Y:S01]  /*45730*/  LDL.LU R13, [R1+0x12cc] ;  /* 0x0012cc00010d7983 */ /* 0x000f220000300800 */
[----:B---3--:R-:W-:Y:S01]  /*45740*/  PRMT R7, R22, 0x7632, R7 ;  /* 0x0000763216077816 */ /* 0x008fe20000000007 */
[----:B------:R-:W4:Y:S01]  /*45750*/  LDCU UR4, c[0x0][0x39c] ;  /* 0x00007380ff0477ac */ /* 0x000f220008000800 */
[----:B0-----:R-:W-:Y:S01]  /*45760*/  ISETP.LT.AND P2, PT, R10, UR6, !P1 ;  /* 0x000000060a007c0c */ /* 0x001fe2000cf41270 */
[C---:B------:R-:W-:Y:S01]  /*45770*/  VIADD R3, R8.reuse, UR5 ;  /* 0x0000000508037c36 */ /* 0x040fe20008000000 */
[----:B------:R-:W3:Y:S01]  /*45780*/  LDL.LU R10, [R1+0x1290] ;  /* 0x00129000010a7983 */ /* 0x000ee20000300800 */
[C---:B------:R-:W-:Y:S01]  /*45790*/  LEA R4, P3, R8.reuse, R2, 0x1 ;  /* 0x0000000208047211 */ /* 0x040fe200078608ff */
[----:B------:R-:W3:Y:S03]  /*457a0*/  LDCU UR6, c[0x0][0x39c] ;  /* 0x00007380ff0677ac */ /* 0x000ee60008000800 */
[----:B------:R-:W-:-:S02]  /*457b0*/  LEA.HI.X.SX32 R5, R8, R0, 0x1, P3 ;  /* 0x0000000008057211 */ /* 0x000fc400018f0eff */
[----:B------:R-:W-:Y:S02]  /*457c0*/  LEA R6, P3, R3, R2, 0x1 ;  /* 0x0000000203067211 */ /* 0x000fe400078608ff */
[----:B------:R-:W-:Y:S01]  /*457d0*/  F2FP.BF16.F32.PACK_AB R24, R25, R24 ;  /* 0x000000181918723e */ /* 0x000fe200000010ff */
[----:B------:R0:W-:Y:S02]  /*457e0*/  @P4 STG.E.U16 desc[UR20][R4.64], R7 ;  /* 0x0000000704004986 */ /* 0x0001e4000c101514 */
[C---:B0-----:R-:W-:Y:S01]  /*457f0*/  LEA.HI.X.SX32 R7, R3.reuse, R0, 0x1, P3 ;  /* 0x0000000003077211 */ /* 0x041fe200018f0eff */
[----:B------:R-:W-:-:S04]  /*45800*/  VIADD R3, R3, UR5 ;  /* 0x0000000503037c36 */ /* 0x000fc80008000000 */
[----:B------:R0:W-:Y:S01]  /*45810*/  @P5 STG.E.U16 desc[UR20][R6.64], R24 ;  /* 0x0000001806005986 */ /* 0x0001e2000c101514 */
[C---:B------:R-:W-:Y:S01]  /*45820*/  LEA R4, P5, R3.reuse, R2, 0x1 ;  /* 0x0000000203047211 */ /* 0x040fe200078a08ff */
[----:B------:R-:W-:Y:S01]  /*45830*/  VIADD R9, R3, UR5 ;  /* 0x0000000503097c36 */ /* 0x000fe20008000000 */
[----:B-1----:R-:W-:Y:S01]  /*45840*/  ISETP.LT.AND P3, PT, R11, UR9, !P1 ;  /* 0x000000090b007c0c */ /* 0x002fe2000cf61270 */
[----:B------:R-:W1:Y:S01]  /*45850*/  LDCU UR9, c[0x0][0x39c] ;  /* 0x00007380ff0977ac */ /* 0x000e620008000800 */
[----:B------:R-:W5:Y:S04]  /*45860*/  LDL.LU R11, [R1+0x12a8] ;  /* 0x0012a800010b7983 */ /* 0x000f680000300800 */
[----:B------:R-:W5:Y:S01]  /*45870*/  LDL.LU R15, [R1+0x12b4] ;  /* 0x0012b400010f7983 */ /* 0x000f620000300800 */
[----:B------:R-:W-:-:S02]  /*45880*/  LEA.HI.X.SX32 R5, R3, R0, 0x1, P5 ;  /* 0x0000000003057211 */ /* 0x000fc400028f0eff */
[----:B0-----:R-:W-:Y:S02]  /*45890*/  LEA R6, P5, R9, R2, 0x1 ;  /* 0x0000000209067211 */ /* 0x001fe400078a08ff */
[----:B------:R-:W-:Y:S02]  /*458a0*/  PRMT R8, R24, 0x7632, R8 ;  /* 0x0000763218087816 */ /* 0x000fe40000000008 */
[----:B------:R-:W-:Y:S02]  /*458b0*/  F2FP.BF16.F32.PACK_AB R26, R27, R26 ;  /* 0x0000001a1b1a723e */ /* 0x000fe400000010ff */
[C---:B------:R-:W-:Y:S01]  /*458c0*/  LEA.HI.X.SX32 R7, R9.reuse, R0, 0x1, P5 ;  /* 0x0000000009077211 */ /* 0x040fe200028f0eff */
[----:B------:R0:W-:Y:S01]  /*458d0*/  @P0 STG.E.U16 desc[UR20][R4.64], R8 ;  /* 0x0000000804000986 */ /* 0x0001e2000c101514 */
[----:B--2---:R-:W-:Y:S01]  /*458e0*/  ISETP.LT.AND P4, PT, R14, UR7, !P1 ;  /* 0x000000070e007c0c */ /* 0x004fe2000cf81270 */
[----:B------:R-:W-:Y:S01]  /*458f0*/  VIADD R3, R9, UR5 ;  /* 0x0000000509037c36 */ /* 0x000fe20008000000 */
[----:B------:R-:W5:Y:S01]  /*45900*/  LDCU UR7, c[0x0][0x39c] ;  /* 0x00007380ff0777ac */ /* 0x000f620008000800 */
[----:B------:R2:W-:Y:S04]  /*45910*/  @P2 STG.E.U16 desc[UR20][R6.64], R26 ;  /* 0x0000001a06002986 */ /* 0x0005e8000c101514 */
[----:B------:R-:W5:Y:S01]  /*45920*/  LDL.LU R14, [R1+0x1288] ;  /* 0x00128800010e7983 */ /* 0x000f620000300800 */
[----:B---3--:R-:W-:-:S02]  /*45930*/  ISETP.LT.AND P2, PT, R10, UR6, !P1 ;  /* 0x000000060a007c0c */ /* 0x008fc4000cf41270 */
[----:B----4-:R-:W-:Y:S01]  /*45940*/  ISETP.LT.AND P0, PT, R13, UR4, !P1 ;  /* 0x000000040d007c0c */ /* 0x010fe2000cf01270 */
[----:B------:R-:W3:Y:S01]  /*45950*/  LDL.LU R10, [R1+0xf34] ;  /* 0x000f3400010a7983 */ /* 0x000ee20000300800 */
[----:B------:R-:W4:Y:S01]  /*45960*/  LDCU UR4, c[0x0][0x39c] ;  /* 0x00007380ff0477ac */ /* 0x000f220008000800 */
[C---:B0-----:R-:W-:Y:S01]  /*45970*/  LEA R4, P5, R3.reuse, R2, 0x1 ;  /* 0x0000000203047211 */ /* 0x041fe200078a08ff */
[C---:B------:R-:W-:Y:S01]  /*45980*/  VIADD R9, R3.reuse, UR5 ;  /* 0x0000000503097c36 */ /* 0x040fe20008000000 */
[----:B--2---:R-:W-:Y:S01]  /*45990*/  PRMT R7, R26, 0x7632, R7 ;  /* 0x000076321a077816 */ /* 0x004fe20000000007 */
[----:B------:R-:W0:Y:S01]  /*459a0*/  LDCU UR6, c[0x0][0x39c] ;  /* 0x00007380ff0677ac */ /* 0x000e220008000800 */
[----:B------:R-:W-:Y:S01]  /*459b0*/  LEA.HI.X.SX32 R5, R3, R0, 0x1, P5 ;  /* 0x0000000003057211 */ /* 0x000fe200028f0eff */
[----:B------:R-:W2:Y:S01]  /*459c0*/  LDL.LU R13, [R1+0xf28] ;  /* 0x000f2800010d7983 */ /* 0x000ea20000300800 */
[C---:B------:R-:W-:Y:S01]  /*459d0*/  LEA R6, P5, R9.reuse, R2, 0x1 ;  /* 0x0000000209067211 */ /* 0x040fe200078a08ff */
[----:B------:R-:W-:Y:S01]  /*459e0*/  VIADD R3, R9, UR5 ;  /* 0x0000000509037c36 */ /* 0x000fe20008000000 */
[----:B------:R-:W-:Y:S01]  /*459f0*/  F2FP.BF16.F32.PACK_AB R28, R29, R28 ;  /* 0x0000001c1d1c723e */ /* 0x000fe200000010ff */
[----:B------:R0:W-:Y:S03]  /*45a00*/  @P4 STG.E.U16 desc[UR20][R4.64], R7 ;  /* 0x0000000704004986 */ /* 0x0001e6000c101514 */
[----:B------:R-:W-:-:S02]  /*45a10*/  PRMT R8, R28, 0x7632, R8 ;  /* 0x000076321c087816 */ /* 0x000fc40000000008 */
[----:B0-----:R-:W-:Y:S02]  /*45a20*/  LEA.HI.X.SX32 R7, R9, R0, 0x1, P5 ;  /* 0x0000000009077211 */ /* 0x001fe400028f0eff */
[----:B------:R-:W-:-:S03]  /*45a30*/  LEA R4, P5, R3, R2, 0x1 ;  /* 0x0000000203047211 */ /* 0x000fc600078a08ff */
[----:B------:R-:W-:Y:S01]  /*45a40*/  @P3 STG.E.U16 desc[UR20][R6.64], R28 ;  /* 0x0000001c06003986 */ /* 0x000fe2000c101514 */
[C---:B------:R-:W-:Y:S01]  /*45a50*/  LEA.HI.X.SX32 R5, R3.reuse, R0, 0x1, P5 ;  /* 0x0000000003057211 */ /* 0x040fe200028f0eff */
[----:B------:R-:W-:Y:S01]  /*45a60*/  VIADD R3, R3, UR5 ;  /* 0x0000000503037c36 */ /* 0x000fe20008000000 */
[----:B-----5:R-:W-:Y:S02]  /*45a70*/  ISETP.LT.AND P4, PT, R11, UR7, !P1 ;  /* 0x000000070b007c0c */ /* 0x020fe4000cf81270 */
[----:B----4-:R-:W-:Y:S01]  /*45a80*/  ISETP.LT.AND P3, PT, R15, UR4, !P1 ;  /* 0x000000040f007c0c */ /* 0x010fe2000cf61270 */
[----:B------:R-:W3:Y:S01]  /*45a90*/  LDCU UR4, c[0x0][0x39c] ;  /* 0x00007380ff0477ac */ /* 0x000ee20008000800 */
[----:B------:R-:W1:Y:S04]  /*45aa0*/  LDL.LU R11, [R1+0x1294] ;  /* 0x00129400010b7983 */ /* 0x000e680000300800 */
[----:B------:R0:W-:Y:S01]  /*45ab0*/  @P0 STG.E.U16 desc[UR20][R4.64], R8 ;  /* 0x0000000804000986 */ /* 0x0001e2000c101514 */
[----:B------:R-:W-:Y:S01]  /*45ac0*/  F2FP.BF16.F32.PACK_AB R30, R31, R30 ;  /* 0x0000001e1f1e723e */ /* 0x000fe200000010ff */
[C---:B------:R-:W-:Y:S01]  /*45ad0*/  VIADD R9, R3.reuse, UR5 ;  /* 0x0000000503097c36 */ /* 0x040fe20008000000 */
[----:B------:R-:W2:Y:S01]  /*45ae0*/  LDCU UR7, c[0x0][0x39c] ;  /* 0x00007380ff0777ac */ /* 0x000ea20008000800 */
[----:B0-----:R-:W-:-:S04]  /*45af0*/  LEA R4, P0, R3, R2, 0x1 ;  /* 0x0000000203047211 */ /* 0x001fc800078008ff */
[----:B------:R-:W-:Y:S02]  /*45b00*/  LEA.HI.X.SX32 R5, R3, R0, 0x1, P0 ;  /* 0x0000000003057211 */ /* 0x000fe400000f0eff */
[----:B------:R-:W-:Y:S01]  /*45b10*/  ISETP.LT.AND P0, PT, R14, UR6, !P1 ;  /* 0x000000060e007c0c */ /* 0x000fe2000cf01270 */
[----:B------:R-:W0:Y:S01]  /*45b20*/  LDCU UR6, c[0x0][0x39c] ;  /* 0x00007380ff0677ac */ /* 0x000e220008000800 */
[----:B------:R-:W4:Y:S04]  /*45b30*/  LDL.LU R14, [R1+0x125c] ;  /* 0x00125c00010e7983 */ /* 0x000f280000300800 */
[----:B------:R5:W-:Y:S01]  /*45b40*/  @P2 STG.E.U16 desc[UR20][R4.64], R30 ;  /* 0x0000001e04002986 */ /* 0x000be2000c101514 */
[----:B---3--:R-:W-:Y:S01]  /*45b50*/  ISETP.LT.AND P2, PT, R10, UR4, !P1 ;  /* 0x000000040a007c0c */ /* 0x008fe2000cf41270 */
[----:B------:R-:W4:Y:S02]  /*45b60*/  LDCU UR4, c[0x0][0x39c] ;  /* 0x00007380ff0477ac */ /* 0x000f240008000800 */
[----:B------:R-:W0:Y:S01]  /*45b70*/  LDL.LU R10, [R1+0x1268] ;  /* 0x00126800010a7983 */ /* 0x000e220000300800 */
[----:B------:R-:W-:-:S02]  /*45b80*/  LEA R6, P5, R9, R2, 0x1 ;  /* 0x0000000209067211 */ /* 0x000fc400078a08ff */
[----:B------:R-:W-:Y:S02]  /*45b90*/  PRMT R3, R30, 0x7632, R3 ;  /* 0x000076321e037816 */ /* 0x000fe40000000003 */
[C---:B------:R-:W-:Y:S01]  /*45ba0*/  LEA.HI.X.SX32 R7, R9.reuse, R0, 0x1, P5 ;  /* 0x0000000009077211 */ /* 0x040fe200028f0eff */
[----:B------:R-:W-:-:S04]  /*45bb0*/  VIADD R9, R9, UR5 ;  /* 0x0000000509097c36 */ /* 0x000fc80008000000 */
[----:B------:R3:W-:Y:S01]  /*45bc0*/  @P4 STG.E.U16 desc[UR20][R6.64], R3 ;  /* 0x0000000306004986 */ /* 0x0007e2000c101514 */
[----:B-----5:R-:W-:Y:S02]  /*45bd0*/  LEA R4, P4, R9, R2, 0x1 ;  /* 0x0000000209047211 */ /* 0x020fe400078808ff */
[----:B------:R-:W-:Y:S02]  /*45be0*/  F2FP.BF16.F32.PACK_AB R32, R33, R32 ;  /* 0x000000202120723e */ /* 0x000fe400000010ff */
[C---:B------:R-:W-:Y:S01]  /*45bf0*/  LEA.HI.X.SX32 R5, R9.reuse, R0, 0x1, P4 ;  /* 0x0000000009057211 */ /* 0x040fe200020f0eff */
[----:B------:R-:W-:Y:S01]  /*45c00*/  VIADD R9, R9, UR5 ;  /* 0x0000000509097c36 */ /* 0x000fe20008000000 */
[----:B--2---:R-:W-:Y:S01]  /*45c10*/  ISETP.LT.AND P5, PT, R13, UR7, !P1 ;  /* 0x000000070d007c0c */ /* 0x004fe2000cfa1270 */
[----:B------:R-:W2:Y:S01]  /*45c20*/  LDCU UR7, c[0x0][0x39c] ;  /* 0x00007380ff0777ac */ /* 0x000ea20008000800 */
[----:B------:R-:W2:Y:S01]  /*45c30*/  LDL.LU R13, [R1+0x1274] ;  /* 0x00127400010d7983 */ /* 0x000ea20000300800 */
[----:B---3--:R-:W-:-:S03]  /*45c40*/  VIADD R3, R9, UR5 ;  /* 0x0000000509037c36 */ /* 0x008fc60008000000 */
[----:B------:R3:W-:Y:S01]  /*45c50*/  @P3 STG.E.U16 desc[UR20][R4.64], R32 ;  /* 0x0000002004003986 */ /* 0x0007e2000c101514 */
[----:B------:R-:W-:Y:S02]  /*45c60*/  PRMT R8, R32, 0x7632, R8 ;  /* 0x0000763220087816 */ /* 0x000fe40000000008 */
[----:B------:R-:W-:Y:S02]  /*45c70*/  F2FP.BF16.F32.PACK_AB R34, R35, R34 ;  /* 0x000000222322723e */ /* 0x000fe400000010ff */
[----:B---3--:R-:W-:Y:S02]  /*45c80*/  LEA R4, P3, R9, R2, 0x1 ;  /* 0x0000000209047211 */ /* 0x008fe400078608ff */
[----:B-1----:R-:W-:Y:S01]  /*45c90*/  ISETP.LT.AND P4, PT, R11, UR9, !P1 ;  /* 0x000000090b007c0c */ /* 0x002fe2000cf81270 */
[----:B------:R-:W1:Y:S01]  /*45ca0*/  LDCU UR9, c[0x0][0x39c] ;  /* 0x00007380ff0977ac */ /* 0x000e620008000800 */
[----:B------:R-:W1:Y:S01]  /*45cb0*/  LDL.LU R11, [R1+0x1248] ;  /* 0x00124800010b7983 */ /* 0x000e620000300800 */
[----:B------:R-:W-:-:S02]  /*45cc0*/  LEA.HI.X.SX32 R5, R9, R0, 0x1, P3 ;  /* 0x0000000009057211 */ /* 0x000fc400018f0eff */
[C---:B------:R-:W-:Y:S01]  /*45cd0*/  LEA R6, P3, R3.reuse, R2, 0x1 ;  /* 0x0000000203067211 */ /* 0x040fe200078608ff */
[----:B------:R-:W3:Y:S03]  /*45ce0*/  LDL.LU R15, [R1+0x1228] ;  /* 0x00122800010f7983 */ /* 0x000ee60000300800 */
[C---:B------:R-:W-:Y:S01]  /*45cf0*/  LEA.HI.X.SX32 R7, R3.reuse, R0, 0x1, P3 ;  /* 0x0000000003077211 */ /* 0x040fe200018f0eff */
[----:B------:R-:W-:Y:S04]  /*45d00*/  @P0 STG.E.U16 desc[UR20][R4.64], R8 ;  /* 0x0000000804000986 */ /* 0x000fe8000c101514 */
[----:B------:R5:W-:Y:S01]  /*45d10*/  @P2 STG.E.U16 desc[UR20][R6.64], R34 ;  /* 0x0000002206002986 */ /* 0x000be2000c101514 */
[----:B----4-:R-:W-:Y:S01]  /*45d20*/  ISETP.LT.AND P0, PT, R14, UR4, !P1 ;  /* 0x000000040e007c0c */ /* 0x010fe2000cf01270 */
[----:B------:R-:W-:Y:S01]  /*45d30*/  VIADD R9, R3, UR5 ;  /* 0x0000000503097c36 */ /* 0x000fe20008000000 */
[----:B-----5:R-:W-:Y:S01]  /*45d40*/  PRMT R7, R34, 0x7632, R7 ;  /* 0x0000763222077816 */ /* 0x020fe20000000007 */
[----:B------:R-:W3:Y:S01]  /*45d50*/  LDCU UR4, c[0x0][0x39c] ;  /* 0x00007380ff0477ac */ /* 0x000ee20008000800 */
[----:B0-----:R-:W-:Y:S01]  /*45d60*/  ISETP.LT.AND P2, PT, R10, UR6, !P1 ;  /* 0x000000060a007c0c */ /* 0x001fe2000cf41270 */
[C---:B------:R-:W-:Y:S01]  /*45d70*/  VIADD R3, R9.reuse, UR5 ;  /* 0x0000000509037c36 */ /* 0x040fe20008000000 */
[----:B------:R-:W4:Y:S01]  /*45d80*/  LDL.LU R10, [R1+0xf1c] ;  /* 0x000f1c00010a7983 */ /* 0x000f220000300800 */
[C---:B------:R-:W-:Y:S01]  /*45d90*/  LEA R4, P3, R9.reuse, R2, 0x1 ;  /* 0x0000000209047211 */ /* 0x040fe200078608ff */
[----:B------:R-:W4:Y:S02]  /*45da0*/  LDCU UR6, c[0x0][0x39c] ;  /* 0x00007380ff0677ac */ /* 0x000f240008000800 */
[----:B------:R-:W5:Y:S01]  /*45db0*/  LDL.LU R14, [R1+0xf18] ;  /* 0x000f1800010e7983 */ /* 0x000f620000300800 */
[----:B------:R-:W-:-:S02]  /*45dc0*/  LEA.HI.X.SX32 R5, R9, R0, 0x1, P3 ;  /* 0x0000000009057211 */ /* 0x000fc400018f0eff */
[----:B------:R-:W-:Y:S02]  /*45dd0*/  LEA R6, P3, R3, R2, 0x1 ;  /* 0x0000000203067211 */ /* 0x000fe400078608ff */
[----:B------:R-:W-:Y:S01]  /*45de0*/  F2FP.BF16.F32.PACK_AB R36, R37, R36 ;  /* 0x000000242524723e */ /* 0x000fe200000010ff */
[----:B------:R0:W-:Y:S02]  /*45df0*/  @P5 STG.E.U16 desc[UR20][R4.64], R7 ;  /* 0x0000000704005986 */ /* 0x0001e4000c101514 */
[C---:B0-----:R-:W-:Y:S01]  /*45e00*/  LEA.HI.X.SX32 R7, R3.reuse, R0, 0x1, P3 ;  /* 0x0000000003077211 */ /* 0x041fe200018f0eff */
[----:B------:R-:W-:Y:S01]  /*45e10*/  VIADD R3, R3, UR5 ;  /* 0x0000000503037c36 */ /* 0x000fe20008000000 */
[----:B--2---:R-:W-:Y:S01]  /*45e20*/  ISETP.LT.AND P5, PT, R13, UR7, !P1 ;  /* 0x000000070d007c0c */ /* 0x004fe2000cfa1270 */
[----:B------:R-:W5:Y:S01]  /*45e30*/  LDCU UR7, c[0x0][0x39c] ;  /* 0x00007380ff0777ac */ /* 0x000f620008000800 */
[----:B------:R-:W2:Y:S04]  /*45e40*/  LDL.LU R13, [R1+0x1200] ;  /* 0x00120000010d7983 */ /* 0x000ea80000300800 */
[----:B------:R0:W-:Y:S01]  /*45e50*/  @P4 STG.E.U16 desc[UR20][R6.64], R36 ;  /* 0x0000002406004986 */ /* 0x0001e2000c101514 */
[----:B------:R-:W-:-:S04]  /*45e60*/  LEA R8, P4, R3, R2, 0x1 ;  /* 0x0000000203087211 */ /* 0x000fc800078808ff */
[----:B------:R-:W-:Y:S02]  /*45e70*/  LEA.HI.X.SX32 R9, R3, R0, 0x1, P4 ;  /* 0x0000000003097211 */ /* 0x000fe400020f0eff */
[----:B-1----:R-:W-:Y:S01]  /*45e80*/  ISETP.LT.AND P3, PT, R11, UR9, !P1 ;  /* 0x000000090b007c0c */ /* 0x002fe2000cf61270 */
[----:B------:R-:W-:Y:S01]  /*45e90*/  VIADD R11, R3, UR5 ;  /* 0x00000005030b7c36 */ /* 0x000fe20008000000 */
[----:B0-----:R-:W-:Y:S01]  /*45ea0*/  PRMT R7, R36, 0x7632, R7 ;  /* 0x0000763224077816 */ /* 0x001fe20000000007 */
[----:B------:R-:W0:Y:S02]  /*45eb0*/  LDCU UR9, c[0x0][0x39c] ;  /* 0x00007380ff0977ac */ /* 0x000e240008000800 */
[C---:B------:R-:W-:Y:S01]  /*45ec0*/  VIADD R3, R11.reuse, UR5 ;  /* 0x000000050b037c36 */ /* 0x040fe20008000000 */
[----:B------:R-:W-:Y:S02]  /*45ed0*/  LEA R4, P4, R11, R2, 0x1 ;  /* 0x000000020b047211 */ /* 0x000fe400078808ff */
[----:B------:R-:W-:-:S02]  /*45ee0*/  F2FP.BF16.F32.PACK_AB R38, R39, R38 ;  /* 0x000000262726723e */ /* 0x000fc400000010ff */
[----:B------:R-:W-:Y:S01]  /*45ef0*/  LEA.HI.X.SX32 R5, R11, R0, 0x1, P4 ;  /* 0x000000000b057211 */ /* 0x000fe200020f0eff */
[C---:B------:R-:W-:Y:S01]  /*45f00*/  VIADD R11, R3.reuse, UR5 ;  /* 0x00000005030b7c36 */ /* 0x040fe20008000000 */
[----:B------:R-:W-:Y:S01]  /*45f10*/  LEA R6, P4, R3, R2, 0x1 ;  /* 0x0000000203067211 */ /* 0x000fe200078808ff */
[----:B------:R1:W-:Y:S01]  /*45f20*/  @P0 STG.E.U16 desc[UR20][R8.64], R7 ;  /* 0x0000000708000986 */ /* 0x0003e2000c101514 */
[----:B---3--:R-:W-:Y:S01]  /*45f30*/  ISETP.LT.AND P0, PT, R15, UR4, !P1 ;  /* 0x000000040f007c0c */ /* 0x008fe2000cf01270 */
[----:B------:R-:W2:Y:S02]  /*45f40*/  LDCU UR4, c[0x0][0x39c] ;  /* 0x00007380ff0477ac */ /* 0x000ea40008000800 */
[----:B------:R3:W-:Y:S04]  /*45f50*/  @P2 STG.E.U16 desc[UR20][R4.64], R38 ;  /* 0x0000002604002986 */ /* 0x0007e8000c101514 */
[----:B------:R-:W2:Y:S01]  /*45f60*/  LDL.LU R15, [R1+0x11f0] ;  /* 0x0011f000010f7983 */ /* 0x000ea20000300800 */
[----:B-1----:R-:W-:Y:S01]  /*45f70*/  LEA.HI.X.SX32 R7, R3, R0, 0x1, P4 ;  /* 0x0000000003077211 */ /* 0x002fe200020f0eff */
[----:B------:R-:W-:-:S02]  /*45f80*/  VIADD R3, R11, UR5 ;  /* 0x000000050b037c36 */ /* 0x000fc40008000000 */
[----:B------:R-:W2:Y:S04]  /*45f90*/  LDL.LU R17, [R1+0x11e4] ;  /* 0x0011e40001117983 */ /* 0x000ea80000300800 */
[----:B------:R-:W2:Y:S01]  /*45fa0*/  LDL.LU R16, [R1+0x11b8] ;  /* 0x0011b80001107983 */ /* 0x000ea20000300800 */
[----:B----4-:R-:W-:Y:S01]  /*45fb0*/  ISETP.LT.AND P2, PT, R10, UR6, !P1 ;  /* 0x000000060a007c0c */ /* 0x010fe2000cf41270 */
[----:B------:R-:W1:Y:S01]  /*45fc0*/  LDCU UR6, c[0x0][0x39c] ;  /* 0x00007380ff0677ac */ /* 0x000e620008000800 */
[----:B------:R-:W-:-:S04]  /*45fd0*/  LEA R10, P4, R11, R2, 0x1 ;  /* 0x000000020b0a7211 */ /* 0x000fc800078808ff */
[----:B------:R-:W-:Y:S02]  /*45fe0*/  LEA.HI.X.SX32 R11, R11, R0, 0x1, P4 ;  /* 0x000000000b0b7211 */ /* 0x000fe400020f0eff */
[----:B-----5:R-:W-:Y:S01]  /*45ff0*/  ISETP.LT.AND P4, PT, R14, UR7, !P1 ;  /* 0x000000070e007c0c */ /* 0x020fe2000cf81270 */
[----:B------:R-:W4:Y:S01]  /*46000*/  LDCU UR7, c[0x0][0x39c] ;  /* 0x00007380ff0777ac */ /* 0x000f220008000800 */
[----:B------:R-:W0:Y:S01]  /*46010*/  LDL.LU R14, [R1+0x1198] ;  /* 0x00119800010e7983 */ /* 0x000e220000300800 */
[----:B---3--:R-:W-:Y:S02]  /*46020*/  PRMT R5, R38, 0x7632, R5 ;  /* 0x0000763226057816 */ /* 0x008fe40000000005 */
[----:B------:R-:W-:-:S03]  /*46030*/  F2FP.BF16.F32.PACK_AB R40, R41, R40 ;  /* 0x000000282928723e */ /* 0x000fc600000010ff */
[----:B------:R3:W-:Y:S01]  /*46040*/  @P5 STG.E.U16 desc[UR20][R6.64], R5 ;  /* 0x0000000506005986 */ /* 0x0007e2000c101514 */
[----:B------:R-:W-:-:S03]  /*46050*/  LEA R4, P5, R3, R2, 0x1 ;  /* 0x0000000203047211 */ /* 0x000fc600078a08ff */
[----:B------:R-:W-:Y:S01]  /*46060*/  @P3 STG.E.U16 desc[UR20][R10.64], R40 ;  /* 0x000000280a003986 */ /* 0x000fe2000c101514 */
[C---:B---3--:R-:W-:Y:S01]  /*46070*/  LEA.HI.X.SX32 R5, R3.reuse, R0, 0x1, P5 ;  /* 0x0000000003057211 */ /* 0x048fe200028f0eff */
[----:B------:R-:W-:Y:S01]  /*46080*/  VIADD R3, R3, UR5 ;  /* 0x0000000503037c36 */ /* 0x000fe20008000000 */
[----:B--2---:R-:W-:Y:S01]  /*46090*/  ISETP.LT.AND P3, PT, R13, UR4, !P1 ;  /* 0x000000040d007c0c */ /* 0x004fe2000cf61270 */
[----:B------:R-:W2:Y:S02]  /*460a0*/  LDCU UR4, c[0x0][0x39c] ;  /* 0x00007380ff0477ac */ /* 0x000ea40008000800 */
[----:B------:R-:W-:Y:S01]  /*460b0*/  VIADD R13, R3, UR5 ;  /* 0x00000005030d7c36 */ /* 0x000fe20008000000 */
[----:B------:R-:W-:-:S04]  /*460c0*/  PRMT R7, R40, 0x7632, R7 ;  /* 0x0000763228077816 */ /* 0x000fc80000000007 */
[-C--:B------:R-:W-:Y:S01]  /*460d0*/  LEA R8, P5, R13, R2.reuse, 0x1 ;  /* 0x000000020d087211 */ /* 0x080fe200078a08ff */
[----:B------:R3:W-:Y:S01]  /*460e0*/  @P0 STG.E.U16 desc[UR20][R4.64], R7 ;  /* 0x0000000704000986 */ /* 0x0007e2000c101514 */
[----:B------:R-:W-:Y:S02]  /*460f0*/  LEA R6, P0, R3, R2, 0x1 ;  /* 0x0000000203067211 */ /* 0x000fe400078008ff */
[C---:B------:R-:W-:Y:S01]  /*46100*/  LEA.HI.X.SX32 R9, R13.reuse, R0, 0x1, P5 ;  /* 0x000000000d097211 */ /* 0x040fe200028f0eff */
[----:B------:R-:W-:Y:S01]  /*46110*/  VIADD R13, R13, UR5 ;  /* 0x000000050d0d7c36 */ /* 0x000fe20008000000 */
[----:B------:R-:W-:Y:S02]  /*46120*/  F2FP.BF16.F32.PACK_AB R42, R43, R42 ;  /* 0x0000002a2b2a723e */ /* 0x000fe400000010ff */
[----:B---3--:R-:W-:Y:S02]  /*46130*/  LEA.HI.X.SX32 R7, R3, R0, 0x1, P0 ;  /* 0x0000000003077211 */ /* 0x008fe400000f0eff */
[----:B------:R-:W-:-:S03]  /*46140*/  LEA R4, P5, R13, R2, 0x1 ;  /* 0x000000020d047211 */ /* 0x000fc600078a08ff */
[----:B------:R3:W-:Y:S01]  /*46150*/  @P2 STG.E.U16 desc[UR20][R6.64], R42 ;  /* 0x0000002a06002986 */ /* 0x0007e2000c101514 */
[----:B-1----:R-:W-:Y:S01]  /*46160*/  ISETP.LT.AND P0, PT, R15, UR6, !P1 ;  /* 0x000000060f007c0c */ /* 0x002fe2000cf01270 */
[----:B------:R-:W1:Y:S02]  /*46170*/  LDCU UR6, c[0x0][0x39c] ;  /* 0x00007380ff0677ac */ /* 0x000e640008000800 */
[----:B------:R-:W5:Y:S04]  /*46180*/  LDL.LU R15, [R1+0x1158] ;  /* 0x00115800010f7983 */ /* 0x000f680000300800 */
[----:B------:R-:W1:Y:S01]  /*46190*/  LDL.LU R10, [R1+0xf14] ;  /* 0x000f1400010a7983 */ /* 0x000e620000300800 */
[----:B--2---:R-:W-:Y:S01]  /*461a0*/  ISETP.LT.AND P2, PT, R17, UR4, !P1 ;  /* 0x0000000411007c0c */ /* 0x004fe2000cf41270 */
[----:B------:R-:W5:Y:S01]  /*461b0*/  LDCU UR4, c[0x0][0x39c] ;  /* 0x00007380ff0477ac */ /* 0x000f620008000800 */
[----:B------:R-:W-:Y:S01]  /*461c0*/  LEA.HI.X.SX32 R5, R13, R0, 0x1, P5 ;  /* 0x000000000d057211 */ /* 0x000fe200028f0eff */
[----:B------:R-:W2:Y:S01]  /*461d0*/  LDL.LU R17, [R1+0xf04] ;  /* 0x000f040001117983 */ /* 0x000ea20000300800 */
[----:B0-----:R-:W-:-:S02]  /*461e0*/  ISETP.LT.AND P5, PT, R14, UR9, !P1 ;  /* 0x000000090e007c0c */ /* 0x001fc4000cfa1270 */
[----:B------:R-:W-:Y:S01]  /*461f0*/  PRMT R3, R42, 0x7632, R3 ;  /* 0x000076322a037816 */ /* 0x000fe20000000003 */
[----:B------:R-:W2:Y:S01]  /*46200*/  LDL.LU R14, [R1+0x1148] ;  /* 0x00114800010e7983 */ /* 0x000ea20000300800 */
[----:B------:R-:W-:Y:S01]  /*46210*/  F2FP.BF16.F32.PACK_AB R44, R45, R44 ;  /* 0x0000002c2d2c723e */ /* 0x000fe200000010ff */
[----:B------:R-:W-:Y:S01]  /*46220*/  VIADD R13, R13, UR5 ;  /* 0x000000050d0d7c36 */ /* 0x000fe20008000000 */
[----:B------:R-:W2:Y:S01]  /*46230*/  LDCU UR9, c[0x0][0x39c] ;  /* 0x00007380ff0977ac */ /* 0x000ea20008000800 */
[----:B------:R0:W-:Y:S04]  /*46240*/  @P4 STG.E.U16 desc[UR20][R8.64], R3 ;  /* 0x0000000308004986 */ /* 0x0001e8000c101514 */
[----:B------:R4:W-:Y:S01]  /*46250*/  @P3 STG.E.U16 desc[UR20][R4.64], R44 ;  /* 0x0000002c04003986 */ /* 0x0009e2000c101514 */
[C---:B---3--:R-:W-:Y:S01]  /*46260*/  LEA R6, P3, R13.reuse, R2, 0x1 ;  /* 0x000000020d067211 */ /* 0x048fe200078608ff */
[----:B0-----:R-:W-:-:S03]  /*46270*/  VIADD R3, R13, UR5 ;  /* 0x000000050d037c36 */ /* 0x001fc60008000000 */
[----:B------:R-:W-:Y:S01]  /*46280*/  LEA.HI.X.SX32 R7, R13, R0, 0x1, P3 ;  /* 0x000000000d077211 */ /* 0x000fe200018f0eff */
[C---:B------:R-:W-:Y:S01]  /*46290*/  VIADD R11, R3.reuse, UR5 ;  /* 0x00000005030b7c36 */ /* 0x040fe20008000000 */
[----:B------:R-:W-:Y:S02]  /*462a0*/  LEA R8, P3, R3, R2, 0x1 ;  /* 0x0000000203087211 */ /* 0x000fe400078608ff */
[----:B----4-:R-:W-:Y:S02]  /*462b0*/  PRMT R5, R44, 0x7632, R5 ;  /* 0x000076322c057816 */ /* 0x010fe40000000005 */
[----:B------:R-:W-:Y:S02]  /*462c0*/  F2FP.BF16.F32.PACK_AB R46, R47, R46 ;  /* 0x0000002e2f2e723e */ /* 0x000fe400000010ff */
[----:B------:R-:W-:Y:S01]  /*462d0*/  LEA.HI.X.SX32 R9, R3, R0, 0x1, P3 ;  /* 0x0000000003097211 */ /* 0x000fe200018f0eff */
[C---:B------:R-:W-:Y:S01]  /*462e0*/  VIADD R3, R11.reuse, UR5 ;  /* 0x000000050b037c36 */ /* 0x040fe20008000000 */
[C---:B------:R-:W-:Y:S01]  /*462f0*/  LEA R4, P3, R11.reuse, R2, 0x1 ;  /* 0x000000020b047211 */ /* 0x040fe200078608ff */
[----:B------:R0:W-:Y:S04]  /*46300*/  @P0 STG.E.U16 desc[UR20][R6.64], R5 ;  /* 0x0000000506000986 */ /* 0x0001e8000c101514 */
[----:B------:R-:W-:Y:S01]  /*46310*/  @P2 STG.E.U16 desc[UR20][R8.64], R46 ;  /* 0x0000002e08002986 */ /* 0x000fe2000c101514 */
[----:B------:R-:W-:Y:S01]  /*46320*/  ISETP.LT.AND P4, PT, R16, UR7, !P1 ;  /* 0x0000000710007c0c */ /* 0x000fe2000cf81270 */
[----:B------:R-:W3:Y:S02]  /*46330*/  LDCU UR7, c[0x0][0x39c] ;  /* 0x00007380ff0777ac */ /* 0x000ee40008000800 */
[----:B------:R-:W4:Y:S01]  /*46340*/  LDL.LU R16, [R1+0x1124] ;  /* 0x0011240001107983 */ /* 0x000f220000300800 */
[----:B0-----:R-:W-:-:S02]  /*46350*/  LEA.HI.X.SX32 R5, R11, R0, 0x1, P3 ;  /* 0x000000000b057211 */ /* 0x001fc400018f0eff */
[----:B-1----:R-:W-:Y:S01]  /*46360*/  ISETP.LT.AND P2, PT, R10, UR6, !P1 ;  /* 0x000000060a007c0c */ /* 0x002fe2000cf41270 */
[----:B------:R-:W0:Y:S01]  /*46370*/  LDCU UR6, c[0x0][0x39c] ;  /* 0x00007380ff0677ac */ /* 0x000e220008000800 */
[----:B------:R-:W-:Y:S02]  /*46380*/  LEA R10, P3, R3, R2, 0x1 ;  /* 0x00000002030a7211 */ /* 0x000fe400078608ff */
[----:B-----5:R-:W-:Y:S01]  /*46390*/  ISETP.LT.AND P0, PT, R15, UR4, !P1 ;  /* 0x000000040f007c0c */ /* 0x020fe2000cf01270 */
[----:B------:R-:W4:Y:S01]  /*463a0*/  LDCU UR4, c[0x0][0x39c] ;  /* 0x00007380ff0477ac */ /* 0x000f220008000800 */
[----:B------:R-:W-:Y:S01]  /*463b0*/  LEA.HI.X.SX32 R11, R3, R0, 0x1, P3 ;  /* 0x00000000030b7211 */ /* 0x000fe200018f0eff */
[----:B------:R-:W0:Y:S01]  /*463c0*/  LDL.LU R15, [R1+0x10f4] ;  /* 0x0010f400010f7983 */ /* 0x000e220000300800 */
[----:B--2---:R-:W-:Y:S02]  /*463d0*/  ISETP.LT.AND P3, PT, R14, UR9, !P1 ;  /* 0x000000090e007c0c */ /* 0x004fe4000cf61270 */
[----:B------:R-:W-:Y:S01]  /*463e0*/  PRMT R7, R46, 0x7632, R7 ;  /* 0x000076322e077816 */ /* 0x000fe20000000007 */
[----:B------:R-:W2:Y:S01]  /*463f0*/  LDL.LU R14, [R1+0x102c] ;  /* 0x00102c00010e7983 */ /* 0x000ea20000300800 */
[----:B------:R-:W-:Y:S01]  /*46400*/  F2FP.BF16.F32.PACK_AB R48, R49, R48 ;  /* 0x000000303130723e */ /* 0x000fe200000010ff */
[----:B------:R-:W-:Y:S01]  /*46410*/  VIADD R3, R3, UR5 ;  /* 0x0000000503037c36 */ /* 0x000fe20008000000 */
[----:B------:R-:W-:Y:S01]  /*46420*/  F2FP.BF16.F32.PACK_AB R50, R51, R50 ;  /* 0x000000323332723e */ /* 0x000fe200000010ff */
[----:B------:R1:W-:Y:S01]  /*46430*/  @P4 STG.E.U16 desc[UR20][R4.64], R7 ;  /* 0x0000000704004986 */ /* 0x0003e2000c101514 */
[----:B------:R-:W-:Y:S01]  /*46440*/  F2FP.BF16.F32.PACK_AB R52, R53, R52 ;  /* 0x000000343534723e */ /* 0x000fe200000010ff */
[----:B------:R-:W5:Y:S02]  /*46450*/  LDCU UR9, c[0x0][0x39c] ;  /* 0x00007380ff0977ac */ /* 0x000f640008000800 */
[----:B------:R-:W-:Y:S01]  /*46460*/  @P5 STG.E.U16 desc[UR20][R10.64], R48 ;  /* 0x000000300a005986 */ /* 0x000fe2000c101514 */
[----:B------:R-:W-:-:S03]  /*46470*/  LEA R6, P5, R3, R2, 0x1 ;  /* 0x0000000203067211 */ /* 0x000fc600078a08ff */
[----:B------:R-:W5:Y:S01]  /*46480*/  LDL.LU R13, [R1+0x1028] ;  /* 0x00102800010d7983 */ /* 0x000f620000300800 */
[----:B------:R-:W-:Y:S02]  /*46490*/  PRMT R12, R48, 0x7632, R12 ;  /* 0x00007632300c7816 */ /* 0x000fe4000000000c */
[----:B-1----:R-:W-:-:S05]  /*464a0*/  LEA.HI.X.SX32 R7, R3, R0, 0x1, P5 ;  /* 0x0000000003077211 */ /* 0x002fca00028f0eff */
[----:B------:R1:W-:Y:S01]  /*464b0*/  @P0 STG.E.U16 desc[UR20][R6.64], R12 ;  /* 0x0000000c06000986 */ /* 0x0003e2000c101514 */
[----:B------:R-:W-:Y:S01]  /*464c0*/  VIADD R9, R3, UR5 ;  /* 0x0000000503097c36 */ /* 0x000fe20008000000 */
[----:B---3--:R-:W-:Y:S01]  /*464d0*/  ISETP.LT.AND P4, PT, R17, UR7, !P1 ;  /* 0x0000000711007c0c */ /* 0x008fe2000cf81270 */
[----:B------:R-:W2:Y:S01]  /*464e0*/  LDCU UR7, c[0x0][0x39c] ;  /* 0x00007380ff0777ac */ /* 0x000ea20008000800 */
[----:B-1----:R-:W3:Y:S02]  /*464f0*/  LDL.LU R12, [R1+0x101c] ;  /* 0x00101c00010c7983 */ /* 0x002ee40000300800 */
[C---:B------:R-:W-:Y:S02]  /*46500*/  LEA R4, P5, R9.reuse, R2, 0x1 ;  /* 0x0000000209047211 */ /* 0x040fe400078a08ff */
[----:B------:R-:W3:Y:S01]  /*46510*/  LDL.LU R17, [R1+0xefc] ;  /* 0x000efc0001117983 */ /* 0x000ee20000300800 */
[C---:B------:R-:W-:Y:S01]  /*46520*/  VIADD R3, R9.reuse, UR5 ;  /* 0x0000000509037c36 */ /* 0x040fe20008000000 */
[----:B------:R-:W-:-:S04]  /*46530*/  LEA.HI.X.SX32 R5, R9, R0, 0x1, P5 ;  /* 0x0000000009057211 */ /* 0x000fc800028f0eff */
[C---:B------:R-:W-:Y:S01]  /*46540*/  LEA R8, P5, R3.reuse, R2, 0x1 ;  /* 0x0000000203087211 */ /* 0x040fe200078a08ff */
[----:B------:R1:W-:Y:S03]  /*46550*/  @P2 STG.E.U16 desc[UR20][R4.64], R50 ;  /* 0x0000003204002986 */ /* 0x0003e6000c101514 */
[----:B------:R-:W-:Y:S02]  /*46560*/  LEA.HI.X.SX32 R9, R3, R0, 0x1, P5 ;  /* 0x0000000003097211 */ /* 0x000fe400028f0eff */
[----:B----4-:R-:W-:Y:S01]  /*46570*/  ISETP.LT.AND P0, PT, R16, UR4, !P1 ;  /* 0x0000000410007c0c */ /* 0x010fe2000cf01270 */
[----:B------:R-:W5:Y:S01]  /*46580*/  LDCU UR4, c[0x0][0x39c] ;  /* 0x00007380ff0477ac */ /* 0x000f620008000800 */
[----:B------:R-:W4:Y:S01]  /*46590*/  LDL.LU R16, [R1+0xef0] ;  /* 0x000ef00001107983 */ /* 0x000f220000300800 */
[----:B-1----:R-:W-:Y:S02]  /*465a0*/  PRMT R5, R50, 0x7632, R5 ;  /* 0x0000763232057816 */ /* 0x002fe40000000005 */
[----:B0-----:R-:W-:Y:S01]  /*465b0*/  ISETP.LT.AND P2, PT, R15, UR6, !P1 ;  /* 0x000000060f007c0c */ /* 0x001fe2000cf41270 */
[----:B------:R-:W-:-:S02]  /*465c0*/  VIADD R11, R3, UR5 ;  /* 0x00000005030b7c36 */ /* 0x000fc40008000000 */
[----:B------:R0:W-:Y:S01]  /*465d0*/  @P4 STG.E.U16 desc[UR20][R8.64], R5 ;  /* 0x0000000508004986 */ /* 0x0001e2000c101514 */
[----:B------:R-:W3:Y:S03]  /*465e0*/  LDCU UR6, c[0x0][0x39c] ;  /* 0x00007380ff0677ac */ /* 0x000ee60008000800 */
[----:B------:R-:W4:Y:S01]  /*465f0*/  LDL.LU R15, [R1+0x1010] ;  /* 0x00101000010f7983 */ /* 0x000f220000300800 */
[----:B--2---:R-:W-:Y:S01]  /*46600*/  ISETP.LT.AND P4, PT, R14, UR7, !P1 ;  /* 0x000000070e007c0c */ /* 0x004fe2000cf81270 */
[C---:B------:R-:W-:Y:S02]  /*46610*/  VIADD R3, R11.reuse, UR5 ;  /* 0x000000050b037c36 */ /* 0x040fe40008000000 */
[----:B------:R-:W2:Y:S01]  /*46620*/  LDL.LU R14, [R1+0x1008] ;  /* 0x00100800010e7983 */ /* 0x000ea20000300800 */
[C---:B------:R-:W-:Y:S01]  /*46630*/  LEA R10, P5, R11.reuse, R2, 0x1 ;  /* 0x000000020b0a7211 */ /* 0x040fe200078a08ff */
[----:B------:R-:W4:Y:S03]  /*46640*/  LDCU UR7, c[0x0][0x39c] ;  /* 0x00007380ff0777ac */ /* 0x000f260008000800 */
[----:B------:R-:W-:-:S02]  /*46650*/  LEA.HI.X.SX32 R11, R11, R0, 0x1, P5 ;  /* 0x000000000b0b7211 */ /* 0x000fc400028f0eff */
[C---:B------:R-:W-:Y:S02]  /*46660*/  LEA R4, P5, R3.reuse, R2, 0x1 ;  /* 0x0000000203047211 */ /* 0x040fe400078a08ff */
[----:B------:R-:W-:Y:S01]  /*46670*/  PRMT R7, R52, 0x7632, R7 ;  /* 0x0000763234077816 */ /* 0x000fe20000000007 */
[----:B------:R-:W-:Y:S01]  /*46680*/  @P3 STG.E.U16 desc[UR20][R10.64], R52 ;  /* 0x000000340a003986 */ /* 0x000fe2000c101514 */
[C---:B0-----:R-:W-:Y:S01]  /*46690*/  LEA.HI.X.SX32 R5, R3.reuse, R0, 0x1, P5 ;  /* 0x0000000003057211 */ /* 0x041fe200028f0eff */
[----:B------:R-:W-:Y:S01]  /*466a0*/  VIADD R3, R3, UR5 ;  /* 0x0000000503037c36 */ /* 0x000fe20008000000 */
[----:B-----5:R-:W-:Y:S01]  /*466b0*/  ISETP.LT.AND P3, PT, R13, UR4, !P1 ;  /* 0x000000040d007c0c */ /* 0x020fe2000cf61270 */
[----:B------:R-:W0:Y:S02]  /*466c0*/  LDCU UR4, c[0x0][0x39c] ;  /* 0x00007380ff0477ac */ /* 0x000e240008000800 */
[C---:B------:R-:W-:Y:S01]  /*466d0*/  VIADD R13, R3.reuse, UR5 ;  /* 0x00000005030d7c36 */ /* 0x040fe20008000000 */
[----:B------:R1:W-:Y:S01]  /*466e0*/  @P0 STG.E.U16 desc[UR20][R4.64], R7 ;  /* 0x0000000704000986 */ /* 0x0003e2000c101514 */
[----:B------:R-:W-:-:S02]  /*466f0*/  LEA R6, P0, R3, R2, 0x1 ;  /* 0x0000000203067211 */ /* 0x000fc400078008ff */
[----:B------:R-:W-:Y:S02]  /*46700*/  F2FP.BF16.F32.PACK_AB R54, R55, R54 ;  /* 0x000000363736723e */ /* 0x000fe400000010ff */
[----:B------:R-:W-:-:S04]  /*46710*/  LEA R8, P5, R13, R2, 0x1 ;  /* 0x000000020d087211 */ /* 0x000fc800078a08ff */
[-C--:B------:R-:W-:Y:S02]  /*46720*/  LEA.HI.X.SX32 R9, R13, R0.reuse, 0x1, P5 ;  /* 0x000000000d097211 */ /* 0x080fe400028f0eff */
[----:B-1----:R-:W-:Y:S02]  /*46730*/  LEA.HI.X.SX32 R7, R3, R0, 0x1, P0 ;  /* 0x0000000003077211 */ /* 0x002fe400000f0eff */
[----:B---3--:R-:W-:Y:S01]  /*46740*/  ISETP.LT.AND P0, PT, R12, UR6, !P1 ;  /* 0x000000060c007c0c */ /* 0x008fe2000cf01270 */
[----:B------:R-:W-:Y:S01]  /*46750*/  VIADD R13, R13, UR5 ;  /* 0x000000050d0d7c36 */ /* 0x000fe20008000000 */
[----:B------:R-:W3:Y:S01]  /*46760*/  LDL.LU R12, [R1+0xff4] ;  /* 0x000ff400010c7983 */ /* 0x000ee20000300800 */
[----:B------:R-:W-:Y:S01]  /*46770*/  PRMT R3, R54, 0x7632, R3 ;  /* 0x0000763236037816 */ /* 0x000fe20000000003 */
[----:B------:R-:W3:Y:S02]  /*46780*/  LDCU UR6, c[0x0][0x39c] ;  /* 0x00007380ff0677ac */ /* 0x000ee40008000800 */
[----:B------:R-:W5:Y:S04]  /*46790*/  LDL.LU R10, [R1+0xf88] ;  /* 0x000f8800010a7983 */ /* 0x000f680000300800 */
[----:B------:R1:W-:Y:S01]  /*467a0*/  @P2 STG.E.U16 desc[UR20][R6.64], R54 ;  /* 0x0000003606002986 */ /* 0x0003e2000c101514 */
[----:B0-----:R-:W-:Y:S01]  /*467b0*/  ISETP.LT.AND P2, PT, R17, UR4, !P1 ;  /* 0x0000000411007c0c */ /* 0x001fe2000cf41270 */
[----:B------:R-:W2:Y:S02]  /*467c0*/  LDCU UR4, c[0x0][0x39c] ;  /* 0x00007380ff0477ac */ /* 0x000ea40008000800 */
[----:B------:R-:W-:Y:S01]  /*467d0*/  @P4 STG.E.U16 desc[UR20][R8.64], R3 ;  /* 0x0000000308004986 */ /* 0x000fe2000c101514 */
[----:B------:R-:W-:-:S02]  /*467e0*/  LEA R4, P4, R13, R2, 0x1 ;  /* 0x000000020d047211 */ /* 0x000fc400078808ff */
[----:B------:R-:W-:Y:S02]  /*467f0*/  F2FP.BF16.F32.PACK_AB R56, R57, R56 ;  /* 0x000000383938723e */ /* 0x000fe400000010ff */
[C---:B------:R-:W-:Y:S01]  /*46800*/  LEA.HI.X.SX32 R5, R13.reuse, R0, 0x1, P4 ;  /* 0x000000000d057211 */ /* 0x040fe200020f0eff */
[----:B------:R-:W-:-:S04]  /*46810*/  VIADD R13, R13, UR5 ;  /* 0x000000050d0d7c36 */ /* 0x000fc80008000000 */
[----:B------:R0:W-:Y:S01]  /*46820*/  @P3 STG.E.U16 desc[UR20][R4.64], R56 ;  /* 0x0000003804003986 */ /* 0x0001e2000c101514 */
[----:B-1----:R-:W-:-:S04]  /*46830*/  LEA R6, P3, R13, R2, 0x1 ;  /* 0x000000020d067211 */ /* 0x002fc800078608ff */
[----:B------:R-:W-:Y:S02]  /*46840*/  LEA.HI.X.SX32 R7, R13, R0, 0x1, P3 ;  /* 0x000000000d077211 */ /* 0x000fe400018f0eff */
[----:B0-----:R-:W-:-:S05]  /*46850*/  PRMT R5, R56, 0x7632, R5 ;  /* 0x0000763238057816 */ /* 0x001fca0000000005 */
[----:B------:R0:W-:Y:S01]  /*46860*/  @P0 STG.E.U16 desc[UR20][R6.64], R5 ;  /* 0x0000000506000986 */ /* 0x0001e2000c101514 */
[----:B----4-:R-:W-:Y:S01]  /*46870*/  ISETP.LT.AND P5, PT, R16, UR7, !P1 ;  /* 0x0000000710007c0c */ /* 0x010fe2000cfa1270 */
[----:B------:R-:W-:Y:S01]  /*46880*/  VIADD R3, R13, UR5 ;  /* 0x000000050d037c36 */ /* 0x000fe20008000000 */
[----:B------:R-:W5:Y:S01]  /*46890*/  LDCU UR7, c[0x0][0x39c] ;  /* 0x00007380ff0777ac */ /* 0x000f620008000800 */
[----:B--2---:R-:W-:Y:S02]  /*468a0*/  ISETP.LT.AND P0, PT, R14, UR4, !P1 ;  /* 0x000000040e007c0c */ /* 0x004fe4000cf01270 */
[C---:B------:R-:W-:Y:S01]  /*468b0*/  VIADD R11, R3.reuse, UR5 ;  /* 0x00000005030b7c36 */ /* 0x040fe20008000000 */
[----:B------:R-:W2:Y:S01]  /*468c0*/  LDL.LU R14, [R1+0xf84] ;  /* 0x000f8400010e7983 */ /* 0x000ea20000300800 */
[C---:B------:R-:W-:Y:S01]  /*468d0*/  LEA R8, P3, R3.reuse, R2, 0x1 ;  /* 0x0000000203087211 */ /* 0x040fe200078608ff */
[----:B------:R-:W2:Y:S02]  /*468e0*/  LDCU UR4, c[0x0][0x39c] ;  /* 0x00007380ff0477ac */ /* 0x000ea40008000800 */
[----:B------:R-:W4:Y:S04]  /*468f0*/  LDL.LU R18, [R1+0xf7c] ;  /* 0x000f7c0001127983 */ /* 0x000f280000300800 */
[----:B------:R-:W4:Y:S01]  /*46900*/  LDL.LU R16, [R1+0xeec] ;  /* 0x000eec0001107983 */ /* 0x000f220000300800 */
[----:B------:R-:W-:-:S02]  /*46910*/  LEA.HI.X.SX32 R9, R3, R0, 0x1, P3 ;  /* 0x0000000003097211 */ /* 0x000fc400018f0eff */
[----:B------:R-:W-:Y:S02]  /*46920*/  LEA R4, P3, R11, R2, 0x1 ;  /* 0x000000020b047211 */ /* 0x000fe400078608ff */
[----:B------:R-:W-:Y:S02]  /*46930*/  F2FP.BF16.F32.PACK_AB R58, R59, R58 ;  /* 0x0000003a3b3a723e */ /* 0x000fe400000010ff */
[C---:B0-----:R-:W-:Y:S01]  /*46940*/  LEA.HI.X.SX32 R5, R11.reuse, R0, 0x1, P3 ;  /* 0x000000000b057211 */ /* 0x041fe200018f0eff */
[----:B------:R-:W-:Y:S01]  /*46950*/  VIADD R11, R11, UR5 ;  /* 0x000000050b0b7c36 */ /* 0x000fe20008000000 */
[----:B------:R-:W-:Y:S01]  /*46960*/  PRMT R7, R58, 0x7632, R7 ;  /* 0x000076323a077816 */ /* 0x000fe20000000007 */
[----:B------:R0:W-:Y:S02]  /*46970*/  @P2 STG.E.U16 desc[UR20][R8.64], R58 ;  /* 0x0000003a08002986 */ /* 0x0001e4000c101514 */
[----:B------:R-:W-:Y:S02]  /*46980*/  VIADD R3, R11, UR5 ;  /* 0x000000050b037c36 */ /* 0x000fe40008000000 */
[----:B------:R1:W-:Y:S01]  /*46990*/  @P5 STG.E.U16 desc[UR20][R4.64], R7 ;  /* 0x0000000704005986 */ /* 0x0003e2000c101514 */
[----:B------:R-:W-:Y:S01]  /*469a0*/  ISETP.LT.AND P4, PT, R15, UR9, !P1 ;  /* 0x000000090f007c0c */ /* 0x000fe2000cf81270 */
[----:B0-----:R-:W-:Y:S01]  /*469b0*/  VIADD R9, R3, UR5 ;  /* 0x0000000503097c36 */ /* 0x001fe20008000000 */
[----:B-----5:R-:W-:-:S03]  /*469c0*/  ISETP.LT.AND P2, PT, R10, UR7, !P1 ;  /* 0x000000070a007c0c */ /* 0x020fc6000cf41270 */
[----:B------:R-:W-:Y:S01]  /*469d0*/  VIADD R13, R9, UR5 ;  /* 0x00000005090d7c36 */ /* 0x000fe20008000000 */
[C---:B------:R-:W-:Y:S01]  /*469e0*/  LEA R10, P5, R11.reuse, R2, 0x1 ;  /* 0x000000020b0a7211 */ /* 0x040fe200078a08ff */
[----:B------:R-:W0:Y:S03]  /*469f0*/  LDCU UR7, c[0x0][0x39c] ;  /* 0x00007380ff0777ac */ /* 0x000e260008000800 */
[----:B------:R-:W-:Y:S02]  /*46a00*/  LEA.HI.X.SX32 R11, R11, R0, 0x1, P5 ;  /* 0x000000000b0b7211 */ /* 0x000fe400028f0eff */
[----:B------:R-:W-:Y:S02]  /*46a10*/  LEA R6, P5, R3, R2, 0x1 ;  /* 0x0000000203067211 */ /* 0x000fe400078a08ff */
[----:B------:R-:W-:Y:S02]  /*46a20*/  F2FP.BF16.F32.PACK_AB R60, R61, R60 ;  /* 0x0000003c3d3c723e */ /* 0x000fe400000010ff */
[----:B-1----:R-:W-:Y:S01]  /*46a30*/  LEA.HI.X.SX32 R7, R3, R0, 0x1, P5 ;  /* 0x0000000003077211 */ /* 0x002fe200028f0eff */
[----:B------:R-:W-:Y:S01]  /*46a40*/  VIADD R3, R13, UR5 ;  /* 0x000000050d037c36 */ /* 0x000fe20008000000 */
[----:B---3--:R-:W-:Y:S01]  /*46a50*/  ISETP.LT.AND P3, PT, R12, UR6, !P1 ;  /* 0x000000060c007c0c */ /* 0x008fe2000cf61270 */
[----:B------:R-:W4:Y:S01]  /*46a60*/  LDCU UR6, c[0x0][0x39c] ;  /* 0x00007380ff0677ac */ /* 0x000f220008000800 */
[----:B------:R-:W-:Y:S01]  /*46a70*/  PRMT R5, R60, 0x7632, R5 ;  /* 0x000076323c057816 */ /* 0x000fe20000000005 */
[----:B------:R-:W-:Y:S01]  /*46a80*/  VIADD R15, R3, UR5 ;  /* 0x00000005030f7c36 */ /* 0x000fe20008000000 */
[----:B------:R-:W-:Y:S01]  /*46a90*/  @P4 STG.E.U16 desc[UR20][R10.64], R60 ;  /* 0x0000003c0a004986 */ /* 0x000fe2000c101514 */
[----:B------:R-:W-:-:S02]  /*46aa0*/  LEA R4, P4, R9, R2, 0x1 ;  /* 0x0000000209047211 */ /* 0x000fc400078808ff */
[----:B------:R-:W-:Y:S01]  /*46ab0*/  LEA R8, P5, R13, R2, 0x1 ;  /* 0x000000020d087211 */ /* 0x000fe200078a08ff */
[----:B------:R-:W-:Y:S01]  /*46ac0*/  VIADD R17, R15, UR5 ;  /* 0x000000050f117c36 */ /* 0x000fe20008000000 */
[----:B------:R1:W-:Y:S03]  /*46ad0*/  @P0 STG.E.U16 desc[UR20][R6.64], R5 ;  /* 0x0000000506000986 */ /* 0x0003e6000c101514 */
[----:B------:R-:W-:Y:S01]  /*46ae0*/  VIADD R19, R17, UR5 ;  /* 0x0000000511137c36 */ /* 0x000fe20008000000 */
[-C--:B-1----:R-:W-:Y:S02]  /*46af0*/  LEA.HI.X.SX32 R5, R9, R0.reuse, 0x1, P4 ;  /* 0x0000000009057211 */ /* 0x082fe400020f0eff */
[----:B------:R-:W-:Y:S02]  /*46b00*/  LEA.HI.X.SX32 R9, R13, R0, 0x1, P5 ;  /* 0x000000000d097211 */ /* 0x000fe400028f0eff */
[----:B------:R-:W-:-:S02]  /*46b10*/  LEA R12, P5, R15, R2, 0x1 ;  /* 0x000000020f0c7211 */ /* 0x000fc400078a08ff */
[----:B------:R-:W-:Y:S02]  /*46b20*/  LEA R10, P0, R3, R2, 0x1 ;  /* 0x00000002030a7211 */ /* 0x000fe400078008ff */
[-C--:B------:R-:W-:Y:S02]  /*46b30*/  LEA.HI.X.SX32 R13, R15, R0.reuse, 0x1, P5 ;  /* 0x000000000f0d7211 */ /* 0x080fe400028f0eff */
[----:B------:R-:W-:Y:S02]  /*46b40*/  LEA.HI.X.SX32 R11, R3, R0, 0x1, P0 ;  /* 0x00000000030b7211 */ /* 0x000fe400000f0eff */
[----:B------:R-:W-:Y:S02]  /*46b50*/  F2FP.BF16.F32.PACK_AB R62, R63, R62 ;  /* 0x0000003e3f3e723e */ /* 0x000fe400000010ff */
[----:B------:R-:W-:Y:S02]  /*46b60*/  F2FP.BF16.F32.PACK_AB R64, R65, R64 ;  /* 0x000000404140723e */ /* 0x000fe400000010ff */
[----:B------:R-:W-:-:S02]  /*46b70*/  F2FP.BF16.F32.PACK_AB R66, R67, R66 ;  /* 0x000000424342723e */ /* 0x000fc400000010ff */
[----:B------:R-:W-:Y:S01]  /*46b80*/  PRMT R6, R64, 0x7632, R6 ;  /* 0x0000763240067816 */ /* 0x000fe20000000006 */
[----:B------:R1:W-:Y:S01]  /*46b90*/  @P3 STG.E.U16 desc[UR20][R4.64], R62 ;  /* 0x0000003e04003986 */ /* 0x0003e2000c101514 */
[----:B------:R-:W-:Y:S02]  /*46ba0*/  PRMT R7, R66, 0x7632, R7 ;  /* 0x0000763242077816 */ /* 0x000fe40000000007 */
[----:B--2---:R-:W-:Y:S02]  /*46bb0*/  ISETP.LT.AND P4, PT, R14, UR4, !P1 ;  /* 0x000000040e007c0c */ /* 0x004fe4000cf81270 */
[C---:B------:R-:W-:Y:S02]  /*46bc0*/  LEA R14, P5, R19.reuse, R2, 0x1 ;  /* 0x00000002130e7211 */ /* 0x040fe400078a08ff */
[----:B----4-:R-:W-:Y:S02]  /*46bd0*/  ISETP.LT.AND P0, PT, R18, UR6, !P1 ;  /* 0x0000000612007c0c */ /* 0x010fe4000cf01270 */
[----:B------:R-:W-:-:S02]  /*46be0*/  LEA.HI.X.SX32 R15, R19, R0, 0x1, P5 ;  /* 0x00000000130f7211 */ /* 0x000fc400028f0eff */
[----:B0-----:R-:W-:Y:S02]  /*46bf0*/  ISETP.LT.AND P1, PT, R16, UR7, !P1 ;  /* 0x0000000710007c0c */ /* 0x001fe4000cf21270 */
[----:B------:R-:W-:-:S04]  /*46c00*/  LEA R2, P5, R17, R2, 0x1 ;  /* 0x0000000211027211 */ /* 0x000fc800078a08ff */
[----:B------:R-:W-:Y:S02]  /*46c10*/  LEA.HI.X.SX32 R3, R17, R0, 0x1, P5 ;  /* 0x0000000011037211 */ /* 0x000fe400028f0eff */
[----:B------:R-:W-:-:S05]  /*46c20*/  PRMT R0, R62, 0x7632, R0 ;  /* 0x000076323e007816 */ /* 0x000fca0000000000 */
[----:B------:R1:W-:Y:S04]  /*46c30*/  @P2 STG.E.U16 desc[UR20][R8.64], R0 ;  /* 0x0000000008002986 */ /* 0x0003e8000c101514 */
[----:B------:R1:W-:Y:S04]  /*46c40*/  @P4 STG.E.U16 desc[UR20][R10.64], R64 ;  /* 0x000000400a004986 */ /* 0x0003e8000c101514 */
[----:B------:R1:W-:Y:S04]  /*46c50*/  @P0 STG.E.U16 desc[UR20][R12.64], R6 ;  /* 0x000000060c000986 */ /* 0x0003e8000c101514 */
[----:B------:R1:W-:Y:S04]  /*46c60*/  @P1 STG.E.U16 desc[UR20][R2.64], R66 ;  /* 0x0000004202001986 */ /* 0x0003e8000c101514 */
[----:B------:R1:W-:Y:S01]  /*46c70*/  @P6 STG.E.U16 desc[UR20][R14.64], R7 ;  /* 0x000000070e006986 */ /* 0x0003e2000c101514 */
[----:B------:R-:W-:Y:S06]  /*46c80*/  BAR.SYNC.DEFER_BLOCKING 0x0 ;  /* 0x0000000000007b1d */ /* 0x000fec0000010000 */
[----:B------:R-:W-:Y:S05]  /*46c90*/  BRA.U UP0, `(.L_x_14) ;  /* 0x0000000100a07547 */ /* 0x000fea000b800000 */
[----:B------:R-:W0:Y:S01]  /*46ca0*/  S2UR UR5, SR_CgaCtaId ;  /* 0x00000000000579c3 */ /* 0x000e220000008800 */
[----:B------:R-:W-:Y:S01]  /*46cb0*/  NOP ;  /* 0x0000000000007918 */ /* 0x000fe20000000000 */
[----:B------:R-:W-:Y:S01]  /*46cc0*/  UMOV UR4, 0x50 ;  /* 0x0000005000047882 */ /* 0x000fe20000000000 */
[----:B-1----:R-:W-:Y:S02]  /*46cd0*/  IMAD.U32 R0, RZ, RZ, UR8 ;  /* 0x00000008ff007e24 */ /* 0x002fe4000f8e00ff */
[----:B------:R-:W-:Y:S02]  /*46ce0*/  IMAD.MOV.U32 R3, RZ, RZ, 0xffff ;  /* 0x0000ffffff037424 */ /* 0x000fe400078e00ff */
[----:B------:R-:W-:Y:S01]  /*46cf0*/  IMAD.MOV.U32 R7, RZ, RZ, 0x1 ;  /* 0x00000001ff077424 */ /* 0x000fe200078e00ff */
[----:B------:R-:W-:-:S04]  /*46d00*/  LOP3.LUT R0, R0, 0xffff, RZ, 0xc0, !PT ;  /* 0x0000ffff00007812 */ /* 0x000fc800078ec0ff */
[----:B------:R-:W-:-:S05]  /*46d10*/  SHF.R.U32.HI R0, RZ, 0x5, R0 ;  /* 0x00000005ff007819 */ /* 0x000fca0000011600 */
[----:B------:R-:W-:Y:S01]  /*46d20*/  VIADD R2, R0, 0x10 ;  /* 0x0000001000027836 */ /* 0x000fe20000000000 */
[----:B------:R-:W-:Y:S01]  /*46d30*/  SHF.L.U32 R0, R3, R0, RZ ;  /* 0x0000000003007219 */ /* 0x000fe200000006ff */
[----:B0-----:R-:W-:-:S03]  /*46d40*/  ULEA UR6, UR5, UR4, 0x18 ;  /* 0x0000000405067291 */ /* 0x001fc6000f8ec0ff */
[----:B------:R-:W-:-:S04]  /*46d50*/  SHF.L.U32 R3, R7, R2, RZ ;  /* 0x0000000207037219 */ /* 0x000fc800000006ff */
[----:B------:R-:W-:Y:S02]  /*46d60*/  LOP3.LUT R0, R3, R0, RZ, 0xfc, !PT ;  /* 0x0000000003007212 */ /* 0x000fe400078efcff */
[----:B------:R-:W0:Y:S02]  /*46d70*/  LDS R5, [UR6] ;  /* 0x00000006ff057984 */ /* 0x000e240008000800 */
[C---:B------:R-:W-:Y:S02]  /*46d80*/  LOP3.LUT R2, R0.reuse, 0xffff, RZ, 0xc0, !PT ;  /* 0x0000ffff00027812 */ /* 0x040fe400078ec0ff */
[----:B0-----:R-:W-:-:S04]  /*46d90*/  LOP3.LUT R3, R0, 0xffff, R5, 0x80, !PT ;  /* 0x0000ffff00037812 */ /* 0x001fc800078e8005 */
[----:B------:R-:W-:-:S13]  /*46da0*/  ISETP.NE.AND P0, PT, R3, R2, PT ;  /* 0x000000020300720c */ /* 0x000fda0003f05270 */
[----:B------:R-:W-:Y:S05]  /*46db0*/  @P0 BRA `(.L_x_15) ;  /* 0x0000000000500947 */ /* 0x000fea0003800000 */
[----:B------:R-:W-:Y:S02]  /*46dc0*/  SHF.R.U32.HI R5, RZ, 0x10, R5 ;  /* 0x00000010ff057819 */ /* 0x000fe40000011605 */
[----:B------:R-:W-:-:S04]  /*46dd0*/  SHF.R.U32.HI R2, RZ, 0x10, R0 ;  /* 0x00000010ff027819 */ /* 0x000fc80000011600 */
[----:B------:R-:W-:-:S04]  /*46de0*/  LOP3.LUT R5, R5, R2, RZ, 0xc0, !PT ;  /* 0x0000000205057212 */ /* 0x000fc800078ec0ff */
[----:B------:R-:W-:-:S13]  /*46df0*/  ISETP.NE.AND P0, PT, R5, R2, PT ;  /* 0x000000020500720c */ /* 0x000fda0003f05270 */
[----:B------:R-:W-:Y:S05]  /*46e00*/  @P0 BRA `(.L_x_16) ;  /* 0x0000000000300947 */ /* 0x000fea0003800000 */
[----:B------:R-:W-:Y:S01]  /*46e10*/  R2UR UR4, R0 ;  /* 0x00000000000472ca */ /* 0x000fe200000e0000 */
[----:B------:R-:W-:Y:S01]  /*46e20*/  VOTEU.ANY UR5, UPT, PT ;  /* 0x0000000000057886 */ /* 0x000fe200038e0100 */
[----:B------:R-:W0:Y:S01]  /*46e30*/  S2R R0, SR_LANEID ;  /* 0x0000000000007919 */ /* 0x000e220000000000 */
[----:B------:R-:W-:-:S10]  /*46e40*/  UFLO.U32 UR5, UR5 ;  /* 0x00000005000572bd */ /* 0x000fd400080e0000 */
[----:B------:R-:W-:-:S06]  /*46e50*/  ULOP3.LUT UR4, URZ, UR4, URZ, 0x33, !UPT ;  /* 0x00000004ff047292 */ /* 0x000fcc000f8e33ff */
[----:B------:R-:W-:-:S04]  /*46e60*/  IMAD.U32 R2, RZ, RZ, UR4 ;  /* 0x00000004ff027e24 */ /* 0x000fc8000f8e00ff */
[----:B------:R-:W1:Y:S02]  /*46e70*/  REDUX UR7, R2 ;  /* 0x00000000020773c4 */ /* 0x000e640000000000 */
[----:B------:R2:W-:Y:S01]  /*46e80*/  UTCATOMSWS.AND URZ, UR4 ;  /* 0x0000000400ff79e3 */ /* 0x0005e20008000000 */
[----:B0-----:R-:W-:Y:S01]  /*46e90*/  ISETP.EQ.U32.AND P0, PT, R0, UR5, PT ;  /* 0x0000000500007c0c */ /* 0x001fe2000bf02070 */
[----:B-1----:R-:W-:-:S12]  /*46ea0*/  IMAD.U32 R0, RZ, RZ, UR7 ;  /* 0x00000007ff007e24 */ /* 0x002fd8000f8e00ff */
[----:B------:R2:W-:Y:S01]  /*46eb0*/  @P0 ATOMS.AND RZ, [UR6], R0 ;  /* 0x00000000ffff098c */ /* 0x0005e2000a800006 */
[----:B------:R-:W-:Y:S05]  /*46ec0*/  BRA `(.L_x_14) ;  /* 0x0000000000147947 */ /* 0x000fea0003800000 */
.L_x_16:
[----:B------:R-:W-:-:S07]  /*46ed0*/  MOV R2, 0x46ef0 ;  /* 0x00046ef000027802 */ /* 0x000fce0000000f00 */
[----:B------:R-:W-:Y:S05]  /*46ee0*/  CALL.REL.NOINC `($__internal_0_$__cuda_sm10x_tcgen05_guardrail_trap_col_being_dealloced_not_returned_by_alloc) ;  /* 0x00000000002c7944 */ /* 0x000fea0003c00000 */
[----:B------:R-:W-:Y:S05]  /*46ef0*/  BRA `(.L_x_14) ;  /* 0x0000000000087947 */ /* 0x000fea0003800000 */
.L_x_15:
[----:B------:R-:W-:-:S07]  /*46f00*/  MOV R2, 0x46f20 ;  /* 0x00046f2000027802 */ /* 0x000fce0000000f00 */
[----:B------:R-:W-:Y:S05]  /*46f10*/  CALL.REL.NOINC `($__internal_2_$__cuda_sm10x_tcgen05_guardrail_trap_unallocated_columns_being_dealloced) ;  /* 0x0000000000387944 */ /* 0x000fea0003c00000 */
.L_x_14:
[----:B------:R-:W-:Y:S01]  /*46f20*/  NOP ;  /* 0x0000000000007918 */ /* 0x000fe20000000000 */
[----:B--2---:R-:W-:Y:S05]  /*46f30*/  EXIT ;  /* 0x000000000000794d */ /* 0x004fea0003800000 */
.L_x_9:
[----:B------:R-:W0:Y:S02]  /*46f40*/  SYNCS.PHASECHK.TRANS64.TRYWAIT P3, [UR6], R5 ;  /* 0x00000005ff0075a7 */ /* 0x000e240008061106 */
[----:B0-----:R-:W-:Y:S05]  /*46f50*/  @!P3 BRA `(.L_x_9) ;  /* 0xfffffffc00f8b947 */ /* 0x001fea000383ffff */
[----:B------:R-:W-:Y:S05]  /*46f60*/  BRA `(.L_x_17) ;  /* 0xfffffe5c00ec7947 */ /* 0x000fea000383ffff */
.L_x_13:
[----:B------:R-:W2:Y:S02]  /*46f70*/  SYNCS.PHASECHK.TRANS64.TRYWAIT P3, [UR6], R8 ;  /* 0x00000008ff0075a7 */ /* 0x000ea40008061106 */
[----:B--2---:R-:W-:Y:S05]  /*46f80*/  @!P3 BRA `(.L_x_13) ;  /* 0xfffffffc00f8b947 */ /* 0x004fea000383ffff */
[----:B------:R-:W-:Y:S05]  /*46f90*/  BRA `(.L_x_12) ;  /* 0xffffff5000d47947 */ /* 0x000fea000383ffff */
        .weak           $__internal_0_$__cuda_sm10x_tcgen05_guardrail_trap_col_being_dealloced_not_returned_by_alloc
        .type           $__internal_0_$__cuda_sm10x_tcgen05_guardrail_trap_col_being_dealloced_not_returned_by_alloc,@function
        .size           $__internal_0_$__cuda_sm10x_tcgen05_guardrail_trap_col_being_dealloced_not_returned_by_alloc,($__internal_1_$__cuda_sm10x_tcgen05_guardrail_trap_phase_invalid_during_alloc - $__internal_0_$__cuda_sm10x_tcgen05_guardrail_trap_col_being_dealloced_not_returned_by_alloc)
$__internal_0_$__cuda_sm10x_tcgen05_guardrail_trap_col_being_dealloced_not_returned_by_alloc:
[----:B------:R-:W-:Y:S05]  /*46fa0*/  BPT.TRAP 0x1 ;  /* 0x000000040000795c */ /* 0x000fea0000300000 */
[----:B------:R-:W-:-:S04]  /*46fb0*/  IMAD.MOV.U32 R3, RZ, RZ, 0x0 ;  /* 0x00000000ff037424 */ /* 0x000fc800078e00ff */
[----:B------:R-:W-:Y:S05]  /*46fc0*/  RET.REL.NODEC R2 `(matmul_kernel) ;  /* 0xfffffb90020c7950 */ /* 0x000fea0003c3ffff */
        .weak           $__internal_1_$__cuda_sm10x_tcgen05_guardrail_trap_phase_invalid_during_alloc
        .type           $__internal_1_$__cuda_sm10x_tcgen05_guardrail_trap_phase_invalid_during_alloc,@function
        .size           $__internal_1_$__cuda_sm10x_tcgen05_guardrail_trap_phase_invalid_during_alloc,($__internal_2_$__cuda_sm10x_tcgen05_guardrail_trap_unallocated_columns_being_dealloced - $__internal_1_$__cuda_sm10x_tcgen05_guardrail_trap_phase_invalid_during_alloc)
$__internal_1_$__cuda_sm10x_tcgen05_guardrail_trap_phase_invalid_during_alloc:
[----:B------:R-:W-:Y:S05]  /*46fd0*/  BPT.TRAP 0x1 ;  /* 0x000000040000795c */ /* 0x000fea0000300000 */
[----:B------:R-:W-:-:S04]  /*46fe0*/  IMAD.MOV.U32 R3, RZ, RZ, 0x0 ;  /* 0x00000000ff037424 */ /* 0x000fc800078e00ff */
[----:B------:R-:W-:Y:S05]  /*46ff0*/  RET.REL.NODEC R2 `(matmul_kernel) ;  /* 0xfffffb9002007950 */ /* 0x000fea0003c3ffff */
        .weak           $__internal_2_$__cuda_sm10x_tcgen05_guardrail_trap_unallocated_columns_being_dealloced
        .type           $__internal_2_$__cuda_sm10x_tcgen05_guardrail_trap_unallocated_columns_being_dealloced,@function
        .size           $__internal_2_$__cuda_sm10x_tcgen05_guardrail_trap_unallocated_columns_being_dealloced,(.L_x_21 - $__internal_2_$__cuda_sm10x_tcgen05_guardrail_trap_unallocated_columns_being_dealloced)
$__internal_2_$__cuda_sm10x_tcgen05_guardrail_trap_unallocated_columns_being_dealloced:
[----:B------:R-:W-:Y:S05]  /*47000*/  BPT.TRAP 0x1 ;  /* 0x000000040000795c */ /* 0x000fea0000300000 */
[----:B------:R-:W-:-:S04]  /*47010*/  IMAD.MOV.U32 R3, RZ, RZ, 0x0 ;  /* 0x00000000ff037424 */ /* 0x000fc800078e00ff */
[----:B------:R-:W-:Y:S05]  /*47020*/  RET.REL.NODEC R2 `(matmul_kernel) ;  /* 0xfffffb8c02f47950 */ /* 0x000fea0003c3ffff */
.L_x_18:
[----:B------:R-:W-:-:S00]  /*47030*/  BRA `(.L_x_18) ;  /* 0xfffffffc00fc7947 */ /* 0x000fc0000383ffff */
[----:B------:R-:W-:-:S00]  /*47040*/  NOP ;  /* 0x0000000000007918 */ /* 0x000fc00000000000 */
        /* <DEDUP_REMOVED lines=11> */
.L_x_21:


//--------------------- .nv.shared.matmul_kernel  --------------------------
	.section	.nv.shared.matmul_kernel,"aw",@nobits
	.sectionflags	@""
	.align	16
	.zero		1024


//--------------------- .nv.shared.reserved.0     --------------------------
	.section	.nv.shared.reserved.0,"aw",@nobits
	.align	8
	.weak		__nv_reservedSMEM_offset_0_alias
	.size		__nv_reservedSMEM_offset_0_alias, 0, 64
	.other		__nv_reservedSMEM_offset_0_alias,@"STO_CUDA_RESERVED_SHARED STV_DEFAULT"
__nv_reservedSMEM_offset_0_alias:
	.zero		0
.nv.shared.reserved.0:
	.zero		64
	.weak		__nv_reservedSMEM_allocation_phase
	.type		__nv_reservedSMEM_allocation_phase,@object
	.size		__nv_reservedSMEM_allocation_phase,(.L_0 - __nv_reservedSMEM_allocation_phase)
__nv_reservedSMEM_allocation_phase:
	.zero		1
.L_0:
	.zero		7
	.weak		__nv_reservedSMEM_devtool_atexit_pc
	.type		__nv_reservedSMEM_devtool_atexit_pc,@object
	.size		__nv_reservedSMEM_devtool_atexit_pc,(__nv_reservedSMEM_allocation_mask - __nv_reservedSMEM_devtool_atexit_pc)
__nv_reservedSMEM_devtool_atexit_pc:
	.zero		8
	.weak		__nv_reservedSMEM_allocation_mask
	.type		__nv_reservedSMEM_allocation_mask,@object
	.size		__nv_reservedSMEM_allocation_mask,(.L_2 - __nv_reservedSMEM_allocation_mask)
__nv_reservedSMEM_allocation_mask:
	.zero		4
.L_2:


//--------------------- .nv.constant0.matmul_kernel --------------------------
	.section	.nv.constant0.matmul_kernel,"a",@progbits
	.sectionflags	@""
	.align	4
.nv.constant0.matmul_kernel:
	.zero		976


//--------------------- SYMBOLS --------------------------

	.type		.nv.reservedSmem.offset0,@object
	.size		.nv.reservedSmem.offset0,0x4
	.type		.nv.reservedSmem.cap,@object
	.size		.nv.reservedSmem.cap,0x4
